def matmul_kernel(
    a_ptr,
    b_ptr,
    c_ptr,
    M,
    N,
    K,
    stride_am,
    stride_ak,
    stride_bk,
    stride_bn,
    stride_cm,
    stride_cn,
    BLOCK_M: tl.constexpr,
    BLOCK_N: tl.constexpr,
    BLOCK_K: tl.constexpr,
    GROUP_M: tl.constexpr,
):
    pid = tl.program_id(axis=0)
    num_pid_m = tl.cdiv(M, BLOCK_M)
    num_pid_n = tl.cdiv(N, BLOCK_N)
    num_pid_in_group = GROUP_M * num_pid_n
    group_id = pid // num_pid_in_group
    first_pid_m = group_id * GROUP_M
    group_size_m = min(num_pid_m - first_pid_m, GROUP_M)
    pid_m = first_pid_m + ((pid % num_pid_in_group) % group_size_m)
    pid_n = (pid % num_pid_in_group) // group_size_m

    offs_am = (pid_m * BLOCK_M + tl.arange(0, BLOCK_M)) % M
    offs_bn = (pid_n * BLOCK_N + tl.arange(0, BLOCK_N)) % N
    offs_k = tl.arange(0, BLOCK_K)
    a_ptrs = a_ptr + offs_am[:, None] * stride_am + offs_k[None, :] * stride_ak
    b_ptrs = b_ptr + offs_k[:, None] * stride_bk + offs_bn[None, :] * stride_bn

    acc = tl.zeros((BLOCK_M, BLOCK_N), dtype=tl.float32)
    for kk in range(0, tl.cdiv(K, BLOCK_K)):
        a = tl.load(a_ptrs, mask=offs_k[None, :] < K - kk * BLOCK_K, other=0.0)
        b = tl.load(b_ptrs, mask=offs_k[:, None] < K - kk * BLOCK_K, other=0.0)
        acc = tl.dot(a, b, acc)
        a_ptrs += BLOCK_K * stride_ak
        b_ptrs += BLOCK_K * stride_bk

    c = acc.to(c_ptr.dtype.element_ty)
    offs_cm = pid_m * BLOCK_M + tl.arange(0, BLOCK_M)
    offs_cn = pid_n * BLOCK_N + tl.arange(0, BLOCK_N)
    c_ptrs = c_ptr + offs_cm[:, None] * stride_cm + offs_cn[None, :] * stride_cn
    mask = (offs_cm[:, None] < M) & (offs_cn[None, :] < N)
    tl.store(c_ptrs, c, mask=mask)

# config = {"BLOCK_K": 128, "BLOCK_M": 128, "BLOCK_N": 512, "GROUP_M": 4, "arch": "sm_80", "dtype": "fp16", "num_ctas": 1, "num_stages": 3, "num_warps": 4}
# arch = sm_80


// ===== COMPILED SASS (sm_80) =====

	.target	sm_80

	.elftype	@"ET_EXEC"


//--------------------- .note.nv.tkinfo           --------------------------
	.section	.note.nv.tkinfo,"",@"SHT_NOTE"
	.sectionflags	@"SHF_NOTE_NV_TKINFO"
	.tkinfo
        /*0018*/ 	.word	0x00000002
        /*0030*/ 	.string	""
        /*0030*/ 	.string	"ptxas"
        /*0030*/ 	.string	"Cuda compilation tools, release 13.0, V13.0.88"
        /*0030*/ 	.string	"Build cuda_13.0.r13.0/compiler.36424714_0"
        /*0030*/ 	.string	"-v  -suppress-debug-info  -lineinfo  -arch sm_80 "



//--------------------- .note.nv.cuinfo           --------------------------
	.section	.note.nv.cuinfo,"",@"SHT_NOTE"
	.sectionflags	@"SHF_NOTE_NV_CUINFO"
        /*0018*/ 	.short	0x0002
        /*001a*/ 	.short	0x0050
        /*001c*/ 	.short	0x0082
	.zero		2


//--------------------- .nv.info                  --------------------------
	.section	.nv.info,"",@"SHT_CUDA_INFO"
	.align	4


	//----- nvinfo : EIATTR_REGCOUNT
	.align		4
        /*0000*/ 	.byte	0x04, 0x2f
        /*0002*/ 	.short	(.L_1 - .L_0)
	.align		4
.L_0:
        /*0004*/ 	.word	index@(matmul_kernel)
        /*0008*/ 	.word	0x00000020


	//----- nvinfo : EIATTR_FRAME_SIZE
	.align		4
.L_1:
        /*000c*/ 	.byte	0x04, 0x11
        /*000e*/ 	.short	(.L_3 - .L_2)
	.align		4
.L_2:
        /*0010*/ 	.word	index@(matmul_kernel)
        /*0014*/ 	.word	0x000080a8


	//----- nvinfo : EIATTR_MIN_STACK_SIZE
	.align		4
.L_3:
        /*0018*/ 	.byte	0x04, 0x12
        /*001a*/ 	.short	(.L_5 - .L_4)
	.align		4
.L_4:
        /*001c*/ 	.word	index@(matmul_kernel)
        /*0020*/ 	.word	0x000080a8
.L_5:


//--------------------- .nv.info.matmul_kernel    --------------------------
	.section	.nv.info.matmul_kernel,"",@"SHT_CUDA_INFO"
	.sectionflags	@""
	.align	4


	//----- nvinfo : EIATTR_CUDA_API_VERSION
	.align		4
        /*0000*/ 	.byte	0x04, 0x37
        /*0002*/ 	.short	(.L_7 - .L_6)
.L_6:
        /*0004*/ 	.word	0x00000082


	//----- nvinfo : EIATTR_SW2861232_WAR
	.align		4
.L_7:
        /*0008*/ 	.byte	0x01, 0x35
	.zero		2


	//----- nvinfo : EIATTR_PARAM_CBANK
	.align		4
        /*000c*/ 	.byte	0x04, 0x0a
        /*000e*/ 	.short	(.L_9 - .L_8)
	.align		4
.L_8:
        /*0010*/ 	.word	index@(.nv.constant0.matmul_kernel)
        /*0014*/ 	.short	0x0160
        /*0016*/ 	.short	0x0050


	//----- nvinfo : EIATTR_CBANK_PARAM_SIZE
	.align		4
.L_9:
        /*0018*/ 	.byte	0x03, 0x19
        /*001a*/ 	.short	0x0050


	//----- nvinfo : EIATTR_KPARAM_INFO
	.align		4
        /*001c*/ 	.byte	0x04, 0x17
        /*001e*/ 	.short	(.L_11 - .L_10)
.L_10:
        /*0020*/ 	.word	0x00000000
        /*0024*/ 	.short	0x000d
        /*0026*/ 	.short	0x0048
        /*0028*/ 	.byte	0x00, 0xf4, 0x21, 0x00


	//----- nvinfo : EIATTR_KPARAM_INFO
	.align		4
.L_11:
        /*002c*/ 	.byte	0x04, 0x17
        /*002e*/ 	.short	(.L_13 - .L_12)
.L_12:
        /*0030*/ 	.word	0x00000000
        /*0034*/ 	.short	0x000c
        /*0036*/ 	.short	0x0040
        /*0038*/ 	.byte	0x00, 0xf4, 0x21, 0x00


	//----- nvinfo : EIATTR_KPARAM_INFO
	.align		4
.L_13:
        /*003c*/ 	.byte	0x04, 0x17
        /*003e*/ 	.short	(.L_15 - .L_14)
.L_14:
        /*0040*/ 	.word	0x00000000
        /*0044*/ 	.short	0x000b
        /*0046*/ 	.short	0x0038
        /*0048*/ 	.byte	0x00, 0xf0, 0x11, 0x00


	//----- nvinfo : EIATTR_KPARAM_INFO
	.align		4
.L_15:
        /*004c*/ 	.byte	0x04, 0x17
        /*004e*/ 	.short	(.L_17 - .L_16)
.L_16:
        /*0050*/ 	.word	0x00000000
        /*0054*/ 	.short	0x000a
        /*0056*/ 	.short	0x0034
        /*0058*/ 	.byte	0x00, 0xf0, 0x11, 0x00


	//----- nvinfo : EIATTR_KPARAM_INFO
	.align		4
.L_17:
        /*005c*/ 	.byte	0x04, 0x17
        /*005e*/ 	.short	(.L_19 - .L_18)
.L_18:
        /*0060*/ 	.word	0x00000000
        /*0064*/ 	.short	0x0009
        /*0066*/ 	.short	0x0030
        /*0068*/ 	.byte	0x00, 0xf0, 0x11, 0x00


	//----- nvinfo : EIATTR_KPARAM_INFO
	.align		4
.L_19:
        /*006c*/ 	.byte	0x04, 0x17
        /*006e*/ 	.short	(.L_21 - .L_20)
.L_20:
        /*0070*/ 	.word	0x00000000
        /*0074*/ 	.short	0x0008
        /*0076*/ 	.short	0x002c
        /*0078*/ 	.byte	0x00, 0xf0, 0x11, 0x00


	//----- nvinfo : EIATTR_KPARAM_INFO
	.align		4
.L_21:
        /*007c*/ 	.byte	0x04, 0x17
        /*007e*/ 	.short	(.L_23 - .L_22)
.L_22:
        /*0080*/ 	.word	0x00000000
        /*0084*/ 	.short	0x0007
        /*0086*/ 	.short	0x0028
        /*0088*/ 	.byte	0x00, 0xf0, 0x11, 0x00


	//----- nvinfo : EIATTR_KPARAM_INFO
	.align		4
.L_23:
        /*008c*/ 	.byte	0x04, 0x17
        /*008e*/ 	.short	(.L_25 - .L_24)
.L_24:
        /*0090*/ 	.word	0x00000000
        /*0094*/ 	.short	0x0006
        /*0096*/ 	.short	0x0024
        /*0098*/ 	.byte	0x00, 0xf0, 0x11, 0x00


	//----- nvinfo : EIATTR_KPARAM_INFO
	.align		4
.L_25:
        /*009c*/ 	.byte	0x04, 0x17
        /*009e*/ 	.short	(.L_27 - .L_26)
.L_26:
        /*00a0*/ 	.word	0x00000000
        /*00a4*/ 	.short	0x0005
        /*00a6*/ 	.short	0x0020
        /*00a8*/ 	.byte	0x00, 0xf0, 0x11, 0x00


	//----- nvinfo : EIATTR_KPARAM_INFO
	.align		4
.L_27:
        /*00ac*/ 	.byte	0x04, 0x17
        /*00ae*/ 	.short	(.L_29 - .L_28)
.L_28:
        /*00b0*/ 	.word	0x00000000
        /*00b4*/ 	.short	0x0004
        /*00b6*/ 	.short	0x001c
        /*00b8*/ 	.byte	0x00, 0xf0, 0x11, 0x00


	//----- nvinfo : EIATTR_KPARAM_INFO
	.align		4
.L_29:
        /*00bc*/ 	.byte	0x04, 0x17
        /*00be*/ 	.short	(.L_31 - .L_30)
.L_30:
        /*00c0*/ 	.word	0x00000000
        /*00c4*/ 	.short	0x0003
        /*00c6*/ 	.short	0x0018
        /*00c8*/ 	.byte	0x00, 0xf0, 0x11, 0x00


	//----- nvinfo : EIATTR_KPARAM_INFO
	.align		4
.L_31:
        /*00cc*/ 	.byte	0x04, 0x17
        /*00ce*/ 	.short	(.L_33 - .L_32)
.L_32:
        /*00d0*/ 	.word	0x00000000
        /*00d4*/ 	.short	0x0002
        /*00d6*/ 	.short	0x0010
        /*00d8*/ 	.byte	0x00, 0xf4, 0x21, 0x00


	//----- nvinfo : EIATTR_KPARAM_INFO
	.align		4
.L_33:
        /*00dc*/ 	.byte	0x04, 0x17
        /*00de*/ 	.short	(.L_35 - .L_34)
.L_34:
        /*00e0*/ 	.word	0x00000000
        /*00e4*/ 	.short	0x0001
        /*00e6*/ 	.short	0x0008
        /*00e8*/ 	.byte	0x00, 0xf4, 0x21, 0x00


	//----- nvinfo : EIATTR_KPARAM_INFO
	.align		4
.L_35:
        /*00ec*/ 	.byte	0x04, 0x17
        /*00ee*/ 	.short	(.L_37 - .L_36)
.L_36:
        /*00f0*/ 	.word	0x00000000
        /*00f4*/ 	.short	0x0000
        /*00f6*/ 	.short	0x0000
        /*00f8*/ 	.byte	0x00, 0xf4, 0x21, 0x00


	//----- nvinfo : EIATTR_MAXREG_COUNT
	.align		4
.L_37:
        /*00fc*/ 	.byte	0x03, 0x1b
        /*00fe*/ 	.short	0x00ff


	//----- nvinfo : EIATTR_NUM_BARRIERS
	.align		4
        /*0100*/ 	.byte	0x02, 0x4c
        /*0102*/ 	.byte	0x01
	.zero		1


	//----- nvinfo : EIATTR_ANNOTATIONS
	.align		4
        /*0104*/ 	.byte	0x04, 0x55
        /*0106*/ 	.short	(.L_39 - .L_38)


	//   ....[0]....
.L_38:
        /*0108*/ 	.word	0x00000001
        /*010c*/ 	.byte	0x10, 0x05, 0x00, 0x00, 0x01, 0x00, 0x00, 0x00, 0x40, 0x05, 0x00, 0x00, 0x01, 0x00, 0x00, 0x00
        /* <DEDUP_REMOVED lines=2358> */
        /*947c*/ 	.byte	0xe0, 0x9c, 0x02, 0x00


	//----- nvinfo : EIATTR_MERCURY_ISA_VERSION
	.align		4
.L_39:
        /*9480*/ 	.byte	0x03, 0x5f
        /*9482*/ 	.short	0x0000


	//----- nvinfo : EIATTR_EXIT_INSTR_OFFSETS
	.align		4
        /*9484*/ 	.byte	0x04, 0x1c
        /*9486*/ 	.short	(.L_41 - .L_40)


	//   ....[0]....
.L_40:
        /*9488*/ 	.word	0x000c37b0


	//   ....[1]....
        /*948c*/ 	.word	0x000c37e0


	//----- nvinfo : EIATTR_REQNTID
	.align		4
.L_41:
        /*9490*/ 	.byte	0x04, 0x10
        /*9492*/ 	.short	(.L_43 - .L_42)
.L_42:
        /*9494*/ 	.word	0x00000080
        /*9498*/ 	.word	0x00000001
        /*949c*/ 	.word	0x00000001
.L_43:


//--------------------- .nv.callgraph             --------------------------
	.section	.nv.callgraph,"",@"SHT_CUDA_CALLGRAPH"
	.align	4
	.sectionentsize	8
	.align		4
        /*0000*/ 	.word	0x00000000
	.align		4
        /*0004*/ 	.word	0xffffffff
	.align		4
        /*0008*/ 	.word	0x00000000
	.align		4
        /*000c*/ 	.word	0xfffffffe
	.align		4
        /*0010*/ 	.word	0x00000000
	.align		4
        /*0014*/ 	.word	0xfffffffd
	.align		4
        /*0018*/ 	.word	0x00000000
	.align		4
        /*001c*/ 	.word	0xfffffffc


//--------------------- .nv.rel.action            --------------------------
	.section	.nv.rel.action,"",@"SHT_CUDA_RELOCINFO"
	.align	8
	.sectionentsize	8
        /*0000*/ 	.byte	0x73, 0x00, 0x00, 0x00, 0x00, 0x00, 0x00, 0x00, 0x00, 0x00, 0x00, 0x11, 0x25, 0x00, 0x05, 0x36


//--------------------- .nv.constant0.matmul_kernel --------------------------
	.section	.nv.constant0.matmul_kernel,"a",@progbits
	.sectionflags	@""
	.align	4
.nv.constant0.matmul_kernel:
	.zero		432


//--------------------- .text.matmul_kernel       --------------------------
	.section	.text.matmul_kernel,"ax",@progbits
	.sectioninfo	@"SHI_REGISTERS=32"
	.align	128
        .global         matmul_kernel
        .type           matmul_kernel,@function
        .size           matmul_kernel,(.L_x_5 - matmul_kernel)
        .other          matmul_kernel,@"STO_CUDA_ENTRY STV_DEFAULT"
matmul_kernel:
.text.matmul_kernel:
[----:B------:R-:W-:-:S04]  /*0000*/  IMAD.MOV.U32 R1, RZ, RZ, c[0x0][0x28] ;  /* 0x00000a00ff017624 */ /* 0x000fc800078e00ff */
[----:B------:R-:W-:Y:S01]  /*0010*/  IMAD.MOV.U32 R0, RZ, RZ, c[0x0][0x17c] ;  /* 0x00005f00ff007624 */ /* 0x000fe200078e00ff */
[----:B------:R-:W-:Y:S01]  /*0020*/  IADD3 R1, R1, -0x80a8, RZ ;  /* 0xffff7f5801017810 */ /* 0x000fe20007ffe0ff */
[----:B------:R-:W0:Y:S01]  /*0030*/  S2R R12, SR_TID.X ;  /* 0x00000000000c7919 */ /* 0x000e220000002100 */
[----:B------:R-:W-:Y:S02]  /*0040*/  ULDC.64 UR6, c[0x0][0x118] ;  /* 0x0000460000067ab9 */ /* 0x000fe40000000a00 */
[----:B------:R-:W-:-:S04]  /*0050*/  IADD3 R0, R0, 0x1ff, RZ ;  /* 0x000001ff00007810 */ /* 0x000fc80007ffe0ff */
[----:B------:R-:W-:-:S04]  /*0060*/  SHF.R.S32.HI R3, RZ, 0x1f, R0 ;  /* 0x0000001fff037819 */ /* 0x000fc80000011400 */
[----:B------:R-:W-:-:S04]  /*0070*/  LEA.HI R3, R3, R0, RZ, 0x9 ;  /* 0x0000000003037211 */ /* 0x000fc800078f48ff */
[----:B------:R-:W-:Y:S02]  /*0080*/  SHF.R.S32.HI R0, RZ, 0x9, R3 ;  /* 0x00000009ff007819 */ /* 0x000fe40000011403 */
[----:B------:R-:W1:Y:S03]  /*0090*/  S2R R3, SR_CTAID.X ;  /* 0x0000000000037919 */ /* 0x000e660000002500 */
[----:B------:R-:W-:Y:S01]  /*00a0*/  IMAD.SHL.U32 R0, R0, 0x4, RZ ;  /* 0x0000000400007824 */ /* 0x000fe200078e00ff */
[----:B0-----:R-:W-:-:S04]  /*00b0*/  LOP3.LUT R15, R12, 0x7f, RZ, 0xc0, !PT ;  /* 0x0000007f0c0f7812 */ /* 0x001fc800078ec0ff */
[-C--:B------:R-:W-:Y:S02]  /*00c0*/  IABS R7, R0.reuse ;  /* 0x0000000000077213 */ /* 0x080fe40000000000 */
[----:B------:R-:W-:Y:S02]  /*00d0*/  IABS R10, R0 ;  /* 0x00000000000a7213 */ /* 0x000fe40000000000 */
[----:B------:R-:W0:Y:S01]  /*00e0*/  I2F.RP R2, R7 ;  /* 0x0000000700027306 */ /* 0x000e220000209400 */
[----:B-1----:R-:W-:-:S07]  /*00f0*/  IABS R8, R3 ;  /* 0x0000000300087213 */ /* 0x002fce0000000000 */
[----:B0-----:R-:W0:Y:S02]  /*0100*/  MUFU.RCP R2, R2 ;  /* 0x0000000200027308 */ /* 0x001e240000001000 */
[----:B0-----:R-:W-:Y:S01]  /*0110*/  IADD3 R4, R2, 0xffffffe, RZ ;  /* 0x0ffffffe02047810 */ /* 0x001fe20007ffe0ff */
[----:B------:R-:W-:-:S05]  /*0120*/  IMAD.MOV R2, RZ, RZ, -R10 ;  /* 0x000000ffff027224 */ /* 0x000fca00078e0a0a */
[----:B------:R0:W1:Y:S02]  /*0130*/  F2I.FTZ.U32.TRUNC.NTZ R5, R4 ;  /* 0x0000000400057305 */ /* 0x000064000021f000 */
[----:B0-----:R-:W-:Y:S02]  /*0140*/  IMAD.MOV.U32 R4, RZ, RZ, RZ ;  /* 0x000000ffff047224 */ /* 0x001fe400078e00ff */
[----:B-1----:R-:W-:-:S04]  /*0150*/  IMAD.MOV R6, RZ, RZ, -R5 ;  /* 0x000000ffff067224 */ /* 0x002fc800078e0a05 */
[----:B------:R-:W-:Y:S02]  /*0160*/  IMAD R9, R6, R7, RZ ;  /* 0x0000000706097224 */ /* 0x000fe400078e02ff */
[----:B------:R-:W-:Y:S02]  /*0170*/  IMAD.MOV.U32 R6, RZ, RZ, R8 ;  /* 0x000000ffff067224 */ /* 0x000fe400078e0008 */
[----:B------:R-:W-:-:S06]  /*0180*/  IMAD.HI.U32 R5, R5, R9, R4 ;  /* 0x0000000905057227 */ /* 0x000fcc00078e0004 */
[----:B------:R-:W-:-:S04]  /*0190*/  IMAD.HI.U32 R5, R5, R6, RZ ;  /* 0x0000000605057227 */ /* 0x000fc800078e00ff */
[----:B------:R-:W-:-:S05]  /*01a0*/  IMAD R2, R5, R2, R6 ;  /* 0x0000000205027224 */ /* 0x000fca00078e0206 */
[----:B------:R-:W-:-:S13]  /*01b0*/  ISETP.GT.U32.AND P1, PT, R7, R2, PT ;  /* 0x000000020700720c */ /* 0x000fda0003f24070 */
[----:B------:R-:W-:Y:S01]  /*01c0*/  @!P1 IMAD.IADD R2, R2, 0x1, -R7 ;  /* 0x0000000102029824 */ /* 0x000fe200078e0a07 */
[----:B------:R-:W-:Y:S02]  /*01d0*/  @!P1 IADD3 R5, R5, 0x1, RZ ;  /* 0x0000000105059810 */ /* 0x000fe40007ffe0ff */
[----:B------:R-:W-:Y:S02]  /*01e0*/  ISETP.NE.AND P1, PT, R0, RZ, PT ;  /* 0x000000ff0000720c */ /* 0x000fe40003f25270 */
[----:B------:R-:W-:Y:S02]  /*01f0*/  ISETP.GE.U32.AND P0, PT, R2, R7, PT ;  /* 0x000000070200720c */ /* 0x000fe40003f06070 */
[----:B------:R-:W-:-:S04]  /*0200*/  LOP3.LUT R2, R3, R0, RZ, 0x3c, !PT ;  /* 0x0000000003027212 */ /* 0x000fc800078e3cff */
[----:B------:R-:W-:Y:S01]  /*0210*/  ISETP.GE.AND P2, PT, R2, RZ, PT ;  /* 0x000000ff0200720c */ /* 0x000fe20003f46270 */
[----:B------:R-:W-:-:S05]  /*0220*/  IMAD.MOV.U32 R2, RZ, RZ, c[0x0][0x178] ;  /* 0x00005e00ff027624 */ /* 0x000fca00078e00ff */
[----:B------:R-:W-:Y:S02]  /*0230*/  IADD3 R2, R2, 0x7f, RZ ;  /* 0x0000007f02027810 */ /* 0x000fe40007ffe0ff */
[----:B------:R-:W-:-:S05]  /*0240*/  @P0 IADD3 R5, R5, 0x1, RZ ;  /* 0x0000000105050810 */ /* 0x000fca0007ffe0ff */
[----:B------:R-:W-:Y:S01]  /*0250*/  IMAD.MOV.U32 R4, RZ, RZ, R5 ;  /* 0x000000ffff047224 */ /* 0x000fe200078e0005 */
[----:B------:R-:W-:-:S03]  /*0260*/  SHF.R.S32.HI R5, RZ, 0x1f, R2 ;  /* 0x0000001fff057819 */ /* 0x000fc60000011402 */
[----:B------:R-:W-:Y:S01]  /*0270*/  @!P2 IMAD.MOV R4, RZ, RZ, -R4 ;  /* 0x000000ffff04a224 */ /* 0x000fe200078e0a04 */
[----:B------:R-:W-:Y:S02]  /*0280*/  @!P1 LOP3.LUT R4, RZ, R0, RZ, 0x33, !PT ;  /* 0x00000000ff049212 */ /* 0x000fe400078e33ff */
[----:B------:R-:W-:-:S03]  /*0290*/  LEA.HI R5, R5, R2, RZ, 0x7 ;  /* 0x0000000205057211 */ /* 0x000fc600078f38ff */
[----:B------:R-:W-:Y:S02]  /*02a0*/  IMAD.SHL.U32 R2, R4, 0x4, RZ ;  /* 0x0000000404027824 */ /* 0x000fe400078e00ff */
[----:B------:R-:W-:-:S03]  /*02b0*/  IMAD.MOV R4, RZ, RZ, -R4 ;  /* 0x000000ffff047224 */ /* 0x000fc600078e0a04 */
[----:B------:R-:W-:Y:S01]  /*02c0*/  LEA.HI.SX32 R5, R5, -R2, 0x19 ;  /* 0x8000000205057211 */ /* 0x000fe200078fcaff */
[----:B------:R-:W-:Y:S02]  /*02d0*/  IMAD R13, R0, R4, R3 ;  /* 0x00000004000d7224 */ /* 0x000fe400078e0203 */
[----:B------:R-:W-:Y:S01]  /*02e0*/  IMAD.MOV.U32 R4, RZ, RZ, RZ ;  /* 0x000000ffff047224 */ /* 0x000fe200078e00ff */
[----:B------:R-:W-:Y:S02]  /*02f0*/  IMNMX R6, R5, 0x4, PT ;  /* 0x0000000405067817 */ /* 0x000fe40003800200 */
[----:B------:R-:W-:Y:S02]  /*0300*/  IABS R11, R13 ;  /* 0x0000000d000b7213 */ /* 0x000fe40000000000 */
[----:B------:R-:W-:-:S04]  /*0310*/  IABS R9, R6 ;  /* 0x0000000600097213 */ /* 0x000fc80000000000 */
[----:B------:R-:W0:Y:S08]  /*0320*/  I2F.RP R7, R9 ;  /* 0x0000000900077306 */ /* 0x000e300000209400 */
[----:B0-----:R-:W0:Y:S02]  /*0330*/  MUFU.RCP R7, R7 ;  /* 0x0000000700077308 */ /* 0x001e240000001000 */
[----:B0-----:R-:W-:-:S06]  /*0340*/  IADD3 R5, R7, 0xffffffe, RZ ;  /* 0x0ffffffe07057810 */ /* 0x001fcc0007ffe0ff */
[----:B------:R-:W0:Y:S02]  /*0350*/  F2I.FTZ.U32.TRUNC.NTZ R5, R5 ;  /* 0x0000000500057305 */ /* 0x000e24000021f000 */
[----:B0-----:R-:W-:-:S04]  /*0360*/  IMAD.MOV R8, RZ, RZ, -R5 ;  /* 0x000000ffff087224 */ /* 0x001fc800078e0a05 */
[----:B------:R-:W-:-:S04]  /*0370*/  IMAD.MOV.U32 R0, RZ, RZ, R8 ;  /* 0x000000ffff007224 */ /* 0x000fc800078e0008 */
[----:B------:R-:W-:Y:S01]  /*0380*/  IMAD R3, R0, R9, RZ ;  /* 0x0000000900037224 */ /* 0x000fe200078e02ff */
[----:B------:R-:W-:-:S03]  /*0390*/  IABS R0, R6 ;  /* 0x0000000600007213 */ /* 0x000fc60000000000 */
[----:B------:R-:W-:-:S04]  /*03a0*/  IMAD.HI.U32 R4, R5, R3, R4 ;  /* 0x0000000305047227 */ /* 0x000fc800078e0004 */
[----:B------:R-:W-:Y:S02]  /*03b0*/  IMAD.MOV R0, RZ, RZ, -R0 ;  /* 0x000000ffff007224 */ /* 0x000fe400078e0a00 */
        /* <DEDUP_REMOVED lines=9> */
[----:B------:R-:W-:-:S05]  /*0450*/  IMAD.MOV.U32 R0, RZ, RZ, 0x7f ;  /* 0x0000007fff007424 */ /* 0x000fca00078e00ff */
[----:B------:R-:W-:Y:S02]  /*0460*/  IADD3 R16, R0, c[0x0][0x180], RZ ;  /* 0x0000600000107a10 */ /* 0x000fe40007ffe0ff */
[----:B------:R-:W-:Y:S02]  /*0470*/  @P0 IADD3 R4, R4, 0x1, RZ ;  /* 0x0000000104040810 */ /* 0x000fe40007ffe0ff */
[----:B------:R-:W-:-:S03]  /*0480*/  ISETP.GT.AND P0, PT, R16, 0x7f, PT ;  /* 0x0000007f1000780c */ /* 0x000fc60003f04270 */
[----:B------:R-:W-:Y:S01]  /*0490*/  @!P2 IMAD.MOV R4, RZ, RZ, -R4 ;  /* 0x000000ffff04a224 */ /* 0x000fe200078e0a04 */
[----:B------:R-:W-:-:S05]  /*04a0*/  @!P1 LOP3.LUT R4, RZ, R6, RZ, 0x33, !PT ;  /* 0x00000006ff049212 */ /* 0x000fca00078e33ff */
[----:B------:R-:W-:Y:S02]  /*04b0*/  IMAD.MOV R3, RZ, RZ, -R4 ;  /* 0x000000ffff037224 */ /* 0x000fe400078e0a04 */
[----:B------:R-:W-:Y:S02]  /*04c0*/  IMAD.SHL.U32 R14, R4, 0x200, RZ ;  /* 0x00000200040e7824 */ /* 0x000fe400078e00ff */
[----:B------:R-:W-:-:S03]  /*04d0*/  IMAD R3, R6, R3, R13 ;  /* 0x0000000306037224 */ /* 0x000fc600078e020d */
[----:B------:R-:W-:Y:S01]  /*04e0*/  IADD3 R4, R14, 0x1, RZ ;  /* 0x000000010e047810 */ /* 0x000fe20007ffe0ff */
[----:B------:R-:W-:Y:S01]  /*04f0*/  IMAD.IADD R0, R2, 0x1, R3 ;  /* 0x0000000102007824 */ /* 0x000fe200078e0203 */
[C---:B------:R-:W-:Y:S01]  /*0500*/  IADD3 R2, R14.reuse, 0x2, RZ ;  /* 0x000000020e027810 */ /* 0x040fe20007ffe0ff */
[----:B------:R-:W-:Y:S01]  /*0510*/  STL [R1+0xbdc], R14 ;  /* 0x000bdc0e01007387 */ /* 0x000fe20000100800 */
[C---:B------:R-:W-:Y:S02]  /*0520*/  IADD3 R3, R14.reuse, 0x3, RZ ;  /* 0x000000030e037810 */ /* 0x040fe40007ffe0ff */
[C---:B------:R-:W-:Y:S01]  /*0530*/  IADD3 R5, R14.reuse, 0x1f3, RZ ;  /* 0x000001f30e057810 */ /* 0x040fe20007ffe0ff */
[----:B------:R0:W-:Y:S01]  /*0540*/  STL [R1+0x22d4], R4 ;  /* 0x0022d40401007387 */ /* 0x0001e20000100800 */
[C---:B------:R-:W-:Y:S02]  /*0550*/  IADD3 R28, R14.reuse, 0x1fc, RZ ;  /* 0x000001fc0e1c7810 */ /* 0x040fe40007ffe0ff */
[C---:B------:R-:W-:Y:S01]  /*0560*/  IADD3 R29, R14.reuse, 0x1ff, RZ ;  /* 0x000001ff0e1d7810 */ /* 0x040fe20007ffe0ff */
[----:B------:R1:W-:Y:S04]  /*0570*/  STL [R1+0x22d8], R2 ;  /* 0x0022d80201007387 */ /* 0x0003e80000100800 */
[----:B------:R2:W-:Y:S01]  /*0580*/  STL [R1+0x22dc], R3 ;  /* 0x0022dc0301007387 */ /* 0x0005e20000100800 */
[----:B0-----:R-:W-:-:S02]  /*0590*/  IADD3 R4, R14, 0x4, RZ ;  /* 0x000000040e047810 */ /* 0x001fc40007ffe0ff */
[----:B-1----:R-:W-:-:S03]  /*05a0*/  IADD3 R2, R14, 0x5, RZ ;  /* 0x000000050e027810 */ /* 0x002fc60007ffe0ff */
[----:B------:R0:W-:Y:S01]  /*05b0*/  STL [R1+0x22e0], R4 ;  /* 0x0022e00401007387 */ /* 0x0001e20000100800 */
[----:B--2---:R-:W-:-:S03]  /*05c0*/  IADD3 R3, R14, 0x6, RZ ;  /* 0x000000060e037810 */ /* 0x004fc60007ffe0ff */
[----:B------:R1:W-:Y:S04]  /*05d0*/  STL [R1+0x22e4], R2 ;  /* 0x0022e40201007387 */ /* 0x0003e80000100800 */
[----:B------:R2:W-:Y:S01]  /*05e0*/  STL [R1+0x22e8], R3 ;  /* 0x0022e80301007387 */ /* 0x0005e20000100800 */
[C---:B0-----:R-:W-:Y:S02]  /*05f0*/  IADD3 R4, R14.reuse, 0x7, RZ ;  /* 0x000000070e047810 */ /* 0x041fe40007ffe0ff */
        /* <DEDUP_REMOVED lines=944> */
[----:B--2---:R-:W-:Y:S01]  /*4100*/  IMAD R3, R0, 0x80, R15 ;  /* 0x0000008000037824 */ /* 0x004fe200078e020f */
[C---:B------:R-:W-:Y:S02]  /*4110*/  IADD3 R0, R14.reuse, 0x1e0, RZ ;  /* 0x000001e00e007810 */ /* 0x040fe40007ffe0ff */
[----:B------:R1:W-:Y:S04]  /*4120*/  STL [R1+0x2a48], R2 ;  /* 0x002a480201007387 */ /* 0x0003e80000100800 */
[----:B------:R2:W-:Y:S01]  /*4130*/  STL [R1+0x22c4], R3 ;  /* 0x0022c40301007387 */ /* 0x0005e20000100800 */
[----:B0-----:R-:W-:-:S03]  /*4140*/  IADD3 R4, R14, 0x1ee, RZ ;  /* 0x000001ee0e047810 */ /* 0x001fc60007ffe0ff */
[----:B------:R0:W-:Y:S01]  /*4150*/  STL [R1+0x2a44], R0 ;  /* 0x002a440001007387 */ /* 0x0001e20000100800 */
[C---:B-1----:R-:W-:Y:S02]  /*4160*/  IADD3 R2, R14.reuse, 0x1e1, RZ ;  /* 0x000001e10e027810 */ /* 0x042fe40007ffe0ff */
[----:B--2---:R-:W-:-:S03]  /*4170*/  IADD3 R3, R14, 0x1e2, RZ ;  /* 0x000001e20e037810 */ /* 0x004fc60007ffe0ff */
[----:B------:R1:W-:Y:S01]  /*4180*/  STL [R1+0x2a50], R2 ;  /* 0x002a500201007387 */ /* 0x0003e20000100800 */
[----:B0-----:R-:W-:-:S03]  /*4190*/  IADD3 R0, R14, 0x1e3, RZ ;  /* 0x000001e30e007810 */ /* 0x001fc60007ffe0ff */
[----:B------:R0:W-:Y:S04]  /*41a0*/  STL [R1+0x2a4c], R3 ;  /* 0x002a4c0301007387 */ /* 0x0001e80000100800 */
[----:B------:R2:W-:Y:S01]  /*41b0*/  STL [R1+0x2a54], R0 ;  /* 0x002a540001007387 */ /* 0x0005e20000100800 */
[C---:B-1----:R-:W-:Y:S02]  /*41c0*/  IADD3 R2, R14.reuse, 0x1e4, RZ ;  /* 0x000001e40e027810 */ /* 0x042fe40007ffe0ff */
[----:B0-----:R-:W-:-:S03]  /*41d0*/  IADD3 R3, R14, 0x1e5, RZ ;  /* 0x000001e50e037810 */ /* 0x001fc60007ffe0ff */
        /* <DEDUP_REMOVED lines=16> */
[----:B0-----:R-:W-:-:S03]  /*42e0*/  IADD3 R2, R14, 0x1ed, RZ ;  /* 0x000001ed0e027810 */ /* 0x001fc60007ffe0ff */
[----:B------:R0:W-:Y:S01]  /*42f0*/  STL [R1+0x2a80], R4 ;  /* 0x002a800401007387 */ /* 0x0001e20000100800 */
[----:B-1----:R-:W-:-:S03]  /*4300*/  IADD3 R3, R14, 0x1f0, RZ ;  /* 0x000001f00e037810 */ /* 0x002fc60007ffe0ff */
[----:B------:R-:W-:Y:S01]  /*4310*/  STL [R1+0x2a7c], R2 ;  /* 0x002a7c0201007387 */ /* 0x000fe20000100800 */
[C---:B--2---:R-:W-:Y:S02]  /*4320*/  IADD3 R0, R14.reuse, 0x1ef, RZ ;  /* 0x000001ef0e007810 */ /* 0x044fe40007ffe0ff */
[----:B0-----:R-:W-:-:S03]  /*4330*/  IADD3 R4, R14, 0x1f4, RZ ;  /* 0x000001f40e047810 */ /* 0x001fc60007ffe0ff */
[----:B------:R0:W-:Y:S04]  /*4340*/  STL [R1+0x2a84], R0 ;  /* 0x002a840001007387 */ /* 0x0001e80000100800 */
[----:B------:R1:W-:Y:S01]  /*4350*/  STL [R1+0x2a88], R3 ;  /* 0x002a880301007387 */ /* 0x0003e20000100800 */
[C---:B0-----:R-:W-:Y:S02]  /*4360*/  IADD3 R0, R14.reuse, 0x1f1, RZ ;  /* 0x000001f10e007810 */ /* 0x041fe40007ffe0ff */
[----:B-1----:R-:W-:-:S03]  /*4370*/  IADD3 R3, R14, 0x1f2, RZ ;  /* 0x000001f20e037810 */ /* 0x002fc60007ffe0ff */
[----:B------:R0:W-:Y:S04]  /*4380*/  STL [R1+0x2a90], R0 ;  /* 0x002a900001007387 */ /* 0x0001e80000100800 */
[----:B------:R1:W-:Y:S04]  /*4390*/  STL [R1+0x2a9c], R5 ;  /* 0x002a9c0501007387 */ /* 0x0003e80000100800 */
[----:B------:R-:W-:Y:S01]  /*43a0*/  STL [R1+0x2a94], R3 ;  /* 0x002a940301007387 */ /* 0x000fe20000100800 */
[----:B0-----:R-:W-:-:S03]  /*43b0*/  IADD3 R0, R14, 0x1f5, RZ ;  /* 0x000001f50e007810 */ /* 0x001fc60007ffe0ff */
[----:B------:R0:W-:Y:S01]  /*43c0*/  STL [R1+0x2aa0], R4 ;  /* 0x002aa00401007387 */ /* 0x0001e20000100800 */
[----:B-1----:R-:W-:-:S03]  /*43d0*/  IADD3 R5, R14, 0x1f6, RZ ;  /* 0x000001f60e057810 */ /* 0x002fc60007ffe0ff */
[----:B------:R1:W-:Y:S04]  /*43e0*/  STL [R1+0x2aa8], R0 ;  /* 0x002aa80001007387 */ /* 0x0003e80000100800 */
[----:B------:R2:W-:Y:S01]  /*43f0*/  STL [R1+0x2aac], R5 ;  /* 0x002aac0501007387 */ /* 0x0005e20000100800 */
[C---:B0-----:R-:W-:Y:S02]  /*4400*/  IADD3 R4, R14.reuse, 0x1f7, RZ ;  /* 0x000001f70e047810 */ /* 0x041fe40007ffe0ff */
[----:B-1----:R-:W-:-:S03]  /*4410*/  IADD3 R0, R14, 0x1f8, RZ ;  /* 0x000001f80e007810 */ /* 0x002fc60007ffe0ff */
[----:B------:R0:W-:Y:S01]  /*4420*/  STL [R1+0x2ab4], R4 ;  /* 0x002ab40401007387 */ /* 0x0001e20000100800 */
[----:B--2---:R-:W-:-:S03]  /*4430*/  IADD3 R5, R14, 0x1f9, RZ ;  /* 0x000001f90e057810 */ /* 0x004fc60007ffe0ff */
[----:B------:R1:W-:Y:S04]  /*4440*/  STL [R1+0x2ab8], R0 ;  /* 0x002ab80001007387 */ /* 0x0003e80000100800 */
[----:B------:R-:W-:Y:S01]  /*4450*/  STL [R1+0x2ac0], R5 ;  /* 0x002ac00501007387 */ /* 0x000fe20000100800 */
[C---:B0-----:R-:W-:Y:S02]  /*4460*/  IADD3 R4, R14.reuse, 0x1fa, RZ ;  /* 0x000001fa0e047810 */ /* 0x041fe40007ffe0ff */
[----:B-1----:R-:W-:-:S03]  /*4470*/  IADD3 R0, R14, 0x1fb, RZ ;  /* 0x000001fb0e007810 */ /* 0x002fc60007ffe0ff */
[----:B------:R0:W-:Y:S04]  /*4480*/  STL [R1+0x2ac4], R4 ;  /* 0x002ac40401007387 */ /* 0x0001e80000100800 */
[----:B------:R1:W-:Y:S01]  /*4490*/  STL [R1+0x2abc], R0 ;  /* 0x002abc0001007387 */ /* 0x0003e20000100800 */
[C---:B0-----:R-:W-:Y:S02]  /*44a0*/  IADD3 R4, R14.reuse, 0x1fd, RZ ;  /* 0x000001fd0e047810 */ /* 0x041fe40007ffe0ff */
[----:B-1----:R-:W-:-:S03]  /*44b0*/  IADD3 R0, R14, 0x1fe, RZ ;  /* 0x000001fe0e007810 */ /* 0x002fc60007ffe0ff */
[----:B------:R0:W-:Y:S04]  /*44c0*/  STL [R1+0x2aa4], R4 ;  /* 0x002aa40401007387 */ /* 0x0001e80000100800 */
[----:B------:R0:W-:Y:S04]  /*44d0*/  STL [R1+0x2ab0], R28 ;  /* 0x002ab01c01007387 */ /* 0x0001e80000100800 */
[----:B------:R0:W-:Y:S04]  /*44e0*/  STL [R1+0x2a98], R0 ;  /* 0x002a980001007387 */ /* 0x0001e80000100800 */
[----:B------:R0:W-:Y:S01]  /*44f0*/  STL [R1+0x2a8c], R29 ;  /* 0x002a8c1d01007387 */ /* 0x0001e20000100800 */
[----:B------:R-:W-:Y:S05]  /*4500*/  @P0 BRA `(.L_x_0) ;  /* 0x00000f8000000947 */ /* 0x000fea0003800000 */
[----:B------:R1:W-:Y:S01]  /*4510*/  STL [R1], RZ ;  /* 0x000000ff01007387 */ /* 0x0003e20000100800 */
[----:B0-----:R-:W-:Y:S01]  /*4520*/  IMAD.SHL.U32 R0, R12, 0x40, RZ ;  /* 0x000000400c007824 */ /* 0x001fe200078e00ff */
[----:B------:R-:W-:Y:S01]  /*4530*/  CS2R R24, SRZ ;  /* 0x0000000000187805 */ /* 0x000fe2000001ff00 */
[----:B------:R-:W-:Y:S01]  /*4540*/  CS2R R26, SRZ ;  /* 0x00000000001a7805 */ /* 0x000fe2000001ff00 */
[----:B------:R1:W-:Y:S01]  /*4550*/  STL [R1+0x4], RZ ;  /* 0x000004ff01007387 */ /* 0x0003e20000100800 */
[----:B------:R-:W-:Y:S01]  /*4560*/  CS2R R20, SRZ ;  /* 0x0000000000147805 */ /* 0x000fe2000001ff00 */
[----:B------:R-:W-:Y:S01]  /*4570*/  LOP3.LUT R0, R0, 0x1800, RZ, 0xc0, !PT ;  /* 0x0000180000007812 */ /* 0x000fe200078ec0ff */
[----:B------:R-:W-:Y:S01]  /*4580*/  CS2R R22, SRZ ;  /* 0x0000000000167805 */ /* 0x000fe2000001ff00 */
[----:B------:R1:W-:Y:S01]  /*4590*/  STL [R1+0x8], RZ ;  /* 0x000008ff01007387 */ /* 0x0003e20000100800 */
[----:B------:R-:W-:Y:S01]  /*45a0*/  CS2R R16, SRZ ;  /* 0x0000000000107805 */ /* 0x000fe2000001ff00 */
[----:B------:R-:W-:Y:S01]  /*45b0*/  CS2R R18, SRZ ;  /* 0x0000000000127805 */ /* 0x000fe2000001ff00 */
[----:B------:R-:W-:Y:S01]  /*45c0*/  CS2R R12, SRZ ;  /* 0x00000000000c7805 */ /* 0x000fe2000001ff00 */
[----:B------:R1:W-:Y:S01]  /*45d0*/  STL [R1+0xc], RZ ;  /* 0x00000cff01007387 */ /* 0x0003e20000100800 */
[----:B------:R-:W-:Y:S01]  /*45e0*/  CS2R R14, SRZ ;  /* 0x00000000000e7805 */ /* 0x000fe2000001ff00 */
[----:B------:R-:W-:Y:S01]  /*45f0*/  CS2R R8, SRZ ;  /* 0x0000000000087805 */ /* 0x000fe2000001ff00 */
[----:B------:R-:W-:Y:S01]  /*4600*/  CS2R R10, SRZ ;  /* 0x00000000000a7805 */ /* 0x000fe2000001ff00 */
[----:B------:R1:W-:Y:S01]  /*4610*/  STL [R1+0x10], RZ ;  /* 0x000010ff01007387 */ /* 0x0003e20000100800 */
[----:B------:R-:W-:Y:S01]  /*4620*/  CS2R R4, SRZ ;  /* 0x0000000000047805 */ /* 0x000fe2000001ff00 */
[----:B------:R-:W-:-:S02]  /*4630*/  CS2R R6, SRZ ;  /* 0x0000000000067805 */ /* 0x000fc4000001ff00 */
[----:B------:R1:W-:Y:S04]  /*4640*/  STL [R1+0x14], RZ ;  /* 0x000014ff01007387 */ /* 0x0003e80000100800 */
        /* <DEDUP_REMOVED lines=183> */
[----:B------:R1:W-:Y:S04]  /*51c0*/  STL [R1+0x22c8], R0 ;  /* 0x0022c80001007387 */ /* 0x0003e80000100800 */
        /* <DEDUP_REMOVED lines=42> */
[----:B------:R1:W-:Y:S01]  /*5470*/  STL [R1+0x3ac], RZ ;  /* 0x0003acff01007387 */ /* 0x0003e20000100800 */
[----:B------:R-:W-:Y:S05]  /*5480*/  BRA `(.L_x_1) ;  /* 0x000ad67000007947 */ /* 0x000fea0003800000 */
.L_x_0:
[----:B------:R-:W-:Y:S01]  /*5490*/  IABS R11, c[0x0][0x178] ;  /* 0x00005e00000b7a13 */ /* 0x000fe20000000000 */
[----:B------:R-:W-:Y:S01]  /*54a0*/  IMAD.MOV.U32 R15, RZ, RZ, R2 ;  /* 0x000000ffff0f7224 */ /* 0x000fe200078e0002 */
[----:B------:R-:W2:Y:S02]  /*54b0*/  LDL R26, [R1+0x2abc] ;  /* 0x002abc00011a7983 */ /* 0x000ea40000100800 */
[----:B------:R-:W1:Y:S02]  /*54c0*/  I2F.RP R2, R11 ;  /* 0x0000000b00027306 */ /* 0x000e640000209400 */
[----:B------:R-:W3:Y:S04]  /*54d0*/  LDL R27, [R1+0x2ac4] ;  /* 0x002ac400011b7983 */ /* 0x000ee80000100800 */
[----:B------:R-:W4:Y:S04]  /*54e0*/  LDL R8, [R1+0x22c4] ;  /* 0x0022c40001087983 */ /* 0x000f280000100800 */
[----:B------:R-:W5:Y:S04]  /*54f0*/  LDL R20, [R1+0x2ac0] ;  /* 0x002ac00001147983 */ /* 0x000f680000100800 */
[----:B------:R-:W2:Y:S01]  /*5500*/  LDL R22, [R1+0x2ab8] ;  /* 0x002ab80001167983 */ /* 0x000ea20000100800 */
[----:B-1----:R-:W1:Y:S01]  /*5510*/  MUFU.RCP R2, R2 ;  /* 0x0000000200027308 */ /* 0x002e620000001000 */
[----:B------:R-:W-:-:S02]  /*5520*/  IMAD.MOV.U32 R18, RZ, RZ, R3 ;  /* 0x000000ffff127224 */ /* 0x000fc400078e0003 */
[----:B------:R-:W2:Y:S04]  /*5530*/  LDL R23, [R1+0x2aac] ;  /* 0x002aac0001177983 */ /* 0x000ea80000100800 */
[----:B------:R-:W2:Y:S04]  /*5540*/  LDL R10, [R1+0x2aa8] ;  /* 0x002aa800010a7983 */ /* 0x000ea80000100800 */
[----:B------:R-:W2:Y:S04]  /*5550*/  LDL R7, [R1+0x2a84] ;  /* 0x002a840001077983 */ /* 0x000ea80000100800 */
[----:B------:R-:W2:Y:S01]  /*5560*/  LDL R21, [R1+0x2ab4] ;  /* 0x002ab40001157983 */ /* 0x000ea20000100800 */
[----:B-1----:R-:W-:-:S03]  /*5570*/  IADD3 R2, R2, 0xffffffe, RZ ;  /* 0x0ffffffe02027810 */ /* 0x002fc60007ffe0ff */
[----:B------:R-:W2:Y:S01]  /*5580*/  LDL R16, [R1+0x2aa0] ;  /* 0x002aa00001107983 */ /* 0x000ea20000100800 */
[----:B------:R1:W0:Y:S03]  /*5590*/  F2I.FTZ.U32.TRUNC.NTZ R3, R2 ;  /* 0x0000000200037305 */ /* 0x000226000021f000 */
[----:B------:R-:W2:Y:S04]  /*55a0*/  LDL R17, [R1+0x2a9c] ;  /* 0x002a9c0001117983 */ /* 0x000ea80000100800 */
[----:B------:R-:W2:Y:S01]  /*55b0*/  LDL R19, [R1+0x2a90] ;  /* 0x002a900001137983 */ /* 0x000ea20000100800 */
[----:B-1----:R-:W-:-:S03]  /*55c0*/  IMAD.MOV.U32 R2, RZ, RZ, RZ ;  /* 0x000000ffff027224 */ /* 0x002fc600078e00ff */
[----:B------:R-:W2:Y:S04]  /*55d0*/  LDL R12, [R1+0x2a78] ;  /* 0x002a7800010c7983 */ /* 0x000ea80000100800 */
[----:B------:R-:W2:Y:S01]  /*55e0*/  LDL R14, [R1+0x2a80] ;  /* 0x002a8000010e7983 */ /* 0x000ea20000100800 */
[----:B0-----:R-:W-:-:S03]  /*55f0*/  IMAD.MOV R9, RZ, RZ, -R3 ;  /* 0x000000ffff097224 */ /* 0x001fc600078e0a03 */
[----:B------:R-:W2:Y:S01]  /*5600*/  LDL R13, [R1+0x2a88] ;  /* 0x002a8800010d7983 */ /* 0x000ea20000100800 */
[----:B------:R-:W-:-:S04]  /*5610*/  IMAD R9, R9, R11, RZ ;  /* 0x0000000b09097224 */ /* 0x000fc800078e02ff */
[----:B------:R-:W-:Y:S02]  /*5620*/  IMAD.HI.U32 R9, R3, R9, R2 ;  /* 0x0000000903097227 */ /* 0x000fe400078e0002 */
[----:B------:R-:W2:Y:S04]  /*5630*/  LDL R3, [R1+0x2a98] ;  /* 0x002a980001037983 */ /* 0x000ea80000100800 */
[----:B------:R-:W3:Y:S01]  /*5640*/  LDL R2, [R1+0x2aa4] ;  /* 0x002aa40001027983 */ /* 0x000ee20000100800 */
[----:B------:R-:W-:Y:S01]  /*5650*/  IMAD.MOV.U32 R24, RZ, RZ, R29 ;  /* 0x000000ffff187224 */ /* 0x000fe200078e001d */
[----:B------:R-:W-:-:S04]  /*5660*/  IABS R29, c[0x0][0x17c] ;  /* 0x00005f00001d7a13 */ /* 0x000fc80000000000 */
[----:B------:R-:W0:Y:S08]  /*5670*/  I2F.RP R0, R29 ;  /* 0x0000001d00007306 */ /* 0x000e300000209400 */
[----:B0-----:R-:W0:Y:S01]  /*5680*/  MUFU.RCP R0, R0 ;  /* 0x0000000000007308 */ /* 0x001e220000001000 */
[----:B------:R-:W1:Y:S01]  /*5690*/  S2R R6, SR_TID.X ;  /* 0x0000000000067919 */ /* 0x000e620000002100 */
[----:B0-----:R-:W-:-:S06]  /*56a0*/  IADD3 R0, R0, 0xffffffe, RZ ;  /* 0x0ffffffe00007810 */ /* 0x001fcc0007ffe0ff */
[----:B------:R1:W0:Y:S01]  /*56b0*/  F2I.FTZ.U32.TRUNC.NTZ R5, R0 ;  /* 0x0000000000057305 */ /* 0x000222000021f000 */
[----:B------:R-:W-:Y:S02]  /*56c0*/  IMAD.MOV.U32 R25, RZ, RZ, R28 ;  /* 0x000000ffff197224 */ /* 0x000fe400078e001c */
[----:B------:R-:W-:Y:S01]  /*56d0*/  IMAD.MOV.U32 R4, RZ, RZ, RZ ;  /* 0x000000ffff047224 */ /* 0x000fe200078e00ff */
[----:B-1----:R-:W-:Y:S01]  /*56e0*/  LOP3.LUT R0, R6, 0x7, RZ, 0xc0, !PT ;  /* 0x0000000706007812 */ /* 0x002fe200078ec0ff */
[----:B0-----:R-:W-:-:S04]  /*56f0*/  IMAD.MOV R28, RZ, RZ, -R5 ;  /* 0x000000ffff1c7224 */ /* 0x001fc800078e0a05 */
[----:B------:R-:W-:-:S04]  /*5700*/  IMAD R28, R28, R29, RZ ;  /* 0x0000001d1c1c7224 */ /* 0x000fc800078e02ff */
[----:B------:R-:W-:-:S04]  /*5710*/  IMAD.HI.U32 R28, R5, R28, R4 ;  /* 0x0000001c051c7227 */ /* 0x000fc800078e0004 */
[----:B------:R-:W-:Y:S02]  /*5720*/  IMAD.SHL.U32 R4, R0, 0x10, RZ ;  /* 0x0000001000047824 */ /* 0x000fe400078e00ff */
[----:B------:R-:W-:Y:S01]  /*5730*/  IMAD.SHL.U32 R6, R6, 0x2, RZ ;  /* 0x0000000206067824 */ /* 0x000fe200078e00ff */
[----:B----4-:R-:W-:-:S05]  /*5740*/  IABS R8, R8 ;  /* 0x0000000800087213 */ /* 0x010fca0000000000 */
[----:B------:R-:W-:-:S04]  /*5750*/  IMAD.HI.U32 R9, R9, R8, RZ ;  /* 0x0000000809097227 */ /* 0x000fc800078e00ff */
[----:B------:R-:W-:-:S04]  /*5760*/  IMAD.MOV R9, RZ, RZ, -R9 ;  /* 0x000000ffff097224 */ /* 0x000fc800078e0a09 */
[----:B------:R-:W-:Y:S02]  /*5770*/  IMAD R8, R11, R9, R8 ;  /* 0x000000090b087224 */ /* 0x000fe400078e0208 */
[----:B--2---:R-:W-:Y:S01]  /*5780*/  IMAD.MOV.U32 R5, RZ, RZ, R3 ;  /* 0x000000ffff057224 */ /* 0x004fe200078e0003 */
[----:B------:R-:W-:Y:S01]  /*5790*/  IABS R3, R24 ;  /* 0x0000001800037213 */ /* 0x000fe20000000000 */
[----:B------:R-:W-:Y:S02]  /*57a0*/  IMAD.MOV.U32 R24, RZ, RZ, R25 ;  /* 0x000000ffff187224 */ /* 0x000fe400078e0019 */
[----:B------:R-:W-:-:S04]  /*57b0*/  IMAD.SHL.U32 R25, R0, 0x100, RZ ;  /* 0x0000010000197824 */ /* 0x000fc800078e00ff */
[----:B------:R-:W-:Y:S02]  /*57c0*/  IMAD.IADD R0, R25, 0x1, R4 ;  /* 0x0000000119007824 */ /* 0x000fe400078e0204 */
[----:B------:R-:W-:Y:S02]  /*57d0*/  IMAD.MOV.U32 R25, RZ, RZ, R26 ;  /* 0x000000ffff197224 */ /* 0x000fe400078e001a */
[----:B---3--:R-:W-:Y:S01]  /*57e0*/  IMAD.MOV.U32 R26, RZ, RZ, R27 ;  /* 0x000000ffff1a7224 */ /* 0x008fe200078e001b */
[----:B------:R-:W-:Y:S01]  /*57f0*/  IABS R5, R5 ;  /* 0x0000000500057213 */ /* 0x000fe20000000000 */
[----:B-----5:R-:W-:Y:S01]  /*5800*/  IMAD.MOV.U32 R27, RZ, RZ, R20 ;  /* 0x000000ffff1b7224 */ /* 0x020fe200078e0014 */
[----:B------:R-:W-:Y:S01]  /*5810*/  LOP3.LUT R4, R4, 0x30, R6, 0x78, !PT ;  /* 0x0000003004047812 */ /* 0x000fe200078e7806 */
[----:B------:R-:W-:Y:S01]  /*5820*/  IMAD.MOV.U32 R20, RZ, RZ, R22 ;  /* 0x000000ffff147224 */ /* 0x000fe200078e0016 */
[----:B------:R-:W-:Y:S01]  /*5830*/  IABS R2, R2 ;  /* 0x0000000200027213 */ /* 0x000fe20000000000 */
[----:B------:R-:W-:-:S02]  /*5840*/  IMAD.MOV.U32 R22, RZ, RZ, R23 ;  /* 0x000000ffff167224 */ /* 0x000fc400078e0017 */
[----:B------:R-:W-:Y:S01]  /*5850*/  IMAD.MOV.U32 R23, RZ, RZ, R10 ;  /* 0x000000ffff177224 */ /* 0x000fe200078e000a */
[----:B------:R-:W-:Y:S01]  /*5860*/  LOP3.LUT R0, R0, 0x10, R6, 0x78, !PT ;  /* 0x0000001000007812 */ /* 0x000fe200078e7806 */
[----:B------:R-:W-:Y:S01]  /*5870*/  IMAD.MOV.U32 R10, RZ, RZ, R7 ;  /* 0x000000ffff0a7224 */ /* 0x000fe200078e0007 */
[----:B------:R0:W-:Y:S01]  /*5880*/  STL [R1+0x794], R4 ;  /* 0x0007940401007387 */ /* 0x0001e20000100800 */
[----:B------:R-:W-:-:S04]  /*5890*/  IMAD.HI.U32 R7, R28, R3, RZ ;  /* 0x000000031c077227 */ /* 0x000fc800078e00ff */
[C---:B------:R-:W-:Y:S01]  /*58a0*/  IMAD.HI.U32 R6, R28.reuse, R5, RZ ;  /* 0x000000051c067227 */ /* 0x040fe200078e00ff */
[----:B------:R1:W-:Y:S03]  /*58b0*/  STL [R1+0x798], R0 ;  /* 0x0007980001007387 */ /* 0x0003e60000100800 */
[----:B0-----:R-:W-:-:S04]  /*58c0*/  IMAD.HI.U32 R4, R28, R2, RZ ;  /* 0x000000021c047227 */ /* 0x001fc800078e00ff */
[----:B------:R-:W-:Y:S02]  /*58d0*/  IMAD.MOV R7, RZ, RZ, -R7 ;  /* 0x000000ffff077224 */ /* 0x000fe400078e0a07 */
[----:B------:R-:W-:Y:S01]  /*58e0*/  IMAD.MOV R6, RZ, RZ, -R6 ;  /* 0x000000ffff067224 */ /* 0x000fe200078e0a06 */
[----:B-1----:R-:W-:Y:S01]  /*58f0*/  IABS R0, R24 ;  /* 0x0000001800007213 */ /* 0x002fe20000000000 */
[----:B------:R-:W-:Y:S02]  /*5900*/  IMAD.MOV R4, RZ, RZ, -R4 ;  /* 0x000000ffff047224 */ /* 0x000fe400078e0a04 */
[C---:B------:R-:W-:Y:S02]  /*5910*/  IMAD R7, R29.reuse, R7, R3 ;  /* 0x000000071d077224 */ /* 0x040fe400078e0203 */
[C---:B------:R-:W-:Y:S02]  /*5920*/  IMAD R5, R29.reuse, R6, R5 ;  /* 0x000000061d057224 */ /* 0x040fe400078e0205 */
[----:B------:R-:W-:Y:S01]  /*5930*/  IMAD R2, R29, R4, R2 ;  /* 0x000000041d027224 */ /* 0x000fe200078e0202 */
[----:B------:R0:W-:Y:S01]  /*5940*/  STL [R1+0x910], R8 ;  /* 0x0009100801007387 */ /* 0x0001e20000100800 */
[----:B------:R-:W-:Y:S01]  /*5950*/  IMAD.HI.U32 R3, R28, R0, RZ ;  /* 0x000000001c037227 */ /* 0x000fe200078e00ff */
[----:B------:R-:W-:-:S02]  /*5960*/  IABS R4, R26 ;  /* 0x0000001a00047213 */ /* 0x000fc40000000000 */
[----:B------:R-:W-:Y:S01]  /*5970*/  STL [R1+0x68], R7 ;  /* 0x0000680701007387 */ /* 0x000fe20000100800 */
[----:B------:R-:W-:-:S03]  /*5980*/  IMAD.MOV R3, RZ, RZ, -R3 ;  /* 0x000000ffff037224 */ /* 0x000fc600078e0a03 */
[----:B------:R1:W-:Y:S01]  /*5990*/  STL [R1+0x64], R5 ;  /* 0x0000640501007387 */ /* 0x0003e20000100800 */
[----:B0-----:R-:W-:-:S03]  /*59a0*/  IABS R8, R25 ;  /* 0x0000001900087213 */ /* 0x001fc60000000000 */
[----:B------:R0:W-:Y:S01]  /*59b0*/  STL [R1+0x60], R2 ;  /* 0x0000600201007387 */ /* 0x0001e20000100800 */
[----:B------:R-:W-:Y:S02]  /*59c0*/  IMAD R0, R29, R3, R0 ;  /* 0x000000031d007224 */ /* 0x000fe400078e0200 */
[----:B------:R-:W-:Y:S01]  /*59d0*/  IMAD.HI.U32 R9, R28, R8, RZ ;  /* 0x000000081c097227 */ /* 0x000fe200078e00ff */
[----:B-1----:R-:W-:-:S03]  /*59e0*/  IABS R5, R27 ;  /* 0x0000001b00057213 */ /* 0x002fc60000000000 */
[----:B------:R-:W-:Y:S01]  /*59f0*/  IMAD.HI.U32 R7, R28, R4, RZ ;  /* 0x000000041c077227 */ /* 0x000fe200078e00ff */
[----:B0-----:R-:W-:-:S03]  /*5a00*/  IABS R2, R20 ;  /* 0x0000001400027213 */ /* 0x001fc60000000000 */
[----:B------:R-:W-:-:S04]  /*5a10*/  IMAD.HI.U32 R6, R28, R5, RZ ;  /* 0x000000051c067227 */ /* 0x000fc800078e00ff */
[----:B------:R-:W-:Y:S01]  /*5a20*/  IMAD.HI.U32 R3, R28, R2, RZ ;  /* 0x000000021c037227 */ /* 0x000fe200078e00ff */
[----:B------:R0:W-:Y:S03]  /*5a30*/  STL [R1+0x5c], R0 ;  /* 0x00005c0001007387 */ /* 0x0001e60000100800 */
[----:B------:R-:W-:Y:S02]  /*5a40*/  IMAD.MOV R9, RZ, RZ, -R9 ;  /* 0x000000ffff097224 */ /* 0x000fe400078e0a09 */
[----:B------:R-:W-:Y:S02]  /*5a50*/  IMAD.MOV R7, RZ, RZ, -R7 ;  /* 0x000000ffff077224 */ /* 0x000fe400078e0a07 */
[----:B------:R-:W-:Y:S02]  /*5a60*/  IMAD.MOV R6, RZ, RZ, -R6 ;  /* 0x000000ffff067224 */ /* 0x000fe400078e0a06 */
[----:B------:R-:W-:Y:S01]  /*5a70*/  IMAD.MOV R3, RZ, RZ, -R3 ;  /* 0x000000ffff037224 */ /* 0x000fe200078e0a03 */
[----:B0-----:R-:W-:Y:S01]  /*5a80*/  IABS R0, R21 ;  /* 0x0000001500007213 */ /* 0x001fe20000000000 */
[----:B------:R-:W-:-:S02]  /*5a90*/  IMAD R8, R29, R9, R8 ;  /* 0x000000091d087224 */ /* 0x000fc400078e0208 */
[C---:B------:R-:W-:Y:S02]  /*5aa0*/  IMAD R7, R29.reuse, R7, R4 ;  /* 0x000000071d077224 */ /* 0x040fe400078e0204 */
[C---:B------:R-:W-:Y:S02]  /*5ab0*/  IMAD R5, R29.reuse, R6, R5 ;  /* 0x000000061d057224 */ /* 0x040fe400078e0205 */
[----:B------:R-:W-:Y:S01]  /*5ac0*/  IMAD R2, R29, R3, R2 ;  /* 0x000000031d027224 */ /* 0x000fe200078e0202 */
[----:B------:R0:W-:Y:S01]  /*5ad0*/  STL [R1+0x58], R8 ;  /* 0x0000580801007387 */ /* 0x0001e20000100800 */
[----:B------:R-:W-:Y:S01]  /*5ae0*/  IMAD.HI.U32 R4, R28, R0, RZ ;  /* 0x000000001c047227 */ /* 0x000fe200078e00ff */
[----:B------:R-:W-:Y:S02]  /*5af0*/  IABS R3, R23 ;  /* 0x0000001700037213 */ /* 0x000fe40000000000 */
        /* <DEDUP_REMOVED lines=11> */
[----:B------:R-:W-:-:S04]  /*5bb0*/  IMAD.HI.U32 R4, R28, R2, RZ ;  /* 0x000000021c047227 */ /* 0x000fc800078e00ff */
[----:B------:R-:W-:Y:S02]  /*5bc0*/  IMAD.MOV R9, RZ, RZ, -R9 ;  /* 0x000000ffff097224 */ /* 0x000fe400078e0a09 */
[----:B------:R-:W-:Y:S02]  /*5bd0*/  IMAD.MOV R7, RZ, RZ, -R7 ;  /* 0x000000ffff077224 */ /* 0x000fe400078e0a07 */
[----:B------:R-:W-:Y:S02]  /*5be0*/  IMAD.MOV R6, RZ, RZ, -R6 ;  /* 0x000000ffff067224 */ /* 0x000fe400078e0a06 */
[----:B------:R-:W-:Y:S02]  /*5bf0*/  IMAD.MOV R4, RZ, RZ, -R4 ;  /* 0x000000ffff047224 */ /* 0x000fe400078e0a04 */
[C---:B------:R-:W-:Y:S02]  /*5c00*/  IMAD R8, R29.reuse, R9, R8 ;  /* 0x000000091d087224 */ /* 0x040fe400078e0208 */
[----:B------:R-:W-:-:S02]  /*5c10*/  IMAD R7, R29, R7, R3 ;  /* 0x000000071d077224 */ /* 0x000fc400078e0203 */
[C---:B------:R-:W-:Y:S01]  /*5c20*/  IMAD R5, R29.reuse, R6, R5 ;  /* 0x000000061d057224 */ /* 0x040fe200078e0205 */
[----:B------:R-:W-:Y:S01]  /*5c30*/  STL [R1+0x48], R0 ;  /* 0x0000480001007387 */ /* 0x000fe20000100800 */
[----:B------:R-:W-:-:S03]  /*5c40*/  IMAD R2, R29, R4, R2 ;  /* 0x000000041d027224 */ /* 0x000fc600078e0202 */
[----:B------:R0:W-:Y:S04]  /*5c50*/  STL [R1+0x44], R8 ;  /* 0x0000440801007387 */ /* 0x0001e80000100800 */
[----:B------:R-:W-:Y:S04]  /*5c60*/  STL [R1+0x40], R7 ;  /* 0x0000400701007387 */ /* 0x000fe80000100800 */
[----:B------:R1:W-:Y:S01]  /*5c70*/  STL [R1+0x3c], R5 ;  /* 0x00003c0501007387 */ /* 0x0003e20000100800 */
[----:B0-----:R-:W-:-:S03]  /*5c80*/  IABS R8, R19 ;  /* 0x0000001300087213 */ /* 0x001fc60000000000 */
[----:B------:R0:W-:Y:S01]  /*5c90*/  STL [R1+0x38], R2 ;  /* 0x0000380201007387 */ /* 0x0001e20000100800 */
[----:B------:R-:W-:-:S03]  /*5ca0*/  IABS R0, R18 ;  /* 0x0000001200007213 */ /* 0x000fc60000000000 */
[----:B------:R-:W2:Y:S01]  /*5cb0*/  LDL R19, [R1+0x2a74] ;  /* 0x002a740001137983 */ /* 0x000ea20000100800 */
[----:B-1----:R-:W-:-:S03]  /*5cc0*/  IABS R5, R10 ;  /* 0x0000000a00057213 */ /* 0x002fc60000000000 */
[----:B------:R-:W3:Y:S01]  /*5cd0*/  LDL R10, [R1+0x2a70] ;  /* 0x002a7000010a7983 */ /* 0x000ee20000100800 */
[----:B------:R-:W-:-:S04]  /*5ce0*/  IMAD.HI.U32 R3, R28, R0, RZ ;  /* 0x000000001c037227 */ /* 0x000fc800078e00ff */
[----:B------:R-:W-:Y:S02]  /*5cf0*/  IMAD.MOV R3, RZ, RZ, -R3 ;  /* 0x000000ffff037224 */ /* 0x000fe400078e0a03 */
[----:B------:R-:W-:Y:S02]  /*5d00*/  IMAD.MOV.U32 R18, RZ, RZ, R12 ;  /* 0x000000ffff127224 */ /* 0x000fe400078e000c */
[----:B------:R-:W-:Y:S01]  /*5d10*/  IMAD R0, R29, R3, R0 ;  /* 0x000000031d007224 */ /* 0x000fe200078e0200 */
[----:B------:R-:W4:Y:S01]  /*5d20*/  LDL R12, [R1+0x2a6c] ;  /* 0x002a6c00010c7983 */ /* 0x000f220000100800 */
[----:B0-----:R-:W-:-:S03]  /*5d30*/  IABS R2, R14 ;  /* 0x0000000e00027213 */ /* 0x001fc60000000000 */
[----:B------:R0:W-:Y:S04]  /*5d40*/  STL [R1+0x34], R0 ;  /* 0x0000340001007387 */ /* 0x0001e80000100800 */
[----:B------:R-:W5:Y:S01]  /*5d50*/  LDL R14, [R1+0x2a68] ;  /* 0x002a6800010e7983 */ /* 0x000f620000100800 */
[----:B------:R-:W-:Y:S01]  /*5d60*/  IABS R4, R13 ;  /* 0x0000000d00047213 */ /* 0x000fe20000000000 */
[----:B------:R-:W-:-:S04]  /*5d70*/  IMAD.HI.U32 R9, R28, R8, RZ ;  /* 0x000000081c097227 */ /* 0x000fc800078e00ff */
[----:B------:R-:W-:-:S04]  /*5d80*/  IMAD.HI.U32 R7, R28, R4, RZ ;  /* 0x000000041c077227 */ /* 0x000fc800078e00ff */
[----:B------:R-:W-:Y:S02]  /*5d90*/  IMAD.MOV R9, RZ, RZ, -R9 ;  /* 0x000000ffff097224 */ /* 0x000fe400078e0a09 */
[----:B------:R-:W-:Y:S02]  /*5da0*/  IMAD.MOV R7, RZ, RZ, -R7 ;  /* 0x000000ffff077224 */ /* 0x000fe400078e0a07 */
[----:B------:R-:W-:-:S04]  /*5db0*/  IMAD.HI.U32 R6, R28, R5, RZ ;  /* 0x000000051c067227 */ /* 0x000fc800078e00ff */
[----:B------:R-:W-:Y:S02]  /*5dc0*/  IMAD R8, R29, R9, R8 ;  /* 0x000000091d087224 */ /* 0x000fe400078e0208 */
[----:B------:R-:W-:-:S04]  /*5dd0*/  IMAD.HI.U32 R3, R28, R2, RZ ;  /* 0x000000021c037227 */ /* 0x000fc800078e00ff */
[C---:B------:R-:W-:Y:S01]  /*5de0*/  IMAD R7, R29.reuse, R7, R4 ;  /* 0x000000071d077224 */ /* 0x040fe200078e0204 */
[----:B------:R1:W-:Y:S01]  /*5df0*/  STL [R1+0x30], R8 ;  /* 0x0000300801007387 */ /* 0x0003e20000100800 */
[----:B------:R-:W-:Y:S01]  /*5e00*/  IMAD.MOV R6, RZ, RZ, -R6 ;  /* 0x000000ffff067224 */ /* 0x000fe200078e0a06 */
[----:B0-----:R-:W-:Y:S01]  /*5e10*/  IABS R0, R15 ;  /* 0x0000000f00007213 */ /* 0x001fe20000000000 */
[----:B------:R-:W-:Y:S01]  /*5e20*/  IMAD.MOV R3, RZ, RZ, -R3 ;  /* 0x000000ffff037224 */ /* 0x000fe200078e0a03 */
[----:B------:R-:W-:Y:S01]  /*5e30*/  STL [R1+0x2c], R7 ;  /* 0x00002c0701007387 */ /* 0x000fe20000100800 */
[----:B------:R-:W-:-:S03]  /*5e40*/  IMAD R5, R29, R6, R5 ;  /* 0x000000061d057224 */ /* 0x000fc600078e0205 */
[----:B------:R-:W5:Y:S01]  /*5e50*/  LDL R15, [R1+0x2a64] ;  /* 0x002a6400010f7983 */ /* 0x000f620000100800 */
[----:B------:R-:W-:Y:S01]  /*5e60*/  IMAD R13, R29, R3, R2 ;  /* 0x000000031d0d7224 */ /* 0x000fe200078e0202 */
[----:B-1----:R-:W-:Y:S02]  /*5e70*/  IABS R8, R18 ;  /* 0x0000001200087213 */ /* 0x002fe40000000000 */
[----:B------:R3:W-:Y:S04]  /*5e80*/  STL [R1+0x28], R5 ;  /* 0x0000280501007387 */ /* 0x0007e80000100800 */
[----:B------:R-:W-:Y:S04]  /*5e90*/  STL [R1+0x2cf8], R13 ;  /* 0x002cf80d01007387 */ /* 0x000fe80000100800 */
[----:B------:R-:W5:Y:S01]  /*5ea0*/  LDL R18, [R1+0x2a60] ;  /* 0x002a600001127983 */ /* 0x000f620000100800 */
[----:B------:R-:W-:-:S04]  /*5eb0*/  IMAD.HI.U32 R4, R28, R0, RZ ;  /* 0x000000001c047227 */ /* 0x000fc800078e00ff */
[----:B------:R-:W-:-:S04]  /*5ec0*/  IMAD.HI.U32 R9, R28, R8, RZ ;  /* 0x000000081c097227 */ /* 0x000fc800078e00ff */
[----:B------:R-:W-:Y:S02]  /*5ed0*/  IMAD.MOV R4, RZ, RZ, -R4 ;  /* 0x000000ffff047224 */ /* 0x000fe400078e0a04 */
[----:B------:R-:W-:Y:S02]  /*5ee0*/  IMAD.MOV R9, RZ, RZ, -R9 ;  /* 0x000000ffff097224 */ /* 0x000fe400078e0a09 */
[C---:B------:R-:W-:Y:S02]  /*5ef0*/  IMAD R0, R29.reuse, R4, R0 ;  /* 0x000000041d007224 */ /* 0x040fe400078e0200 */
[----:B------:R-:W-:Y:S01]  /*5f00*/  IMAD R8, R29, R9, R8 ;  /* 0x000000091d087224 */ /* 0x000fe200078e0208 */
[----:B--2---:R-:W-:Y:S02]  /*5f10*/  IABS R3, R19 ;  /* 0x0000001300037213 */ /* 0x004fe40000000000 */
[----:B------:R-:W2:Y:S01]  /*5f20*/  LDL R19, [R1+0x2a5c] ;  /* 0x002a5c0001137983 */ /* 0x000ea20000100800 */
[----:B---3--:R-:W-:-:S03]  /*5f30*/  IABS R5, R10 ;  /* 0x0000000a00057213 */ /* 0x008fc60000000000 */
[----:B------:R-:W3:Y:S01]  /*5f40*/  LDL R10, [R1+0x2a58] ;  /* 0x002a5800010a7983 */ /* 0x000ee20000100800 */
[----:B------:R-:W-:-:S04]  /*5f50*/  IMAD.HI.U32 R7, R28, R3, RZ ;  /* 0x000000031c077227 */ /* 0x000fc800078e00ff */
[----:B------:R-:W-:Y:S01]  /*5f60*/  IMAD.MOV R7, RZ, RZ, -R7 ;  /* 0x000000ffff077224 */ /* 0x000fe200078e0a07 */
[----:B----4-:R-:W-:-:S03]  /*5f70*/  IABS R2, R12 ;  /* 0x0000000c00027213 */ /* 0x010fc60000000000 */
[----:B------:R-:W-:Y:S01]  /*5f80*/  IMAD R7, R29, R7, R3 ;  /* 0x000000071d077224 */ /* 0x000fe200078e0203 */
[----:B------:R-:W4:Y:S04]  /*5f90*/  LDL R12, [R1+0x2a54] ;  /* 0x002a5400010c7983 */ /* 0x000f280000100800 */
[----:B------:R5:W-:Y:S04]  /*5fa0*/  STL [R1+0x790], R0 ;  /* 0x0007900001007387 */ /* 0x000be80000100800 */
[----:B------:R0:W-:Y:S04]  /*5fb0*/  STL [R1+0x778], R8 ;  /* 0x0007780801007387 */ /* 0x0001e80000100800 */
[----:B------:R1:W-:Y:S01]  /*5fc0*/  STL [R1+0x77c], R7 ;  /* 0x00077c0701007387 */ /* 0x0003e20000100800 */
[----:B-----5:R-:W-:-:S03]  /*5fd0*/  IABS R0, R14 ;  /* 0x0000000e00007213 */ /* 0x020fc60000000000 */
[----:B------:R-:W5:Y:S01]  /*5fe0*/  LDL R14, [R1+0x2a4c] ;  /* 0x002a4c00010e7983 */ /* 0x000f620000100800 */
[----:B------:R-:W-:-:S04]  /*5ff0*/  IMAD.HI.U32 R6, R28, R5, RZ ;  /* 0x000000051c067227 */ /* 0x000fc800078e00ff */
[----:B------:R-:W-:-:S04]  /*6000*/  IMAD.HI.U32 R4, R28, R2, RZ ;  /* 0x000000021c047227 */ /* 0x000fc800078e00ff */
[----:B------:R-:W-:Y:S02]  /*6010*/  IMAD.MOV R6, RZ, RZ, -R6 ;  /* 0x000000ffff067224 */ /* 0x000fe400078e0a06 */
[----:B------:R-:W-:Y:S02]  /*6020*/  IMAD.MOV R4, RZ, RZ, -R4 ;  /* 0x000000ffff047224 */ /* 0x000fe400078e0a04 */
[C---:B------:R-:W-:Y:S02]  /*6030*/  IMAD R5, R29.reuse, R6, R5 ;  /* 0x000000061d057224 */ /* 0x040fe400078e0205 */
[----:B------:R-:W-:-:S03]  /*6040*/  IMAD R2, R29, R4, R2 ;  /* 0x000000041d027224 */ /* 0x000fc600078e0202 */
[----:B------:R2:W-:Y:S04]  /*6050*/  STL [R1+0x780], R5 ;  /* 0x0007800501007387 */ /* 0x0005e80000100800 */
[----:B------:R3:W-:Y:S01]  /*6060*/  STL [R1+0x788], R2 ;  /* 0x0007880201007387 */ /* 0x0007e20000100800 */
[----:B0-----:R-:W-:-:S03]  /*6070*/  IABS R8, R15 ;  /* 0x0000000f00087213 */ /* 0x001fc60000000000 */
[----:B------:R-:W5:Y:S01]  /*6080*/  LDL R15, [R1+0x2a50] ;  /* 0x002a5000010f7983 */ /* 0x000f620000100800 */
[----:B------:R-:W-:-:S03]  /*6090*/  IABS R4, R18 ;  /* 0x0000001200047213 */ /* 0x000fc60000000000 */
[----:B------:R-:W5:Y:S01]  /*60a0*/  LDL R18, [R1+0x2a44] ;  /* 0x002a440001127983 */ /* 0x000f620000100800 */
[----:B------:R-:W-:-:S04]  /*60b0*/  IMAD.HI.U32 R3, R28, R0, RZ ;  /* 0x000000001c037227 */ /* 0x000fc800078e00ff */
[----:B------:R-:W-:Y:S02]  /*60c0*/  IMAD.MOV R3, RZ, RZ, -R3 ;  /* 0x000000ffff037224 */ /* 0x000fe400078e0a03 */
[----:B------:R-:W-:-:S04]  /*60d0*/  IMAD.HI.U32 R9, R28, R8, RZ ;  /* 0x000000081c097227 */ /* 0x000fc800078e00ff */
[----:B-1----:R-:W-:-:S04]  /*60e0*/  IMAD.HI.U32 R7, R28, R4, RZ ;  /* 0x000000041c077227 */ /* 0x002fc800078e00ff */
[C---:B------:R-:W-:Y:S02]  /*60f0*/  IMAD R0, R29.reuse, R3, R0 ;  /* 0x000000031d007224 */ /* 0x040fe400078e0200 */
        /* <DEDUP_REMOVED lines=9> */
[----:B------:R-:W-:-:S04]  /*6190*/  IMAD.HI.U32 R3, R28, R2, RZ ;  /* 0x000000021c037227 */ /* 0x000fc800078e00ff */
[----:B------:R-:W-:Y:S02]  /*61a0*/  IMAD.MOV R6, RZ, RZ, -R6 ;  /* 0x000000ffff067224 */ /* 0x000fe400078e0a06 */
[----:B------:R-:W-:Y:S01]  /*61b0*/  IMAD.MOV R3, RZ, RZ, -R3 ;  /* 0x000000ffff037224 */ /* 0x000fe200078e0a03 */
[----:B------:R4:W-:Y:S01]  /*61c0*/  STL [R1+0x784], R0 ;  /* 0x0007840001007387 */ /* 0x0009e20000100800 */
[C---:B------:R-:W-:Y:S02]  /*61d0*/  IMAD R5, R29.reuse, R6, R5 ;  /* 0x000000061d057224 */ /* 0x040fe400078e0205 */
[----:B------:R-:W-:Y:S01]  /*61e0*/  IMAD R2, R29, R3, R2 ;  /* 0x000000031d027224 */ /* 0x000fe200078e0202 */
[----:B------:R5:W-:Y:S04]  /*61f0*/  STL [R1+0x764], R8 ;  /* 0x0007640801007387 */ /* 0x000be80000100800 */
[----:B------:R-:W-:Y:S01]  /*6200*/  STL [R1+0x768], R7 ;  /* 0x0007680701007387 */ /* 0x000fe20000100800 */
[----:B----4-:R-:W-:-:S03]  /*6210*/  IABS R0, R12 ;  /* 0x0000000c00007213 */ /* 0x010fc60000000000 */
[----:B------:R-:W4:Y:S01]  /*6220*/  LDL R12, [R1+0x2a3c] ;  /* 0x002a3c00010c7983 */ /* 0x000f220000100800 */
[----:B-----5:R-:W-:-:S03]  /*6230*/  IABS R8, R14 ;  /* 0x0000000e00087213 */ /* 0x020fc60000000000 */
[----:B------:R0:W-:Y:S04]  /*6240*/  STL [R1+0x76c], R5 ;  /* 0x00076c0501007387 */ /* 0x0001e80000100800 */
[----:B------:R2:W-:Y:S04]  /*6250*/  STL [R1+0x774], R2 ;  /* 0x0007740201007387 */ /* 0x0005e80000100800 */
[----:B------:R-:W5:Y:S01]  /*6260*/  LDL R14, [R1+0x2a38] ;  /* 0x002a3800010e7983 */ /* 0x000f620000100800 */
[----:B------:R-:W-:Y:S01]  /*6270*/  IMAD.HI.U32 R4, R28, R0, RZ ;  /* 0x000000001c047227 */ /* 0x000fe200078e00ff */
[----:B------:R-:W-:-:S02]  /*6280*/  IABS R3, R15 ;  /* 0x0000000f00037213 */ /* 0x000fc40000000000 */
[----:B------:R-:W5:Y:S01]  /*6290*/  LDL R15, [R1+0x2a34] ;  /* 0x002a3400010f7983 */ /* 0x000f620000100800 */
[C---:B------:R-:W-:Y:S01]  /*62a0*/  IMAD.HI.U32 R9, R28.reuse, R8, RZ ;  /* 0x000000081c097227 */ /* 0x040fe200078e00ff */
[----:B0-----:R-:W-:Y:S02]  /*62b0*/  IABS R5, R18 ;  /* 0x0000001200057213 */ /* 0x001fe40000000000 */
[----:B------:R-:W5:Y:S01]  /*62c0*/  LDL R18, [R1+0x2a30] ;  /* 0x002a300001127983 */ /* 0x000f620000100800 */
[----:B------:R-:W-:-:S04]  /*62d0*/  IMAD.HI.U32 R7, R28, R3, RZ ;  /* 0x000000031c077227 */ /* 0x000fc800078e00ff */
[----:B------:R-:W-:Y:S02]  /*62e0*/  IMAD.MOV R4, RZ, RZ, -R4 ;  /* 0x000000ffff047224 */ /* 0x000fe400078e0a04 */
[----:B------:R-:W-:Y:S02]  /*62f0*/  IMAD.MOV R9, RZ, RZ, -R9 ;  /* 0x000000ffff097224 */ /* 0x000fe400078e0a09 */
[----:B------:R-:W-:Y:S02]  /*6300*/  IMAD.MOV R7, RZ, RZ, -R7 ;  /* 0x000000ffff077224 */ /* 0x000fe400078e0a07 */
[C---:B------:R-:W-:Y:S02]  /*6310*/  IMAD R0, R29.reuse, R4, R0 ;  /* 0x000000041d007224 */ /* 0x040fe400078e0200 */
[C---:B------:R-:W-:Y:S02]  /*6320*/  IMAD R8, R29.reuse, R9, R8 ;  /* 0x000000091d087224 */ /* 0x040fe400078e0208 */
[----:B------:R-:W-:-:S02]  /*6330*/  IMAD R7, R29, R7, R3 ;  /* 0x000000071d077224 */ /* 0x000fc400078e0203 */
[----:B------:R-:W-:-:S04]  /*6340*/  IMAD.HI.U32 R6, R28, R5, RZ ;  /* 0x000000051c067227 */ /* 0x000fc800078e00ff */
[----:B------:R-:W-:-:S04]  /*6350*/  IMAD.MOV R6, RZ, RZ, -R6 ;  /* 0x000000ffff067224 */ /* 0x000fc800078e0a06 */
[----:B------:R-:W-:Y:S01]  /*6360*/  IMAD R5, R29, R6, R5 ;  /* 0x000000061d057224 */ /* 0x000fe200078e0205 */
[----:B--2---:R-:W-:Y:S02]  /*6370*/  IABS R2, R19 ;  /* 0x0000001300027213 */ /* 0x004fe40000000000 */
[----:B------:R-:W2:Y:S04]  /*6380*/  LDL R19, [R1+0x2a2c] ;  /* 0x002a2c0001137983 */ /* 0x000ea80000100800 */
[----:B------:R3:W-:Y:S01]  /*6390*/  STL [R1+0x770], R0 ;  /* 0x0007700001007387 */ /* 0x0007e20000100800 */
[----:B------:R-:W-:-:S03]  /*63a0*/  IMAD.HI.U32 R4, R28, R2, RZ ;  /* 0x000000021c047227 */ /* 0x000fc600078e00ff */
[----:B------:R4:W-:Y:S04]  /*63b0*/  STL [R1+0x750], R8 ;  /* 0x0007500801007387 */ /* 0x0009e80000100800 */
[----:B------:R-:W-:Y:S01]  /*63c0*/  STL [R1+0x754], R7 ;  /* 0x0007540701007387 */ /* 0x000fe20000100800 */
[----:B---3--:R-:W-:-:S03]  /*63d0*/  IABS R0, R10 ;  /* 0x0000000a00007213 */ /* 0x008fc60000000000 */
[----:B------:R-:W3:Y:S01]  /*63e0*/  LDL R10, [R1+0x2a28] ;  /* 0x002a2800010a7983 */ /* 0x000ee20000100800 */
[----:B------:R-:W-:-:S04]  /*63f0*/  IMAD.MOV R4, RZ, RZ, -R4 ;  /* 0x000000ffff047224 */ /* 0x000fc800078e0a04 */
[----:B------:R-:W-:Y:S01]  /*6400*/  IMAD R2, R29, R4, R2 ;  /* 0x000000041d027224 */ /* 0x000fe200078e0202 */
[----:B------:R0:W-:Y:S01]  /*6410*/  STL [R1+0x758], R5 ;  /* 0x0007580501007387 */ /* 0x0001e20000100800 */
[----:B----4-:R-:W-:-:S03]  /*6420*/  IABS R8, R12 ;  /* 0x0000000c00087213 */ /* 0x010fc60000000000 */
[----:B------:R1:W-:Y:S04]  /*6430*/  STL [R1+0x760], R2 ;  /* 0x0007600201007387 */ /* 0x0003e80000100800 */
[----:B------:R-:W4:Y:S01]  /*6440*/  LDL R12, [R1+0x2a24] ;  /* 0x002a2400010c7983 */ /* 0x000f220000100800 */
[----:B-----5:R-:W-:-:S03]  /*6450*/  IABS R4, R14 ;  /* 0x0000000e00047213 */ /* 0x020fc60000000000 */
[----:B------:R-:W5:Y:S01]  /*6460*/  LDL R14, [R1+0x2a20] ;  /* 0x002a2000010e7983 */ /* 0x000f620000100800 */
[----:B------:R-:W-:-:S04]  /*6470*/  IMAD.HI.U32 R3, R28, R0, RZ ;  /* 0x000000001c037227 */ /* 0x000fc800078e00ff */
[----:B------:R-:W-:Y:S01]  /*6480*/  IMAD.MOV R3, RZ, RZ, -R3 ;  /* 0x000000ffff037224 */ /* 0x000fe200078e0a03 */
[----:B0-----:R-:W-:Y:S02]  /*6490*/  IABS R5, R15 ;  /* 0x0000000f00057213 */ /* 0x001fe40000000000 */
[----:B------:R-:W5:Y:S01]  /*64a0*/  LDL R15, [R1+0x2a1c] ;  /* 0x002a1c00010f7983 */ /* 0x000f620000100800 */
[----:B------:R-:W-:-:S04]  /*64b0*/  IMAD.HI.U32 R9, R28, R8, RZ ;  /* 0x000000081c097227 */ /* 0x000fc800078e00ff */
[----:B------:R-:W-:Y:S01]  /*64c0*/  IMAD.HI.U32 R7, R28, R4, RZ ;  /* 0x000000041c077227 */ /* 0x000fe200078e00ff */
[----:B-1----:R-:W-:-:S03]  /*64d0*/  IABS R2, R18 ;  /* 0x0000001200027213 */ /* 0x002fc60000000000 */
[----:B------:R-:W-:Y:S01]  /*64e0*/  IMAD R0, R29, R3, R0 ;  /* 0x000000031d007224 */ /* 0x000fe200078e0200 */
[----:B------:R-:W5:Y:S01]  /*64f0*/  LDL R18, [R1+0x2a18] ;  /* 0x002a180001127983 */ /* 0x000f620000100800 */
[----:B------:R-:W-:-:S04]  /*6500*/  IMAD.HI.U32 R6, R28, R5, RZ ;  /* 0x000000051c067227 */ /* 0x000fc800078e00ff */
[----:B------:R-:W-:-:S04]  /*6510*/  IMAD.HI.U32 R3, R28, R2, RZ ;  /* 0x000000021c037227 */ /* 0x000fc800078e00ff */
[----:B------:R-:W-:Y:S02]  /*6520*/  IMAD.MOV R9, RZ, RZ, -R9 ;  /* 0x000000ffff097224 */ /* 0x000fe400078e0a09 */
[----:B------:R-:W-:Y:S02]  /*6530*/  IMAD.MOV R7, RZ, RZ, -R7 ;  /* 0x000000ffff077224 */ /* 0x000fe400078e0a07 */
[----:B------:R-:W-:Y:S02]  /*6540*/  IMAD.MOV R6, RZ, RZ, -R6 ;  /* 0x000000ffff067224 */ /* 0x000fe400078e0a06 */
[----:B------:R-:W-:Y:S02]  /*6550*/  IMAD.MOV R3, RZ, RZ, -R3 ;  /* 0x000000ffff037224 */ /* 0x000fe400078e0a03 */
[C---:B------:R-:W-:Y:S02]  /*6560*/  IMAD R8, R29.reuse, R9, R8 ;  /* 0x000000091d087224 */ /* 0x040fe400078e0208 */
[C---:B------:R-:W-:Y:S01]  /*6570*/  IMAD R7, R29.reuse, R7, R4 ;  /* 0x000000071d077224 */ /* 0x040fe200078e0204 */
[----:B------:R2:W-:Y:S01]  /*6580*/  STL [R1+0x75c], R0 ;  /* 0x00075c0001007387 */ /* 0x0005e20000100800 */
[----:B------:R-:W-:-:S02]  /*6590*/  IMAD R5, R29, R6, R5 ;  /* 0x000000061d057224 */ /* 0x000fc400078e0205 */
[----:B------:R-:W-:Y:S01]  /*65a0*/  IMAD R2, R29, R3, R2 ;  /* 0x000000031d027224 */ /* 0x000fe200078e0202 */
[----:B------:R3:W-:Y:S04]  /*65b0*/  STL [R1+0x73c], R8 ;  /* 0x00073c0801007387 */ /* 0x0007e80000100800 */
[----:B------:R-:W-:Y:S01]  /*65c0*/  STL [R1+0x740], R7 ;  /* 0x0007400701007387 */ /* 0x000fe20000100800 */
[----:B--2---:R-:W-:-:S03]  /*65d0*/  IABS R0, R19 ;  /* 0x0000001300007213 */ /* 0x004fc60000000000 */
[----:B------:R-:W2:Y:S04]  /*65e0*/  LDL R19, [R1+0x2a14] ;  /* 0x002a140001137983 */ /* 0x000ea80000100800 */
[----:B------:R5:W-:Y:S04]  /*65f0*/  STL [R1+0x744], R5 ;  /* 0x0007440501007387 */ /* 0x000be80000100800 */
[----:B------:R0:W-:Y:S01]  /*6600*/  STL [R1+0x74c], R2 ;  /* 0x00074c0201007387 */ /* 0x0001e20000100800 */
[----:B---3--:R-:W-:-:S03]  /*6610*/  IABS R8, R10 ;  /* 0x0000000a00087213 */ /* 0x008fc60000000000 */
[----:B------:R-:W3:Y:S01]  /*6620*/  LDL R10, [R1+0x2a10] ;  /* 0x002a1000010a7983 */ /* 0x000ee20000100800 */
[----:B----4-:R-:W-:-:S03]  /*6630*/  IABS R3, R12 ;  /* 0x0000000c00037213 */ /* 0x010fc60000000000 */
[----:B------:R-:W4:Y:S01]  /*6640*/  LDL R12, [R1+0x2a0c] ;  /* 0x002a0c00010c7983 */ /* 0x000f220000100800 */
[----:B-----5:R-:W-:-:S03]  /*6650*/  IABS R5, R14 ;  /* 0x0000000e00057213 */ /* 0x020fc60000000000 */
[----:B------:R-:W5:Y:S01]  /*6660*/  LDL R14, [R1+0x2a08] ;  /* 0x002a0800010e7983 */ /* 0x000f620000100800 */
[----:B------:R-:W-:-:S04]  /*6670*/  IMAD.HI.U32 R4, R28, R0, RZ ;  /* 0x000000001c047227 */ /* 0x000fc800078e00ff */
[----:B------:R-:W-:-:S04]  /*6680*/  IMAD.HI.U32 R9, R28, R8, RZ ;  /* 0x000000081c097227 */ /* 0x000fc800078e00ff */
[----:B------:R-:W-:Y:S01]  /*6690*/  IMAD.HI.U32 R7, R28, R3, RZ ;  /* 0x000000031c077227 */ /* 0x000fe200078e00ff */
[----:B0-----:R-:W-:Y:S02]  /*66a0*/  IABS R2, R15 ;  /* 0x0000000f00027213 */ /* 0x001fe40000000000 */
[----:B------:R-:W5:Y:S01]  /*66b0*/  LDL R15, [R1+0x2a04] ;  /* 0x002a0400010f7983 */ /* 0x000f620000100800 */
[----:B------:R-:W-:Y:S02]  /*66c0*/  IMAD.MOV R4, RZ, RZ, -R4 ;  /* 0x000000ffff047224 */ /* 0x000fe400078e0a04 */
[----:B------:R-:W-:Y:S02]  /*66d0*/  IMAD.MOV R9, RZ, RZ, -R9 ;  /* 0x000000ffff097224 */ /* 0x000fe400078e0a09 */
[----:B------:R-:W-:Y:S02]  /*66e0*/  IMAD.MOV R7, RZ, RZ, -R7 ;  /* 0x000000ffff077224 */ /* 0x000fe400078e0a07 */
[----:B------:R-:W-:-:S02]  /*66f0*/  IMAD R0, R29, R4, R0 ;  /* 0x000000041d007224 */ /* 0x000fc400078e0200 */
[----:B------:R-:W-:-:S04]  /*6700*/  IMAD.HI.U32 R6, R28, R5, RZ ;  /* 0x000000051c067227 */ /* 0x000fc800078e00ff */
[----:B------:R-:W-:-:S04]  /*6710*/  IMAD.HI.U32 R4, R28, R2, RZ ;  /* 0x000000021c047227 */ /* 0x000fc800078e00ff */
[C---:B------:R-:W-:Y:S02]  /*6720*/  IMAD R8, R29.reuse, R9, R8 ;  /* 0x000000091d087224 */ /* 0x040fe400078e0208 */
[C---:B------:R-:W-:Y:S01]  /*6730*/  IMAD R7, R29.reuse, R7, R3 ;  /* 0x000000071d077224 */ /* 0x040fe200078e0203 */
[----:B------:R0:W-:Y:S01]  /*6740*/  STL [R1+0x748], R0 ;  /* 0x0007480001007387 */ /* 0x0001e20000100800 */
[----:B------:R-:W-:Y:S02]  /*6750*/  IMAD.MOV R6, RZ, RZ, -R6 ;  /* 0x000000ffff067224 */ /* 0x000fe400078e0a06 */
[----:B------:R-:W-:Y:S01]  /*6760*/  IMAD.MOV R4, RZ, RZ, -R4 ;  /* 0x000000ffff047224 */ /* 0x000fe200078e0a04 */
[----:B------:R2:W-:Y:S01]  /*6770*/  STL [R1+0x728], R8 ;  /* 0x0007280801007387 */ /* 0x0005e20000100800 */
[----:B------:R-:W-:-:S03]  /*6780*/  IMAD R5, R29, R6, R5 ;  /* 0x000000061d057224 */ /* 0x000fc600078e0205 */
[----:B------:R-:W-:Y:S01]  /*6790*/  STL [R1+0x72c], R7 ;  /* 0x00072c0701007387 */ /* 0x000fe20000100800 */
[----:B0-----:R-:W-:Y:S01]  /*67a0*/  IABS R0, R18 ;  /* 0x0000001200007213 */ /* 0x001fe20000000000 */
[----:B------:R-:W-:Y:S02]  /*67b0*/  IMAD R2, R29, R4, R2 ;  /* 0x000000041d027224 */ /* 0x000fe400078e0202 */
[----:B------:R-:W5:Y:S04]  /*67c0*/  LDL R18, [R1+0x2a00] ;  /* 0x002a000001127983 */ /* 0x000f680000100800 */
[----:B------:R4:W-:Y:S04]  /*67d0*/  STL [R1+0x730], R5 ;  /* 0x0007300501007387 */ /* 0x0009e80000100800 */
[----:B------:R5:W-:Y:S01]  /*67e0*/  STL [R1+0x738], R2 ;  /* 0x0007380201007387 */ /* 0x000be20000100800 */
[----:B--2---:R-:W-:-:S03]  /*67f0*/  IABS R8, R19 ;  /* 0x0000001300087213 */ /* 0x004fc60000000000 */
[----:B------:R-:W2:Y:S01]  /*6800*/  LDL R19, [R1+0x29fc] ;  /* 0x0029fc0001137983 */ /* 0x000ea20000100800 */
        /* <DEDUP_REMOVED lines=8> */
[----:B------:R-:W-:-:S04]  /*6890*/  IMAD.HI.U32 R7, R28, R4, RZ ;  /* 0x000000041c077227 */ /* 0x000fc800078e00ff */
[----:B------:R-:W-:Y:S02]  /*68a0*/  IMAD.MOV R3, RZ, RZ, -R3 ;  /* 0x000000ffff037224 */ /* 0x000fe400078e0a03 */
[----:B------:R-:W-:Y:S02]  /*68b0*/  IMAD.MOV R9, RZ, RZ, -R9 ;  /* 0x000000ffff097224 */ /* 0x000fe400078e0a09 */
[----:B------:R-:W-:Y:S02]  /*68c0*/  IMAD.MOV R7, RZ, RZ, -R7 ;  /* 0x000000ffff077224 */ /* 0x000fe400078e0a07 */
[C---:B------:R-:W-:Y:S02]  /*68d0*/  IMAD R0, R29.reuse, R3, R0 ;  /* 0x000000031d007224 */ /* 0x040fe400078e0200 */
[C---:B------:R-:W-:Y:S02]  /*68e0*/  IMAD R8, R29.reuse, R9, R8 ;  /* 0x000000091d087224 */ /* 0x040fe400078e0208 */
[----:B------:R-:W-:Y:S01]  /*68f0*/  IMAD R7, R29, R7, R4 ;  /* 0x000000071d077224 */ /* 0x000fe200078e0204 */
[----:B------:R0:W-:Y:S04]  /*6900*/  STL [R1+0x734], R0 ;  /* 0x0007340001007387 */ /* 0x0001e80000100800 */
[----:B------:R1:W-:Y:S04]  /*6910*/  STL [R1+0x714], R8 ;  /* 0x0007140801007387 */ /* 0x0003e80000100800 */
[----:B------:R1:W-:Y:S01]  /*6920*/  STL [R1+0x718], R7 ;  /* 0x0007180701007387 */ /* 0x0003e20000100800 */
[----:B0-----:R-:W-:-:S03]  /*6930*/  IABS R0, R15 ;  /* 0x0000000f00007213 */ /* 0x001fc60000000000 */
[----:B------:R-:W5:Y:S01]  /*6940*/  LDL R15, [R1+0x29ec] ;  /* 0x0029ec00010f7983 */ /* 0x000f620000100800 */
[----:B------:R-:W-:-:S04]  /*6950*/  IMAD.HI.U32 R6, R28, R5, RZ ;  /* 0x000000051c067227 */ /* 0x000fc800078e00ff */
[----:B------:R-:W-:-:S04]  /*6960*/  IMAD.HI.U32 R3, R28, R2, RZ ;  /* 0x000000021c037227 */ /* 0x000fc800078e00ff */
[----:B------:R-:W-:Y:S02]  /*6970*/  IMAD.MOV R6, RZ, RZ, -R6 ;  /* 0x000000ffff067224 */ /* 0x000fe400078e0a06 */
[----:B------:R-:W-:Y:S02]  /*6980*/  IMAD.MOV R3, RZ, RZ, -R3 ;  /* 0x000000ffff037224 */ /* 0x000fe400078e0a03 */
[C---:B------:R-:W-:Y:S02]  /*6990*/  IMAD R5, R29.reuse, R6, R5 ;  /* 0x000000061d057224 */ /* 0x040fe400078e0205 */
[----:B------:R-:W-:Y:S01]  /*69a0*/  IMAD R2, R29, R3, R2 ;  /* 0x000000031d027224 */ /* 0x000fe200078e0202 */
[----:B-1----:R-:W-:Y:S02]  /*69b0*/  IABS R8, R18 ;  /* 0x0000001200087213 */ /* 0x002fe40000000000 */
[----:B------:R3:W-:Y:S04]  /*69c0*/  STL [R1+0x71c], R5 ;  /* 0x00071c0501007387 */ /* 0x0007e80000100800 */
[----:B------:R4:W-:Y:S04]  /*69d0*/  STL [R1+0x724], R2 ;  /* 0x0007240201007387 */ /* 0x0009e80000100800 */
        /* <DEDUP_REMOVED lines=8> */
[----:B------:R-:W2:Y:S03]  /*6a60*/  LDL R19, [R1+0x29e4] ;  /* 0x0029e40001137983 */ /* 0x000ea60000100800 */
[----:B------:R-:W-:Y:S01]  /*6a70*/  IMAD.HI.U32 R7, R28, R3, RZ ;  /* 0x000000031c077227 */ /* 0x000fe200078e00ff */
[----:B---3--:R-:W-:-:S02]  /*6a80*/  IABS R5, R10 ;  /* 0x0000000a00057213 */ /* 0x008fc40000000000 */
[----:B------:R-:W3:Y:S01]  /*6a90*/  LDL R10, [R1+0x29e0] ;  /* 0x0029e000010a7983 */ /* 0x000ee20000100800 */
[----:B------:R-:W-:-:S04]  /*6aa0*/  IMAD.MOV R7, RZ, RZ, -R7 ;  /* 0x000000ffff077224 */ /* 0x000fc800078e0a07 */
[----:B------:R-:W-:Y:S01]  /*6ab0*/  IMAD R7, R29, R7, R3 ;  /* 0x000000071d077224 */ /* 0x000fe200078e0203 */
[----:B----4-:R-:W-:Y:S02]  /*6ac0*/  IABS R2, R12 ;  /* 0x0000000c00027213 */ /* 0x010fe40000000000 */
        /* <DEDUP_REMOVED lines=13> */
[----:B------:R3:W-:Y:S04]  /*6ba0*/  STL [R1+0x710], R2 ;  /* 0x0007100201007387 */ /* 0x0007e80000100800 */
[----:B------:R-:W5:Y:S01]  /*6bb0*/  LDL R17, [R1+0x29d0] ;  /* 0x0029d00001117983 */ /* 0x000f620000100800 */
[----:B0-----:R-:W-:-:S03]  /*6bc0*/  IABS R8, R15 ;  /* 0x0000000f00087213 */ /* 0x001fc60000000000 */
[----:B------:R-:W5:Y:S01]  /*6bd0*/  LDL R15, [R1+0x29d4] ;  /* 0x0029d400010f7983 */ /* 0x000f620000100800 */
[----:B------:R-:W-:-:S04]  /*6be0*/  IMAD.HI.U32 R3, R28, R0, RZ ;  /* 0x000000001c037227 */ /* 0x000fc800078e00ff */
[----:B------:R-:W-:-:S04]  /*6bf0*/  IMAD.MOV R3, RZ, RZ, -R3 ;  /* 0x000000ffff037224 */ /* 0x000fc800078e0a03 */
[----:B------:R-:W-:Y:S01]  /*6c00*/  IMAD R0, R29, R3, R0 ;  /* 0x000000031d007224 */ /* 0x000fe200078e0200 */
[----:B------:R-:W-:Y:S02]  /*6c10*/  IABS R4, R18 ;  /* 0x0000001200047213 */ /* 0x000fe40000000000 */
[----:B------:R-:W5:Y:S03]  /*6c20*/  LDL R18, [R1+0x29cc] ;  /* 0x0029cc0001127983 */ /* 0x000f660000100800 */
[----:B-1----:R-:W-:-:S04]  /*6c30*/  IMAD.HI.U32 R7, R28, R4, RZ ;  /* 0x000000041c077227 */ /* 0x002fc800078e00ff */
[----:B------:R-:W-:Y:S02]  /*6c40*/  IMAD.MOV R7, RZ, RZ, -R7 ;  /* 0x000000ffff077224 */ /* 0x000fe400078e0a07 */
[----:B------:R-:W-:-:S04]  /*6c50*/  IMAD.HI.U32 R9, R28, R8, RZ ;  /* 0x000000081c097227 */ /* 0x000fc800078e00ff */
[----:B------:R-:W-:Y:S02]  /*6c60*/  IMAD R7, R29, R7, R4 ;  /* 0x000000071d077224 */ /* 0x000fe400078e0204 */
[----:B------:R-:W-:Y:S01]  /*6c70*/  IMAD.MOV R9, RZ, RZ, -R9 ;  /* 0x000000ffff097224 */ /* 0x000fe200078e0a09 */
[----:B--2---:R-:W-:-:S05]  /*6c80*/  IABS R5, R19 ;  /* 0x0000001300057213 */ /* 0x004fca0000000000 */
[C---:B------:R-:W-:Y:S01]  /*6c90*/  IMAD.HI.U32 R6, R28.reuse, R5, RZ ;  /* 0x000000051c067227 */ /* 0x040fe200078e00ff */
[----:B---3--:R-:W-:Y:S02]  /*6ca0*/  IABS R2, R10 ;  /* 0x0000000a00027213 */ /* 0x008fe40000000000 */
[----:B------:R-:W2:Y:S03]  /*6cb0*/  LDL R10, [R1+0x29c8] ;  /* 0x0029c800010a7983 */ /* 0x000ea60000100800 */
[----:B------:R-:W-:-:S04]  /*6cc0*/  IMAD.HI.U32 R3, R28, R2, RZ ;  /* 0x000000021c037227 */ /* 0x000fc800078e00ff */
[----:B------:R-:W-:Y:S02]  /*6cd0*/  IMAD.MOV R6, RZ, RZ, -R6 ;  /* 0x000000ffff067224 */ /* 0x000fe400078e0a06 */
[----:B------:R-:W-:Y:S01]  /*6ce0*/  IMAD.MOV R3, RZ, RZ, -R3 ;  /* 0x000000ffff037224 */ /* 0x000fe200078e0a03 */
[----:B------:R4:W-:Y:S01]  /*6cf0*/  STL [R1+0x70c], R0 ;  /* 0x00070c0001007387 */ /* 0x0009e20000100800 */
[C---:B------:R-:W-:Y:S02]  /*6d00*/  IMAD R5, R29.reuse, R6, R5 ;  /* 0x000000061d057224 */ /* 0x040fe400078e0205 */
[C---:B------:R-:W-:Y:S01]  /*6d10*/  IMAD R2, R29.reuse, R3, R2 ;  /* 0x000000031d027224 */ /* 0x040fe200078e0202 */
[----:B------:R-:W-:Y:S04]  /*6d20*/  STL [R1+0x6f0], R7 ;  /* 0x0006f00701007387 */ /* 0x000fe80000100800 */
[----:B------:R-:W3:Y:S01]  /*6d30*/  LDL R19, [R1+0x29c4] ;  /* 0x0029c40001137983 */ /* 0x000ee20000100800 */
[----:B----4-:R-:W-:Y:S01]  /*6d40*/  IABS R0, R12 ;  /* 0x0000000c00007213 */ /* 0x010fe20000000000 */
[----:B------:R-:W-:-:S02]  /*6d50*/  IMAD R12, R29, R9, R8 ;  /* 0x000000091d0c7224 */ /* 0x000fc400078e0208 */
[----:B------:R0:W-:Y:S04]  /*6d60*/  STL [R1+0x6f4], R5 ;  /* 0x0006f40501007387 */ /* 0x0001e80000100800 */
[----:B------:R1:W-:Y:S01]  /*6d70*/  STL [R1+0x6fc], R2 ;  /* 0x0006fc0201007387 */ /* 0x0003e20000100800 */
[----:B-----5:R-:W-:-:S03]  /*6d80*/  IABS R8, R14 ;  /* 0x0000000e00087213 */ /* 0x020fc60000000000 */
[----:B------:R-:W4:Y:S01]  /*6d90*/  LDL R14, [R1+0x29c0] ;  /* 0x0029c000010e7983 */ /* 0x000f220000100800 */
[----:B------:R-:W-:-:S04]  /*6da0*/  IMAD.HI.U32 R4, R28, R0, RZ ;  /* 0x000000001c047227 */ /* 0x000fc800078e00ff */
[----:B------:R-:W-:-:S04]  /*6db0*/  IMAD.HI.U32 R9, R28, R8, RZ ;  /* 0x000000081c097227 */ /* 0x000fc800078e00ff */
[----:B------:R-:W-:Y:S02]  /*6dc0*/  IMAD.MOV R4, RZ, RZ, -R4 ;  /* 0x000000ffff047224 */ /* 0x000fe400078e0a04 */
[----:B------:R-:W-:Y:S01]  /*6dd0*/  IMAD.MOV R9, RZ, RZ, -R9 ;  /* 0x000000ffff097224 */ /* 0x000fe200078e0a09 */
[----:B------:R-:W-:Y:S02]  /*6de0*/  IABS R3, R15 ;  /* 0x0000000f00037213 */ /* 0x000fe40000000000 */
[----:B------:R-:W5:Y:S01]  /*6df0*/  LDL R15, [R1+0x29bc] ;  /* 0x0029bc00010f7983 */ /* 0x000f620000100800 */
[----:B0-----:R-:W-:-:S03]  /*6e00*/  IABS R5, R17 ;  /* 0x0000001100057213 */ /* 0x001fc60000000000 */
[----:B------:R-:W5:Y:S01]  /*6e10*/  LDL R17, [R1+0x29b8] ;  /* 0x0029b80001117983 */ /* 0x000f620000100800 */
[----:B------:R-:W-:-:S04]  /*6e20*/  IMAD.HI.U32 R7, R28, R3, RZ ;  /* 0x000000031c077227 */ /* 0x000fc800078e00ff */
[----:B------:R-:W-:Y:S02]  /*6e30*/  IMAD.MOV R7, RZ, RZ, -R7 ;  /* 0x000000ffff077224 */ /* 0x000fe400078e0a07 */
[C---:B------:R-:W-:Y:S02]  /*6e40*/  IMAD R0, R29.reuse, R4, R0 ;  /* 0x000000041d007224 */ /* 0x040fe400078e0200 */
[C---:B------:R-:W-:Y:S02]  /*6e50*/  IMAD R8, R29.reuse, R9, R8 ;  /* 0x000000091d087224 */ /* 0x040fe400078e0208 */
[----:B------:R-:W-:Y:S01]  /*6e60*/  IMAD R7, R29, R7, R3 ;  /* 0x000000071d077224 */ /* 0x000fe200078e0203 */
[----:B-1----:R-:W-:Y:S02]  /*6e70*/  IABS R2, R18 ;  /* 0x0000001200027213 */ /* 0x002fe40000000000 */
[----:B------:R-:W5:Y:S01]  /*6e80*/  LDL R18, [R1+0x29b4] ;  /* 0x0029b40001127983 */ /* 0x000f620000100800 */
[----:B------:R-:W-:-:S03]  /*6e90*/  IMAD.HI.U32 R6, R28, R5, RZ ;  /* 0x000000051c067227 */ /* 0x000fc600078e00ff */
[----:B------:R2:W-:Y:S01]  /*6ea0*/  STL [R1+0x6f8], R0 ;  /* 0x0006f80001007387 */ /* 0x0005e20000100800 */
[----:B------:R-:W-:-:S03]  /*6eb0*/  IMAD.HI.U32 R4, R28, R2, RZ ;  /* 0x000000021c047227 */ /* 0x000fc600078e00ff */
[----:B------:R3:W-:Y:S01]  /*6ec0*/  STL [R1+0x6d8], R8 ;  /* 0x0006d80801007387 */ /* 0x0007e20000100800 */
[----:B------:R-:W-:-:S03]  /*6ed0*/  IMAD.MOV R6, RZ, RZ, -R6 ;  /* 0x000000ffff067224 */ /* 0x000fc600078e0a06 */
[----:B------:R0:W-:Y:S01]  /*6ee0*/  STL [R1+0x6dc], R7 ;  /* 0x0006dc0701007387 */ /* 0x0001e20000100800 */
[----:B------:R-:W-:Y:S02]  /*6ef0*/  IMAD.MOV R4, RZ, RZ, -R4 ;  /* 0x000000ffff047224 */ /* 0x000fe400078e0a04 */
[C---:B------:R-:W-:Y:S02]  /*6f00*/  IMAD R5, R29.reuse, R6, R5 ;  /* 0x000000061d057224 */ /* 0x040fe400078e0205 */
[----:B------:R-:W-:Y:S01]  /*6f10*/  IMAD R2, R29, R4, R2 ;  /* 0x000000041d027224 */ /* 0x000fe200078e0202 */
[----:B--2---:R-:W-:Y:S02]  /*6f20*/  IABS R0, R10 ;  /* 0x0000000a00007213 */ /* 0x004fe40000000000 */
[----:B------:R-:W2:Y:S04]  /*6f30*/  LDL R10, [R1+0x29b0] ;  /* 0x0029b000010a7983 */ /* 0x000ea80000100800 */
[----:B------:R5:W-:Y:S04]  /*6f40*/  STL [R1+0x6e0], R5 ;  /* 0x0006e00501007387 */ /* 0x000be80000100800 */
[----:B------:R1:W-:Y:S01]  /*6f50*/  STL [R1+0x6e8], R2 ;  /* 0x0006e80201007387 */ /* 0x0003e20000100800 */
[----:B---3--:R-:W-:-:S03]  /*6f60*/  IABS R8, R19 ;  /* 0x0000001300087213 */ /* 0x008fc60000000000 */
[----:B------:R-:W3:Y:S01]  /*6f70*/  LDL R19, [R1+0x29ac] ;  /* 0x0029ac0001137983 */ /* 0x000ee20000100800 */
[----:B----4-:R-:W-:-:S03]  /*6f80*/  IABS R4, R14 ;  /* 0x0000000e00047213 */ /* 0x010fc60000000000 */
[----:B------:R-:W4:Y:S01]  /*6f90*/  LDL R14, [R1+0x29a8] ;  /* 0x0029a800010e7983 */ /* 0x000f220000100800 */
[----:B------:R-:W-:-:S04]  /*6fa0*/  IMAD.HI.U32 R3, R28, R0, RZ ;  /* 0x000000001c037227 */ /* 0x000fc800078e00ff */
[----:B------:R-:W-:-:S04]  /*6fb0*/  IMAD.HI.U32 R9, R28, R8, RZ ;  /* 0x000000081c097227 */ /* 0x000fc800078e00ff */
[----:B0-----:R-:W-:-:S04]  /*6fc0*/  IMAD.HI.U32 R7, R28, R4, RZ ;  /* 0x000000041c077227 */ /* 0x001fc800078e00ff */
[----:B------:R-:W-:Y:S02]  /*6fd0*/  IMAD.MOV R3, RZ, RZ, -R3 ;  /* 0x000000ffff037224 */ /* 0x000fe400078e0a03 */
[----:B------:R-:W-:Y:S02]  /*6fe0*/  IMAD.MOV R9, RZ, RZ, -R9 ;  /* 0x000000ffff097224 */ /* 0x000fe400078e0a09 */
[----:B------:R-:W-:Y:S01]  /*6ff0*/  IMAD.MOV R7, RZ, RZ, -R7 ;  /* 0x000000ffff077224 */ /* 0x000fe200078e0a07 */
[----:B-----5:R-:W-:Y:S02]  /*7000*/  IABS R5, R15 ;  /* 0x0000000f00057213 */ /* 0x020fe40000000000 */
[----:B------:R-:W5:Y:S01]  /*7010*/  LDL R15, [R1+0x29a4] ;  /* 0x0029a400010f7983 */ /* 0x000f620000100800 */
[----:B-1----:R-:W-:-:S03]  /*7020*/  IABS R2, R17 ;  /* 0x0000001100027213 */ /* 0x002fc60000000000 */
[----:B------:R-:W5:Y:S01]  /*7030*/  LDL R17, [R1+0x29a0] ;  /* 0x0029a00001117983 */ /* 0x000f620000100800 */
[----:B------:R-:W-:Y:S02]  /*7040*/  IMAD R0, R29, R3, R0 ;  /* 0x000000031d007224 */ /* 0x000fe400078e0200 */
[----:B------:R-:W-:-:S04]  /*7050*/  IMAD.HI.U32 R6, R28, R5, RZ ;  /* 0x000000051c067227 */ /* 0x000fc800078e00ff */
[C---:B------:R-:W-:Y:S02]  /*7060*/  IMAD R8, R29.reuse, R9, R8 ;  /* 0x000000091d087224 */ /* 0x040fe400078e0208 */
[----:B------:R-:W-:Y:S01]  /*7070*/  IMAD.HI.U32 R3, R28, R2, RZ ;  /* 0x000000021c037227 */ /* 0x000fe200078e00ff */
[----:B------:R0:W-:Y:S03]  /*7080*/  STL [R1+0x6e4], R0 ;  /* 0x0006e40001007387 */ /* 0x0001e60000100800 */
[C---:B------:R-:W-:Y:S01]  /*7090*/  IMAD R7, R29.reuse, R7, R4 ;  /* 0x000000071d077224 */ /* 0x040fe200078e0204 */
[----:B------:R2:W-:Y:S01]  /*70a0*/  STL [R1+0x6c4], R8 ;  /* 0x0006c40801007387 */ /* 0x0005e20000100800 */
[----:B------:R-:W-:Y:S02]  /*70b0*/  IMAD.MOV R6, RZ, RZ, -R6 ;  /* 0x000000ffff067224 */ /* 0x000fe400078e0a06 */
[----:B------:R-:W-:Y:S01]  /*70c0*/  IMAD.MOV R3, RZ, RZ, -R3 ;  /* 0x000000ffff037224 */ /* 0x000fe200078e0a03 */
[----:B------:R-:W-:Y:S01]  /*70d0*/  STL [R1+0x6c8], R7 ;  /* 0x0006c80701007387 */ /* 0x000fe20000100800 */
[----:B0-----:R-:W-:Y:S01]  /*70e0*/  IABS R0, R18 ;  /* 0x0000001200007213 */ /* 0x001fe20000000000 */
[----:B------:R-:W-:-:S02]  /*70f0*/  IMAD R5, R29, R6, R5 ;  /* 0x000000061d057224 */ /* 0x000fc400078e0205 */
[----:B------:R-:W5:Y:S01]  /*7100*/  LDL R18, [R1+0x299c] ;  /* 0x00299c0001127983 */ /* 0x000f620000100800 */
[----:B------:R-:W-:-:S03]  /*7110*/  IMAD R2, R29, R3, R2 ;  /* 0x000000031d027224 */ /* 0x000fc600078e0202 */
        /* <DEDUP_REMOVED lines=17> */
[----:B-----5:R-:W-:-:S02]  /*7230*/  IABS R2, R15 ;  /* 0x0000000f00027213 */ /* 0x020fc40000000000 */
[----:B------:R-:W5:Y:S01]  /*7240*/  LDL R15, [R1+0x298c] ;  /* 0x00298c00010f7983 */ /* 0x000f620000100800 */
[----:B------:R-:W-:-:S03]  /*7250*/  IMAD.HI.U32 R6, R28, R5, RZ ;  /* 0x000000051c067227 */ /* 0x000fc600078e00ff */
[----:B------:R0:W-:Y:S01]  /*7260*/  STL [R1+0x6d0], R0 ;  /* 0x0006d00001007387 */ /* 0x0001e20000100800 */
[----:B------:R-:W-:-:S03]  /*7270*/  IMAD.HI.U32 R4, R28, R2, RZ ;  /* 0x000000021c047227 */ /* 0x000fc600078e00ff */
[----:B------:R1:W-:Y:S01]  /*7280*/  STL [R1+0x6b0], R8 ;  /* 0x0006b00801007387 */ /* 0x0003e20000100800 */
[----:B------:R-:W-:Y:S02]  /*7290*/  IMAD.MOV R6, RZ, RZ, -R6 ;  /* 0x000000ffff067224 */ /* 0x000fe400078e0a06 */
[----:B------:R-:W-:Y:S01]  /*72a0*/  IMAD.MOV R4, RZ, RZ, -R4 ;  /* 0x000000ffff047224 */ /* 0x000fe200078e0a04 */
[----:B------:R-:W-:Y:S01]  /*72b0*/  STL [R1+0x6b4], R7 ;  /* 0x0006b40701007387 */ /* 0x000fe20000100800 */
[----:B0-----:R-:W-:-:S03]  /*72c0*/  IABS R0, R17 ;  /* 0x0000001100007213 */ /* 0x001fc60000000000 */
[----:B------:R-:W5:Y:S01]  /*72d0*/  LDL R17, [R1+0x2988] ;  /* 0x0029880001117983 */ /* 0x000f620000100800 */
[C---:B------:R-:W-:Y:S02]  /*72e0*/  IMAD R5, R29.reuse, R6, R5 ;  /* 0x000000061d057224 */ /* 0x040fe400078e0205 */
[----:B------:R-:W-:-:S03]  /*72f0*/  IMAD R2, R29, R4, R2 ;  /* 0x000000041d027224 */ /* 0x000fc600078e0202 */
[----:B------:R3:W-:Y:S01]  /*7300*/  STL [R1+0x6b8], R5 ;  /* 0x0006b80501007387 */ /* 0x0007e20000100800 */
[----:B-1----:R-:W-:-:S03]  /*7310*/  IABS R8, R18 ;  /* 0x0000001200087213 */ /* 0x002fc60000000000 */
[----:B------:R4:W-:Y:S04]  /*7320*/  STL [R1+0x6c0], R2 ;  /* 0x0006c00201007387 */ /* 0x0009e80000100800 */
[----:B------:R-:W5:Y:S01]  /*7330*/  LDL R18, [R1+0x2984] ;  /* 0x0029840001127983 */ /* 0x000f620000100800 */
        /* <DEDUP_REMOVED lines=21> */
[----:B------:R1:W-:Y:S01]  /*7490*/  STL [R1+0x6a0], R7 ;  /* 0x0006a00701007387 */ /* 0x0003e20000100800 */
[----:B-----5:R-:W-:Y:S01]  /*74a0*/  IABS R0, R15 ;  /* 0x0000000f00007213 */ /* 0x020fe20000000000 */
[----:B------:R-:W-:-:S02]  /*74b0*/  IMAD R5, R29, R6, R5 ;  /* 0x000000061d057224 */ /* 0x000fc400078e0205 */
[----:B------:R-:W5:Y:S01]  /*74c0*/  LDL R15, [R1+0x2974] ;  /* 0x00297400010f7983 */ /* 0x000f620000100800 */
[----:B------:R-:W-:-:S03]  /*74d0*/  IMAD R2, R29, R3, R2 ;  /* 0x000000031d027224 */ /* 0x000fc600078e0202 */
[----:B------:R2:W-:Y:S01]  /*74e0*/  STL [R1+0x6a4], R5 ;  /* 0x0006a40501007387 */ /* 0x0005e20000100800 */
[----:B0-----:R-:W-:-:S03]  /*74f0*/  IABS R8, R17 ;  /* 0x0000001100087213 */ /* 0x001fc60000000000 */
[----:B------:R3:W-:Y:S04]  /*7500*/  STL [R1+0x6ac], R2 ;  /* 0x0006ac0201007387 */ /* 0x0007e80000100800 */
[----:B------:R-:W5:Y:S01]  /*7510*/  LDL R17, [R1+0x2970] ;  /* 0x0029700001117983 */ /* 0x000f620000100800 */
[----:B------:R-:W-:-:S03]  /*7520*/  IABS R3, R18 ;  /* 0x0000001200037213 */ /* 0x000fc60000000000 */
[----:B------:R-:W5:Y:S01]  /*7530*/  LDL R18, [R1+0x296c] ;  /* 0x00296c0001127983 */ /* 0x000f620000100800 */
[----:B------:R-:W-:-:S04]  /*7540*/  IMAD.HI.U32 R4, R28, R0, RZ ;  /* 0x000000001c047227 */ /* 0x000fc800078e00ff */
[----:B------:R-:W-:-:S04]  /*7550*/  IMAD.HI.U32 R9, R28, R8, RZ ;  /* 0x000000081c097227 */ /* 0x000fc800078e00ff */
[----:B-1----:R-:W-:-:S04]  /*7560*/  IMAD.HI.U32 R7, R28, R3, RZ ;  /* 0x000000031c077227 */ /* 0x002fc800078e00ff */
[----:B------:R-:W-:Y:S02]  /*7570*/  IMAD.MOV R4, RZ, RZ, -R4 ;  /* 0x000000ffff047224 */ /* 0x000fe400078e0a04 */
[----:B------:R-:W-:Y:S02]  /*7580*/  IMAD.MOV R9, RZ, RZ, -R9 ;  /* 0x000000ffff097224 */ /* 0x000fe400078e0a09 */
[----:B------:R-:W-:Y:S02]  /*7590*/  IMAD.MOV R7, RZ, RZ, -R7 ;  /* 0x000000ffff077224 */ /* 0x000fe400078e0a07 */
[C---:B------:R-:W-:Y:S02]  /*75a0*/  IMAD R0, R29.reuse, R4, R0 ;  /* 0x000000041d007224 */ /* 0x040fe400078e0200 */
[C---:B------:R-:W-:Y:S02]  /*75b0*/  IMAD R8, R29.reuse, R9, R8 ;  /* 0x000000091d087224 */ /* 0x040fe400078e0208 */
[----:B------:R-:W-:Y:S01]  /*75c0*/  IMAD R7, R29, R7, R3 ;  /* 0x000000071d077224 */ /* 0x000fe200078e0203 */
[----:B--2---:R-:W-:-:S02]  /*75d0*/  IABS R5, R10 ;  /* 0x0000000a00057213 */ /* 0x004fc40000000000 */
[----:B------:R-:W2:Y:S01]  /*75e0*/  LDL R10, [R1+0x2968] ;  /* 0x00296800010a7983 */ /* 0x000ea20000100800 */
[----:B---3--:R-:W-:-:S03]  /*75f0*/  IABS R2, R19 ;  /* 0x0000001300027213 */ /* 0x008fc60000000000 */
[----:B------:R-:W3:Y:S04]  /*7600*/  LDL R19, [R1+0x2964] ;  /* 0x0029640001137983 */ /* 0x000ee80000100800 */
[----:B------:R4:W-:Y:S04]  /*7610*/  STL [R1+0x6a8], R0 ;  /* 0x0006a80001007387 */ /* 0x0009e80000100800 */
[----:B------:R5:W-:Y:S04]  /*7620*/  STL [R1+0x688], R8 ;  /* 0x0006880801007387 */ /* 0x000be80000100800 */
[----:B------:R-:W-:Y:S01]  /*7630*/  STL [R1+0x68c], R7 ;  /* 0x00068c0701007387 */ /* 0x000fe20000100800 */
[----:B----4-:R-:W-:-:S03]  /*7640*/  IABS R0, R14 ;  /* 0x0000000e00007213 */ /* 0x010fc60000000000 */
[----:B------:R-:W4:Y:S01]  /*7650*/  LDL R14, [R1+0x2960] ;  /* 0x00296000010e7983 */ /* 0x000f220000100800 */
        /* <DEDUP_REMOVED lines=8> */
[----:B-----5:R-:W-:-:S03]  /*76e0*/  IABS R8, R15 ;  /* 0x0000000f00087213 */ /* 0x020fc60000000000 */
[----:B------:R-:W5:Y:S01]  /*76f0*/  LDL R15, [R1+0x295c] ;  /* 0x00295c00010f7983 */ /* 0x000f620000100800 */
[----:B------:R-:W-:-:S03]  /*7700*/  IABS R4, R17 ;  /* 0x0000001100047213 */ /* 0x000fc60000000000 */
[----:B------:R-:W5:Y:S01]  /*7710*/  LDL R17, [R1+0x2958] ;  /* 0x0029580001117983 */ /* 0x000f620000100800 */
[C---:B------:R-:W-:Y:S01]  /*7720*/  IMAD.HI.U32 R3, R28.reuse, R0, RZ ;  /* 0x000000001c037227 */ /* 0x040fe200078e00ff */
[----:B0-----:R-:W-:Y:S02]  /*7730*/  IABS R5, R18 ;  /* 0x0000001200057213 */ /* 0x001fe40000000000 */
[----:B------:R-:W5:Y:S01]  /*7740*/  LDL R18, [R1+0x2954] ;  /* 0x0029540001127983 */ /* 0x000f620000100800 */
[----:B------:R-:W-:-:S04]  /*7750*/  IMAD.HI.U32 R9, R28, R8, RZ ;  /* 0x000000081c097227 */ /* 0x000fc800078e00ff */
[----:B------:R-:W-:Y:S02]  /*7760*/  IMAD.MOV R3, RZ, RZ, -R3 ;  /* 0x000000ffff037224 */ /* 0x000fe400078e0a03 */
[----:B------:R-:W-:-:S04]  /*7770*/  IMAD.HI.U32 R7, R28, R4, RZ ;  /* 0x000000041c077227 */ /* 0x000fc800078e00ff */
[----:B------:R-:W-:Y:S02]  /*7780*/  IMAD.MOV R9, RZ, RZ, -R9 ;  /* 0x000000ffff097224 */ /* 0x000fe400078e0a09 */
[----:B------:R-:W-:Y:S02]  /*7790*/  IMAD R0, R29, R3, R0 ;  /* 0x000000031d007224 */ /* 0x000fe400078e0200 */
[----:B------:R-:W-:-:S04]  /*77a0*/  IMAD.HI.U32 R6, R28, R5, RZ ;  /* 0x000000051c067227 */ /* 0x000fc800078e00ff */
[----:B------:R-:W-:Y:S02]  /*77b0*/  IMAD.MOV R7, RZ, RZ, -R7 ;  /* 0x000000ffff077224 */ /* 0x000fe400078e0a07 */
[C---:B------:R-:W-:Y:S02]  /*77c0*/  IMAD R8, R29.reuse, R9, R8 ;  /* 0x000000091d087224 */ /* 0x040fe400078e0208 */
[----:B------:R-:W-:Y:S02]  /*77d0*/  IMAD.MOV R6, RZ, RZ, -R6 ;  /* 0x000000ffff067224 */ /* 0x000fe400078e0a06 */
[C---:B------:R-:W-:Y:S02]  /*77e0*/  IMAD R7, R29.reuse, R7, R4 ;  /* 0x000000071d077224 */ /* 0x040fe400078e0204 */
[C---:B------:R-:W-:Y:S01]  /*77f0*/  IMAD R5, R29.reuse, R6, R5 ;  /* 0x000000061d057224 */ /* 0x040fe200078e0205 */
[----:B--2---:R-:W-:Y:S02]  /*7800*/  IABS R2, R10 ;  /* 0x0000000a00027213 */ /* 0x004fe40000000000 */
[----:B------:R-:W2:Y:S03]  /*7810*/  LDL R10, [R1+0x2950] ;  /* 0x00295000010a7983 */ /* 0x000ea60000100800 */
[----:B------:R-:W-:Y:S01]  /*7820*/  IMAD.HI.U32 R3, R28, R2, RZ ;  /* 0x000000021c037227 */ /* 0x000fe200078e00ff */
[----:B------:R3:W-:Y:S03]  /*7830*/  STL [R1+0x694], R0 ;  /* 0x0006940001007387 */ /* 0x0007e60000100800 */
[----:B------:R-:W-:Y:S01]  /*7840*/  IMAD.MOV R3, RZ, RZ, -R3 ;  /* 0x000000ffff037224 */ /* 0x000fe200078e0a03 */
[----:B------:R4:W-:Y:S03]  /*7850*/  STL [R1+0x674], R8 ;  /* 0x0006740801007387 */ /* 0x0009e60000100800 */
[----:B------:R-:W-:Y:S01]  /*7860*/  IMAD R2, R29, R3, R2 ;  /* 0x000000031d027224 */ /* 0x000fe200078e0202 */
[----:B------:R0:W-:Y:S01]  /*7870*/  STL [R1+0x678], R7 ;  /* 0x0006780701007387 */ /* 0x0001e20000100800 */
[----:B---3--:R-:W-:-:S03]  /*7880*/  IABS R0, R19 ;  /* 0x0000001300007213 */ /* 0x008fc60000000000 */
[----:B------:R-:W3:Y:S04]  /*7890*/  LDL R19, [R1+0x294c] ;  /* 0x00294c0001137983 */ /* 0x000ee80000100800 */
[----:B------:R1:W-:Y:S04]  /*78a0*/  STL [R1+0x67c], R5 ;  /* 0x00067c0501007387 */ /* 0x0003e80000100800 */
[----:B------:R0:W-:Y:S01]  /*78b0*/  STL [R1+0x684], R2 ;  /* 0x0006840201007387 */ /* 0x0001e20000100800 */
[----:B----4-:R-:W-:-:S03]  /*78c0*/  IABS R8, R14 ;  /* 0x0000000e00087213 */ /* 0x010fc60000000000 */
[----:B------:R-:W4:Y:S01]  /*78d0*/  LDL R14, [R1+0x2948] ;  /* 0x00294800010e7983 */ /* 0x000f220000100800 */
[----:B------:R-:W-:-:S04]  /*78e0*/  IMAD.HI.U32 R4, R28, R0, RZ ;  /* 0x000000001c047227 */ /* 0x000fc800078e00ff */
[----:B------:R-:W-:-:S04]  /*78f0*/  IMAD.HI.U32 R9, R28, R8, RZ ;  /* 0x000000081c097227 */ /* 0x000fc800078e00ff */
[----:B------:R-:W-:Y:S02]  /*7900*/  IMAD.MOV R4, RZ, RZ, -R4 ;  /* 0x000000ffff047224 */ /* 0x000fe400078e0a04 */
[----:B------:R-:W-:Y:S02]  /*7910*/  IMAD.MOV R9, RZ, RZ, -R9 ;  /* 0x000000ffff097224 */ /* 0x000fe400078e0a09 */
[C---:B------:R-:W-:Y:S02]  /*7920*/  IMAD R0, R29.reuse, R4, R0 ;  /* 0x000000041d007224 */ /* 0x040fe400078e0200 */
[----:B------:R-:W-:Y:S01]  /*7930*/  IMAD R8, R29, R9, R8 ;  /* 0x000000091d087224 */ /* 0x000fe200078e0208 */
[----:B-----5:R-:W-:Y:S02]  /*7940*/  IABS R3, R15 ;  /* 0x0000000f00037213 */ /* 0x020fe40000000000 */
[----:B------:R-:W5:Y:S03]  /*7950*/  LDL R15, [R1+0x2944] ;  /* 0x00294400010f7983 */ /* 0x000f660000100800 */
[----:B0-----:R-:W-:Y:S01]  /*7960*/  IMAD.HI.U32 R7, R28, R3, RZ ;  /* 0x000000031c077227 */ /* 0x001fe200078e00ff */
[----:B-1----:R-:W-:-:S02]  /*7970*/  IABS R5, R17 ;  /* 0x0000001100057213 */ /* 0x002fc40000000000 */
[----:B------:R-:W5:Y:S01]  /*7980*/  LDL R17, [R1+0x2940] ;  /* 0x0029400001117983 */ /* 0x000f620000100800 */
[----:B------:R-:W-:Y:S01]  /*7990*/  IMAD.MOV R7, RZ, RZ, -R7 ;  /* 0x000000ffff077224 */ /* 0x000fe200078e0a07 */
[----:B------:R-:W-:Y:S02]  /*79a0*/  IABS R2, R18 ;  /* 0x0000001200027213 */ /* 0x000fe40000000000 */
[----:B------:R-:W5:Y:S01]  /*79b0*/  LDL R18, [R1+0x293c] ;  /* 0x00293c0001127983 */ /* 0x000f620000100800 */
[----:B------:R-:W-:Y:S02]  /*79c0*/  IMAD R7, R29, R7, R3 ;  /* 0x000000071d077224 */ /* 0x000fe400078e0203 */
[C---:B------:R-:W-:Y:S01]  /*79d0*/  IMAD.HI.U32 R6, R28.reuse, R5, RZ ;  /* 0x000000051c067227 */ /* 0x040fe200078e00ff */
[----:B------:R2:W-:Y:S03]  /*79e0*/  STL [R1+0x680], R0 ;  /* 0x0006800001007387 */ /* 0x0005e60000100800 */
[----:B------:R-:W-:Y:S01]  /*79f0*/  IMAD.HI.U32 R4, R28, R2, RZ ;  /* 0x000000021c047227 */ /* 0x000fe200078e00ff */
[----:B------:R3:W-:Y:S04]  /*7a00*/  STL [R1+0x660], R8 ;  /* 0x0006600801007387 */ /* 0x0007e80000100800 */
[----:B------:R0:W-:Y:S01]  /*7a10*/  STL [R1+0x664], R7 ;  /* 0x0006640701007387 */ /* 0x0001e20000100800 */
[----:B------:R-:W-:-:S02]  /*7a20*/  IMAD.MOV R6, RZ, RZ, -R6 ;  /* 0x000000ffff067224 */ /* 0x000fc400078e0a06 */
        /* <DEDUP_REMOVED lines=16> */
[----:B------:R-:W-:Y:S02]  /*7b30*/  IMAD.MOV R7, RZ, RZ, -R7 ;  /* 0x000000ffff077224 */ /* 0x000fe400078e0a07 */
[C---:B------:R-:W-:Y:S02]  /*7b40*/  IMAD R0, R29.reuse, R3, R0 ;  /* 0x000000031d007224 */ /* 0x040fe400078e0200 */
[C---:B------:R-:W-:Y:S01]  /*7b50*/  IMAD R8, R29.reuse, R9, R8 ;  /* 0x000000091d087224 */ /* 0x040fe200078e0208 */
[----:B-----5:R-:W-:Y:S02]  /*7b60*/  IABS R5, R15 ;  /* 0x0000000f00057213 */ /* 0x020fe40000000000 */
[----:B------:R-:W5:Y:S01]  /*7b70*/  LDL R15, [R1+0x292c] ;  /* 0x00292c00010f7983 */ /* 0x000f620000100800 */
[----:B------:R-:W-:-:S02]  /*7b80*/  IMAD R7, R29, R7, R4 ;  /* 0x000000071d077224 */ /* 0x000fc400078e0204 */
[C---:B------:R-:W-:Y:S01]  /*7b90*/  IMAD.HI.U32 R6, R28.reuse, R5, RZ ;  /* 0x000000051c067227 */ /* 0x040fe200078e00ff */
[----:B-1----:R-:W-:Y:S02]  /*7ba0*/  IABS R2, R17 ;  /* 0x0000001100027213 */ /* 0x002fe40000000000 */
[----:B------:R-:W5:Y:S03]  /*7bb0*/  LDL R17, [R1+0x2928] ;  /* 0x0029280001117983 */ /* 0x000f660000100800 */
[----:B------:R-:W-:Y:S01]  /*7bc0*/  IMAD.HI.U32 R3, R28, R2, RZ ;  /* 0x000000021c037227 */ /* 0x000fe200078e00ff */
[----:B------:R0:W-:Y:S03]  /*7bd0*/  STL [R1+0x66c], R0 ;  /* 0x00066c0001007387 */ /* 0x0001e60000100800 */
[----:B------:R-:W-:Y:S01]  /*7be0*/  IMAD.MOV R6, RZ, RZ, -R6 ;  /* 0x000000ffff067224 */ /* 0x000fe200078e0a06 */
[----:B------:R2:W-:Y:S01]  /*7bf0*/  STL [R1+0x64c], R8 ;  /* 0x00064c0801007387 */ /* 0x0005e20000100800 */
[----:B------:R-:W-:-:S03]  /*7c00*/  IMAD.MOV R3, RZ, RZ, -R3 ;  /* 0x000000ffff037224 */ /* 0x000fc600078e0a03 */
[----:B------:R-:W-:Y:S01]  /*7c10*/  STL [R1+0x650], R7 ;  /* 0x0006500701007387 */ /* 0x000fe20000100800 */
[----:B0-----:R-:W-:Y:S01]  /*7c20*/  IABS R0, R18 ;  /* 0x0000001200007213 */ /* 0x001fe20000000000 */
[C---:B------:R-:W-:Y:S02]  /*7c30*/  IMAD R5, R29.reuse, R6, R5 ;  /* 0x000000061d057224 */ /* 0x040fe400078e0205 */
        /* <DEDUP_REMOVED lines=18> */
[----:B------:R-:W-:-:S02]  /*7d60*/  IMAD R7, R29, R7, R3 ;  /* 0x000000071d077224 */ /* 0x000fc400078e0203 */
[C---:B------:R-:W-:Y:S01]  /*7d70*/  IMAD.HI.U32 R6, R28.reuse, R5, RZ ;  /* 0x000000051c067227 */ /* 0x040fe200078e00ff */
[----:B-----5:R-:W-:Y:S02]  /*7d80*/  IABS R2, R15 ;  /* 0x0000000f00027213 */ /* 0x020fe40000000000 */
[----:B------:R-:W5:Y:S03]  /*7d90*/  LDL R15, [R1+0x2914] ;  /* 0x00291400010f7983 */ /* 0x000f660000100800 */
[----:B------:R-:W-:Y:S01]  /*7da0*/  IMAD.HI.U32 R4, R28, R2, RZ ;  /* 0x000000021c047227 */ /* 0x000fe200078e00ff */
[----:B------:R0:W-:Y:S03]  /*7db0*/  STL [R1+0x658], R0 ;  /* 0x0006580001007387 */ /* 0x0001e60000100800 */
[----:B------:R-:W-:Y:S01]  /*7dc0*/  IMAD.MOV R6, RZ, RZ, -R6 ;  /* 0x000000ffff067224 */ /* 0x000fe200078e0a06 */
[----:B------:R1:W-:Y:S01]  /*7dd0*/  STL [R1+0x638], R8 ;  /* 0x0006380801007387 */ /* 0x0003e20000100800 */
[----:B------:R-:W-:-:S03]  /*7de0*/  IMAD.MOV R4, RZ, RZ, -R4 ;  /* 0x000000ffff047224 */ /* 0x000fc600078e0a04 */
        /* <DEDUP_REMOVED lines=35> */
[----:B------:R2:W-:Y:S04]  /*8020*/  STL [R1+0x62c], R5 ;  /* 0x00062c0501007387 */ /* 0x0005e80000100800 */
[----:B------:R3:W-:Y:S01]  /*8030*/  STL [R1+0x634], R2 ;  /* 0x0006340201007387 */ /* 0x0007e20000100800 */
[----:B0-----:R-:W-:-:S03]  /*8040*/  IABS R8, R17 ;  /* 0x0000001100087213 */ /* 0x001fc60000000000 */
[----:B------:R-:W5:Y:S01]  /*8050*/  LDL R17, [R1+0x28f8] ;  /* 0x0028f80001117983 */ /* 0x000f620000100800 */
[C---:B------:R-:W-:Y:S01]  /*8060*/  IMAD.HI.U32 R4, R28.reuse, R0, RZ ;  /* 0x000000001c047227 */ /* 0x040fe200078e00ff */
[----:B------:R-:W-:Y:S02]  /*8070*/  IABS R3, R18 ;  /* 0x0000001200037213 */ /* 0x000fe40000000000 */
[----:B------:R-:W5:Y:S01]  /*8080*/  LDL R18, [R1+0x28f4] ;  /* 0x0028f40001127983 */ /* 0x000f620000100800 */
        /* <DEDUP_REMOVED lines=29> */
[----:B------:R-:W-:-:S04]  /*8260*/  IMAD.HI.U32 R3, R28, R0, RZ ;  /* 0x000000001c037227 */ /* 0x000fc800078e00ff */
[C---:B------:R-:W-:Y:S01]  /*8270*/  IMAD.HI.U32 R9, R28.reuse, R8, RZ ;  /* 0x000000081c097227 */ /* 0x040fe200078e00ff */
[----:B0-----:R-:W-:Y:S02]  /*8280*/  IABS R5, R18 ;  /* 0x0000001200057213 */ /* 0x001fe40000000000 */
[----:B------:R-:W5:Y:S01]  /*8290*/  LDL R18, [R1+0x28dc] ;  /* 0x0028dc0001127983 */ /* 0x000f620000100800 */
        /* <DEDUP_REMOVED lines=35> */
[----:B------:R-:W-:-:S04]  /*84d0*/  IMAD.MOV R7, RZ, RZ, -R7 ;  /* 0x000000ffff077224 */ /* 0x000fc800078e0a07 */
[----:B------:R-:W-:Y:S01]  /*84e0*/  IMAD R7, R29, R7, R3 ;  /* 0x000000071d077224 */ /* 0x000fe200078e0203 */
[----:B------:R-:W-:Y:S02]  /*84f0*/  IABS R2, R18 ;  /* 0x0000001200027213 */ /* 0x000fe40000000000 */
        /* <DEDUP_REMOVED lines=25> */
[C---:B------:R-:W-:Y:S02]  /*8690*/  IMAD R8, R29.reuse, R9, R8 ;  /* 0x000000091d087224 */ /* 0x040fe400078e0208 */
[----:B------:R-:W-:Y:S01]  /*86a0*/  IMAD R7, R29, R7, R4 ;  /* 0x000000071d077224 */ /* 0x000fe200078e0204 */
[----:B-----5:R-:W-:-:S02]  /*86b0*/  IABS R5, R15 ;  /* 0x0000000f00057213 */ /* 0x020fc40000000000 */
[----:B------:R-:W5:Y:S03]  /*86c0*/  LDL R15, [R1+0x28bc] ;  /* 0x0028bc00010f7983 */ /* 0x000f660000100800 */
        /* <DEDUP_REMOVED lines=31> */
[----:B------:R-:W-:Y:S01]  /*88c0*/  IMAD.MOV R6, RZ, RZ, -R6 ;  /* 0x000000ffff067224 */ /* 0x000fe200078e0a06 */
[----:B-----5:R-:W-:Y:S02]  /*88d0*/  IABS R2, R15 ;  /* 0x0000000f00027213 */ /* 0x020fe40000000000 */
[----:B------:R-:W5:Y:S03]  /*88e0*/  LDL R15, [R1+0x289c] ;  /* 0x00289c00010f7983 */ /* 0x000f660000100800 */
[----:B------:R-:W-:Y:S01]  /*88f0*/  IMAD.HI.U32 R4, R28, R2, RZ ;  /* 0x000000021c047227 */ /* 0x000fe200078e00ff */
[----:B------:R0:W-:Y:S04]  /*8900*/  STL [R1+0x5e0], R0 ;  /* 0x0005e00001007387 */ /* 0x0001e80000100800 */
[----:B------:R1:W-:Y:S01]  /*8910*/  STL [R1+0x5c0], R8 ;  /* 0x0005c00801007387 */ /* 0x0003e20000100800 */
[----:B------:R-:W-:-:S03]  /*8920*/  IMAD.MOV R4, RZ, RZ, -R4 ;  /* 0x000000ffff047224 */ /* 0x000fc600078e0a04 */
[----:B------:R-:W-:Y:S01]  /*8930*/  STL [R1+0x5c4], R7 ;  /* 0x0005c40701007387 */ /* 0x000fe20000100800 */
[----:B0-----:R-:W-:-:S03]  /*8940*/  IABS R0, R17 ;  /* 0x0000001100007213 */ /* 0x001fc60000000000 */
[----:B------:R-:W5:Y:S01]  /*8950*/  LDL R17, [R1+0x2898] ;  /* 0x0028980001117983 */ /* 0x000f620000100800 */
[C---:B------:R-:W-:Y:S02]  /*8960*/  IMAD R5, R29.reuse, R6, R5 ;  /* 0x000000061d057224 */ /* 0x040fe400078e0205 */
[----:B------:R-:W-:-:S03]  /*8970*/  IMAD R2, R29, R4, R2 ;  /* 0x000000041d027224 */ /* 0x000fc600078e0202 */
[----:B------:R3:W-:Y:S04]  /*8980*/  STL [R1+0x5c8], R5 ;  /* 0x0005c80501007387 */ /* 0x0007e80000100800 */
[----:B------:R4:W-:Y:S01]  /*8990*/  STL [R1+0x5d0], R2 ;  /* 0x0005d00201007387 */ /* 0x0009e20000100800 */
[----:B-1----:R-:W-:-:S03]  /*89a0*/  IABS R8, R18 ;  /* 0x0000001200087213 */ /* 0x002fc60000000000 */
        /* <DEDUP_REMOVED lines=283> */
[----:B------:R-:W-:Y:S02]  /*9b60*/  IMAD R7, R29, R7, R3 ;  /* 0x000000071d077224 */ /* 0x000fe400078e0203 */
[C---:B------:R-:W-:Y:S01]  /*9b70*/  IMAD.HI.U32 R6, R28.reuse, R5, RZ ;  /* 0x000000051c067227 */ /* 0x040fe200078e00ff */
[----:B------:R-:W-:Y:S02]  /*9b80*/  IABS R2, R18 ;  /* 0x0000001200027213 */ /* 0x000fe40000000000 */
[----:B------:R-:W5:Y:S04]  /*9b90*/  LDL R18, [R1+0x27d4] ;  /* 0x0027d40001127983 */ /* 0x000f680000100800 */
        /* <DEDUP_REMOVED lines=1647> */
[----:B------:R-:W-:Y:S01]  /*10290*/  IMAD.HI.U32 R6, R28, R5, RZ ;  /* 0x000000051c067227 */ /* 0x000fe200078e00ff */
[----:B-1----:R-:W-:-:S03]  /*102a0*/  IABS R2, R17 ;  /* 0x0000001100027213 */ /* 0x002fc60000000000 */
[----:B------:R-:W-:Y:S01]  /*102b0*/  IMAD.MOV R6, RZ, RZ, -R6 ;  /* 0x000000ffff067224 */ /* 0x000fe200078e0a06 */
[----:B------:R-:W5:Y:S01]  /*102c0*/  LDL R17, [R1+0x2390] ;  /* 0x0023900001117983 */ /* 0x000f620000100800 */
[----:B------:R-:W-:-:S03]  /*102d0*/  IMAD.HI.U32 R3, R28, R2, RZ ;  /* 0x000000021c037227 */ /* 0x000fc600078e00ff */
[----:B------:R0:W-:Y:S01]  /*102e0*/  STL [R1+0x1b4], R0 ;  /* 0x0001b40001007387 */ /* 0x0001e20000100800 */
[----:B------:R-:W-:-:S03]  /*102f0*/  IMAD.MOV R3, RZ, RZ, -R3 ;  /* 0x000000ffff037224 */ /* 0x000fc600078e0a03 */
[----:B------:R2:W-:Y:S01]  /*10300*/  STL [R1+0x70], R8 ;  /* 0x0000700801007387 */ /* 0x0005e20000100800 */
[----:B------:R-:W-:-:S03]  /*10310*/  IMAD R5, R29, R6, R5 ;  /* 0x000000061d057224 */ /* 0x000fc600078e0205 */
[----:B------:R-:W-:Y:S01]  /*10320*/  STL [R1+0x74], R7 ;  /* 0x0000740701007387 */ /* 0x000fe20000100800 */
[----:B0-----:R-:W-:-:S03]  /*10330*/  IABS R0, R18 ;  /* 0x0000001200007213 */ /* 0x001fc60000000000 */
        /* <DEDUP_REMOVED lines=11> */
[----:B------:R-:W-:Y:S02]  /*103f0*/  IMAD.MOV R4, RZ, RZ, -R4 ;  /* 0x000000ffff047224 */ /* 0x000fe400078e0a04 */
[----:B------:R-:W-:-:S04]  /*10400*/  IMAD.HI.U32 R9, R28, R8, RZ ;  /* 0x000000081c097227 */ /* 0x000fc800078e00ff */
[----:B------:R-:W-:-:S04]  /*10410*/  IMAD.HI.U32 R7, R28, R3, RZ ;  /* 0x000000031c077227 */ /* 0x000fc800078e00ff */
[----:B------:R-:W-:Y:S02]  /*10420*/  IMAD R0, R29, R4, R0 ;  /* 0x000000041d007224 */ /* 0x000fe400078e0200 */
[----:B------:R-:W-:-:S04]  /*10430*/  IMAD.HI.U32 R6, R28, R5, RZ ;  /* 0x000000051c067227 */ /* 0x000fc800078e00ff */
[----:B------:R-:W-:Y:S02]  /*10440*/  IMAD.MOV R9, RZ, RZ, -R9 ;  /* 0x000000ffff097224 */ /* 0x000fe400078e0a09 */
[----:B------:R-:W-:Y:S02]  /*10450*/  IMAD.MOV R7, RZ, RZ, -R7 ;  /* 0x000000ffff077224 */ /* 0x000fe400078e0a07 */
[----:B------:R-:W-:Y:S02]  /*10460*/  IMAD.MOV R6, RZ, RZ, -R6 ;  /* 0x000000ffff067224 */ /* 0x000fe400078e0a06 */
[----:B------:R-:W-:Y:S01]  /*10470*/  IMAD R8, R29, R9, R8 ;  /* 0x000000091d087224 */ /* 0x000fe200078e0208 */
[----:B-----5:R-:W-:Y:S02]  /*10480*/  IABS R2, R15 ;  /* 0x0000000f00027213 */ /* 0x020fe40000000000 */
[----:B------:R-:W5:Y:S03]  /*10490*/  LDL R15, [R1+0x237c] ;  /* 0x00237c00010f7983 */ /* 0x000f660000100800 */
[----:B------:R-:W-:-:S04]  /*104a0*/  IMAD.HI.U32 R4, R28, R2, RZ ;  /* 0x000000021c047227 */ /* 0x000fc800078e00ff */
[----:B------:R-:W-:Y:S02]  /*104b0*/  IMAD.MOV R4, RZ, RZ, -R4 ;  /* 0x000000ffff047224 */ /* 0x000fe400078e0a04 */
[C---:B------:R-:W-:Y:S01]  /*104c0*/  IMAD R7, R29.reuse, R7, R3 ;  /* 0x000000071d077224 */ /* 0x040fe200078e0203 */
[----:B------:R0:W-:Y:S01]  /*104d0*/  STL [R1+0x188], R0 ;  /* 0x0001880001007387 */ /* 0x0001e20000100800 */
[C---:B------:R-:W-:Y:S02]  /*104e0*/  IMAD R5, R29.reuse, R6, R5 ;  /* 0x000000061d057224 */ /* 0x040fe400078e0205 */
[----:B------:R-:W-:Y:S01]  /*104f0*/  IMAD R2, R29, R4, R2 ;  /* 0x000000041d027224 */ /* 0x000fe200078e0202 */
[----:B------:R1:W-:Y:S04]  /*10500*/  STL [R1+0x140], R8 ;  /* 0x0001400801007387 */ /* 0x0003e80000100800 */
[----:B------:R-:W-:Y:S01]  /*10510*/  STL [R1+0x144], R7 ;  /* 0x0001440701007387 */ /* 0x000fe20000100800 */
[----:B0-----:R-:W-:-:S03]  /*10520*/  IABS R0, R17 ;  /* 0x0000001100007213 */ /* 0x001fc60000000000 */
[----:B------:R-:W5:Y:S04]  /*10530*/  LDL R17, [R1+0x2378] ;  /* 0x0023780001117983 */ /* 0x000f680000100800 */
        /* <DEDUP_REMOVED lines=20> */
[----:B------:R0:W-:Y:S01]  /*10680*/  STL [R1+0x104], R8 ;  /* 0x0001040801007387 */ /* 0x0001e20000100800 */
[----:B------:R-:W-:-:S03]  /*10690*/  IMAD.HI.U32 R6, R28, R5, RZ ;  /* 0x000000051c067227 */ /* 0x000fc600078e00ff */
[----:B------:R1:W-:Y:S01]  /*106a0*/  STL [R1+0x108], R7 ;  /* 0x0001080701007387 */ /* 0x0003e20000100800 */
[----:B------:R-:W-:Y:S01]  /*106b0*/  IMAD.HI.U32 R3, R28, R2, RZ ;  /* 0x000000021c037227 */ /* 0x000fe200078e00ff */
[----:B-----5:R-:W-:Y:S02]  /*106c0*/  IABS R0, R15 ;  /* 0x0000000f00007213 */ /* 0x020fe40000000000 */
[----:B------:R-:W5:Y:S01]  /*106d0*/  LDL R15, [R1+0x2364] ;  /* 0x00236400010f7983 */ /* 0x000f620000100800 */
[----:B------:R-:W-:Y:S02]  /*106e0*/  IMAD.MOV R6, RZ, RZ, -R6 ;  /* 0x000000ffff067224 */ /* 0x000fe400078e0a06 */
[----:B------:R-:W-:Y:S02]  /*106f0*/  IMAD.MOV R3, RZ, RZ, -R3 ;  /* 0x000000ffff037224 */ /* 0x000fe400078e0a03 */
[C---:B------:R-:W-:Y:S02]  /*10700*/  IMAD R5, R29.reuse, R6, R5 ;  /* 0x000000061d057224 */ /* 0x040fe400078e0205 */
[----:B------:R-:W-:-:S03]  /*10710*/  IMAD R2, R29, R3, R2 ;  /* 0x000000031d027224 */ /* 0x000fc600078e0202 */
[----:B------:R2:W-:Y:S01]  /*10720*/  STL [R1+0x110], R5 ;  /* 0x0001100501007387 */ /* 0x0005e20000100800 */
[----:B0-----:R-:W-:-:S03]  /*10730*/  IABS R8, R17 ;  /* 0x0000001100087213 */ /* 0x001fc60000000000 */
[----:B------:R-:W5:Y:S04]  /*10740*/  LDL R17, [R1+0x2360] ;  /* 0x0023600001117983 */ /* 0x000f680000100800 */
[----:B------:R3:W-:Y:S01]  /*10750*/  STL [R1+0x128], R2 ;  /* 0x0001280201007387 */ /* 0x0007e20000100800 */
        /* <DEDUP_REMOVED lines=12> */
[----:B------:R-:W2:Y:S03]  /*10820*/  LDL R10, [R1+0x2358] ;  /* 0x00235800010a7983 */ /* 0x000ea60000100800 */
[----:B------:R-:W-:-:S04]  /*10830*/  IMAD.HI.U32 R6, R28, R5, RZ ;  /* 0x000000051c067227 */ /* 0x000fc800078e00ff */
[----:B------:R-:W-:-:S04]  /*10840*/  IMAD.MOV R6, RZ, RZ, -R6 ;  /* 0x000000ffff067224 */ /* 0x000fc800078e0a06 */
[----:B------:R-:W-:Y:S01]  /*10850*/  IMAD R5, R29, R6, R5 ;  /* 0x000000061d057224 */ /* 0x000fe200078e0205 */
[----:B---3--:R-:W-:Y:S02]  /*10860*/  IABS R2, R19 ;  /* 0x0000001300027213 */ /* 0x008fe40000000000 */
[----:B------:R-:W3:Y:S04]  /*10870*/  LDL R19, [R1+0x2354] ;  /* 0x0023540001137983 */ /* 0x000ee80000100800 */
[----:B------:R4:W-:Y:S04]  /*10880*/  STL [R1+0x118], R0 ;  /* 0x0001180001007387 */ /* 0x0009e80000100800 */
[----:B------:R5:W-:Y:S04]  /*10890*/  STL [R1+0xc8], R8 ;  /* 0x0000c80801007387 */ /* 0x000be80000100800 */
[----:B------:R-:W-:Y:S01]  /*108a0*/  STL [R1+0xcc], R7 ;  /* 0x0000cc0701007387 */ /* 0x000fe20000100800 */
[----:B----4-:R-:W-:-:S03]  /*108b0*/  IABS R0, R14 ;  /* 0x0000000e00007213 */ /* 0x010fc60000000000 */
[----:B------:R0:W-:Y:S04]  /*108c0*/  STL [R1+0xd0], R5 ;  /* 0x0000d00501007387 */ /* 0x0001e80000100800 */
[----:B------:R-:W4:Y:S01]  /*108d0*/  LDL R14, [R1+0x2350] ;  /* 0x00235000010e7983 */ /* 0x000f220000100800 */
[----:B------:R-:W-:-:S04]  /*108e0*/  IMAD.HI.U32 R4, R28, R2, RZ ;  /* 0x000000021c047227 */ /* 0x000fc800078e00ff */
[----:B------:R-:W-:-:S04]  /*108f0*/  IMAD.MOV R4, RZ, RZ, -R4 ;  /* 0x000000ffff047224 */ /* 0x000fc800078e0a04 */
[----:B------:R-:W-:-:S05]  /*10900*/  IMAD R2, R29, R4, R2 ;  /* 0x000000041d027224 */ /* 0x000fca00078e0202 */
[----:B------:R2:W-:Y:S01]  /*10910*/  STL [R1+0xf0], R2 ;  /* 0x0000f00201007387 */ /* 0x0005e20000100800 */
[----:B-----5:R-:W-:Y:S01]  /*10920*/  IABS R8, R15 ;  /* 0x0000000f00087213 */ /* 0x020fe20000000000 */
[C---:B------:R-:W-:Y:S02]  /*10930*/  IMAD.HI.U32 R3, R28.reuse, R0, RZ ;  /* 0x000000001c037227 */ /* 0x040fe400078e00ff */
[----:B------:R-:W5:Y:S04]  /*10940*/  LDL R15, [R1+0x234c] ;  /* 0x00234c00010f7983 */ /* 0x000f680000100800 */
[----:B------:R-:W5:Y:S01]  /*10950*/  LDL R16, [R1+0x2348] ;  /* 0x0023480001107983 */ /* 0x000f620000100800 */
[----:B------:R-:W-:Y:S02]  /*10960*/  IMAD.MOV R3, RZ, RZ, -R3 ;  /* 0x000000ffff037224 */ /* 0x000fe400078e0a03 */
[----:B------:R-:W-:-:S04]  /*10970*/  IMAD.HI.U32 R9, R28, R8, RZ ;  /* 0x000000081c097227 */ /* 0x000fc800078e00ff */
[----:B------:R-:W-:Y:S01]  /*10980*/  IMAD R0, R29, R3, R0 ;  /* 0x000000031d007224 */ /* 0x000fe200078e0200 */
[----:B0-----:R-:W-:Y:S01]  /*10990*/  IABS R5, R17 ;  /* 0x0000001100057213 */ /* 0x001fe20000000000 */
[----:B------:R-:W-:Y:S01]  /*109a0*/  IMAD.MOV R9, RZ, RZ, -R9 ;  /* 0x000000ffff097224 */ /* 0x000fe200078e0a09 */
[----:B------:R-:W-:Y:S02]  /*109b0*/  IABS R4, R18 ;  /* 0x0000001200047213 */ /* 0x000fe40000000000 */
[----:B------:R-:W5:Y:S01]  /*109c0*/  LDL R18, [R1+0x2344] ;  /* 0x0023440001127983 */ /* 0x000f620000100800 */
[----:B------:R-:W-:-:S04]  /*109d0*/  IMAD.HI.U32 R7, R28, R5, RZ ;  /* 0x000000051c077227 */ /* 0x000fc800078e00ff */
[----:B------:R-:W-:-:S04]  /*109e0*/  IMAD.HI.U32 R6, R28, R4, RZ ;  /* 0x000000041c067227 */ /* 0x000fc800078e00ff */
[----:B------:R-:W-:Y:S02]  /*109f0*/  IMAD.MOV R7, RZ, RZ, -R7 ;  /* 0x000000ffff077224 */ /* 0x000fe400078e0a07 */
[----:B------:R-:W-:Y:S02]  /*10a00*/  IMAD.MOV R6, RZ, RZ, -R6 ;  /* 0x000000ffff067224 */ /* 0x000fe400078e0a06 */
[C---:B------:R-:W-:Y:S02]  /*10a10*/  IMAD R8, R29.reuse, R9, R8 ;  /* 0x000000091d087224 */ /* 0x040fe400078e0208 */
[C---:B------:R-:W-:Y:S02]  /*10a20*/  IMAD R7, R29.reuse, R7, R5 ;  /* 0x000000071d077224 */ /* 0x040fe400078e0205 */
[C---:B------:R-:W-:Y:S01]  /*10a30*/  IMAD R4, R29.reuse, R6, R4 ;  /* 0x000000061d047224 */ /* 0x040fe200078e0204 */
[----:B--2---:R-:W-:Y:S02]  /*10a40*/  IABS R2, R10 ;  /* 0x0000000a00027213 */ /* 0x004fe40000000000 */
[----:B------:R-:W2:Y:S03]  /*10a50*/  LDL R10, [R1+0x2340] ;  /* 0x00234000010a7983 */ /* 0x000ea60000100800 */
[----:B------:R-:W-:Y:S01]  /*10a60*/  IMAD.HI.U32 R3, R28, R2, RZ ;  /* 0x000000021c037227 */ /* 0x000fe200078e00ff */
[----:B------:R3:W-:Y:S03]  /*10a70*/  STL [R1+0xd8], R0 ;  /* 0x0000d80001007387 */ /* 0x0007e60000100800 */
[----:B------:R-:W-:Y:S01]  /*10a80*/  IMAD.MOV R3, RZ, RZ, -R3 ;  /* 0x000000ffff037224 */ /* 0x000fe200078e0a03 */
[----:B------:R-:W-:Y:S03]  /*10a90*/  STL [R1+0x24], R8 ;  /* 0x0000240801007387 */ /* 0x000fe60000100800 */
[----:B------:R-:W-:Y:S01]  /*10aa0*/  IMAD R2, R29, R3, R2 ;  /* 0x000000031d027224 */ /* 0x000fe200078e0202 */
[----:B------:R-:W-:Y:S01]  /*10ab0*/  STL [R1+0x20], R7 ;  /* 0x0000200701007387 */ /* 0x000fe20000100800 */
[----:B---3--:R-:W-:-:S03]  /*10ac0*/  IABS R0, R19 ;  /* 0x0000001300007213 */ /* 0x008fc60000000000 */
[----:B------:R-:W3:Y:S04]  /*10ad0*/  LDL R17, [R1+0x233c] ;  /* 0x00233c0001117983 */ /* 0x000ee80000100800 */
[----:B------:R-:W3:Y:S04]  /*10ae0*/  LDL R19, [R1+0x2338] ;  /* 0x0023380001137983 */ /* 0x000ee80000100800 */
[----:B------:R4:W-:Y:S04]  /*10af0*/  STL [R1+0x1c], R4 ;  /* 0x00001c0401007387 */ /* 0x0009e80000100800 */
[----:B------:R0:W-:Y:S01]  /*10b00*/  STL [R1+0x18], R2 ;  /* 0x0000180201007387 */ /* 0x0001e20000100800 */
[----:B----4-:R-:W-:-:S03]  /*10b10*/  IABS R4, R14 ;  /* 0x0000000e00047213 */ /* 0x010fc60000000000 */
[----:B------:R-:W4:Y:S01]  /*10b20*/  LDL R14, [R1+0x2334] ;  /* 0x00233400010e7983 */ /* 0x000f220000100800 */
[----:B------:R-:W-:-:S04]  /*10b30*/  IMAD.HI.U32 R5, R28, R0, RZ ;  /* 0x000000001c057227 */ /* 0x000fc800078e00ff */
[----:B------:R-:W-:-:S04]  /*10b40*/  IMAD.MOV R5, RZ, RZ, -R5 ;  /* 0x000000ffff057224 */ /* 0x000fc800078e0a05 */
[----:B------:R-:W-:Y:S01]  /*10b50*/  IMAD R0, R29, R5, R0 ;  /* 0x000000051d007224 */ /* 0x000fe200078e0200 */
[----:B-----5:R-:W-:Y:S02]  /*10b60*/  IABS R3, R15 ;  /* 0x0000000f00037213 */ /* 0x020fe40000000000 */
[----:B------:R-:W5:Y:S01]  /*10b70*/  LDL R15, [R1+0x2330] ;  /* 0x00233000010f7983 */ /* 0x000f620000100800 */
[----:B0-----:R-:W-:Y:S01]  /*10b80*/  IABS R2, R16 ;  /* 0x0000001000027213 */ /* 0x001fe20000000000 */
[----:B------:R-:W-:-:S04]  /*10b90*/  IMAD.HI.U32 R7, R28, R4, RZ ;  /* 0x000000041c077227 */ /* 0x000fc800078e00ff */
[----:B------:R-:W-:-:S04]  /*10ba0*/  IMAD.HI.U32 R9, R28, R2, RZ ;  /* 0x000000021c097227 */ /* 0x000fc800078e00ff */
[----:B------:R-:W-:-:S04]  /*10bb0*/  IMAD.MOV R8, RZ, RZ, -R7 ;  /* 0x000000ffff087224 */ /* 0x000fc800078e0a07 */
[----:B------:R-:W-:Y:S01]  /*10bc0*/  IMAD R8, R29, R8, R4 ;  /* 0x000000081d087224 */ /* 0x000fe200078e0204 */
[----:B------:R-:W-:Y:S02]  /*10bd0*/  IABS R6, R18 ;  /* 0x0000001200067213 */ /* 0x000fe40000000000 */
[----:B------:R-:W5:Y:S04]  /*10be0*/  LDL R18, [R1+0x232c] ;  /* 0x00232c0001127983 */ /* 0x000f680000100800 */
[----:B------:R0:W-:Y:S02]  /*10bf0*/  STL [R1+0x14], R0 ;  /* 0x0000140001007387 */ /* 0x0001e40000100800 */
[----:B0-----:R-:W-:Y:S02]  /*10c00*/  IMAD.MOV.U32 R0, RZ, RZ, R6 ;  /* 0x000000ffff007224 */ /* 0x001fe400078e0006 */
[----:B------:R-:W-:-:S04]  /*10c10*/  IMAD.HI.U32 R6, R28, R3, RZ ;  /* 0x000000031c067227 */ /* 0x000fc800078e00ff */
[----:B------:R-:W-:Y:S02]  /*10c20*/  IMAD.MOV R7, RZ, RZ, -R6 ;  /* 0x000000ffff077224 */ /* 0x000fe400078e0a06 */
[----:B------:R-:W-:Y:S02]  /*10c30*/  IMAD.MOV R6, RZ, RZ, -R9 ;  /* 0x000000ffff067224 */ /* 0x000fe400078e0a09 */
[C---:B------:R-:W-:Y:S02]  /*10c40*/  IMAD R4, R29.reuse, R7, R3 ;  /* 0x000000071d047224 */ /* 0x040fe400078e0203 */
[----:B------:R-:W-:Y:S01]  /*10c50*/  IMAD R2, R29, R6, R2 ;  /* 0x000000061d027224 */ /* 0x000fe200078e0202 */
[----:B------:R-:W-:Y:S04]  /*10c60*/  STL [R1+0x10], R8 ;  /* 0x0000100801007387 */ /* 0x000fe80000100800 */
[----:B------:R-:W-:Y:S04]  /*10c70*/  STL [R1+0xc], R4 ;  /* 0x00000c0401007387 */ /* 0x000fe80000100800 */
[----:B------:R-:W-:Y:S01]  /*10c80*/  STL [R1+0x8], R2 ;  /* 0x0000080201007387 */ /* 0x000fe20000100800 */
[----:B--2---:R-:W-:Y:S01]  /*10c90*/  IABS R5, R10 ;  /* 0x0000000a00057213 */ /* 0x004fe20000000000 */
[----:B------:R-:W-:-:S04]  /*10ca0*/  IMAD.HI.U32 R10, R28, R0, RZ ;  /* 0x000000001c0a7227 */ /* 0x000fc800078e00ff */
[----:B------:R-:W-:-:S04]  /*10cb0*/  IMAD.MOV R9, RZ, RZ, -R10 ;  /* 0x000000ffff097224 */ /* 0x000fc800078e0a0a */
[----:B------:R-:W-:-:S05]  /*10cc0*/  IMAD R0, R29, R9, R0 ;  /* 0x000000091d007224 */ /* 0x000fca00078e0200 */
[----:B------:R0:W-:Y:S01]  /*10cd0*/  STL [R1+0x4], R0 ;  /* 0x0000040001007387 */ /* 0x0001e20000100800 */
[----:B---3--:R-:W-:-:S03]  /*10ce0*/  IABS R27, R17 ;  /* 0x00000011001b7213 */ /* 0x008fc60000000000 */
[----:B------:R-:W2:Y:S01]  /*10cf0*/  LDL R17, [R1+0x2328] ;  /* 0x0023280001117983 */ /* 0x000ea20000100800 */
[----:B----4-:R-:W-:-:S03]  /*10d00*/  IABS R25, R14 ;  /* 0x0000000e00197213 */ /* 0x010fc60000000000 */
[----:B------:R-:W3:Y:S01]  /*10d10*/  LDL R14, [R1+0x2320] ;  /* 0x00232000010e7983 */ /* 0x000ee20000100800 */
[----:B------:R-:W-:-:S03]  /*10d20*/  IABS R26, R19 ;  /* 0x00000013001a7213 */ /* 0x000fc60000000000 */
[----:B------:R-:W4:Y:S01]  /*10d30*/  LDL R19, [R1+0x2324] ;  /* 0x0023240001137983 */ /* 0x000f220000100800 */
[----:B------:R-:W-:-:S04]  /*10d40*/  IMAD.HI.U32 R3, R28, R5, RZ ;  /* 0x000000051c037227 */ /* 0x000fc800078e00ff */
[----:B0-----:R-:W-:-:S04]  /*10d50*/  IMAD.MOV R0, RZ, RZ, -R3 ;  /* 0x000000ffff007224 */ /* 0x001fc800078e0a03 */
[----:B------:R-:W-:Y:S01]  /*10d60*/  IMAD R0, R29, R0, R5 ;  /* 0x000000001d007224 */ /* 0x000fe200078e0205 */
[----:B-----5:R-:W-:Y:S02]  /*10d70*/  IABS R24, R15 ;  /* 0x0000000f00187213 */ /* 0x020fe40000000000 */
[----:B------:R-:W5:Y:S01]  /*10d80*/  LDL R15, [R1+0x231c] ;  /* 0x00231c00010f7983 */ /* 0x000f620000100800 */
[----:B------:R-:W-:-:S03]  /*10d90*/  IMAD.HI.U32 R2, R28, R27, RZ ;  /* 0x0000001b1c027227 */ /* 0x000fc600078e00ff */
[----:B------:R0:W-:Y:S01]  /*10da0*/  STL [R1], R0 ;  /* 0x0000000001007387 */ /* 0x0001e20000100800 */
[----:B------:R-:W-:-:S04]  /*10db0*/  IMAD.HI.U32 R4, R28, R25, RZ ;  /* 0x000000191c047227 */ /* 0x000fc800078e00ff */
[----:B------:R-:W-:-:S04]  /*10dc0*/  IMAD.HI.U32 R5, R28, R24, RZ ;  /* 0x000000181c057227 */ /* 0x000fc800078e00ff */
[----:B0-----:R-:W-:-:S04]  /*10dd0*/  IMAD.HI.U32 R0, R28, R26, RZ ;  /* 0x0000001a1c007227 */ /* 0x001fc800078e00ff */
[----:B------:R-:W-:Y:S02]  /*10de0*/  IMAD.MOV R3, RZ, RZ, -R2 ;  /* 0x000000ffff037224 */ /* 0x000fe400078e0a02 */
[----:B------:R-:W-:Y:S02]  /*10df0*/  IMAD.MOV R2, RZ, RZ, -R0 ;  /* 0x000000ffff027224 */ /* 0x000fe400078e0a00 */
[----:B------:R-:W-:Y:S02]  /*10e00*/  IMAD.MOV R0, RZ, RZ, -R4 ;  /* 0x000000ffff007224 */ /* 0x000fe400078e0a04 */
[----:B------:R-:W-:Y:S02]  /*10e10*/  IMAD.MOV R4, RZ, RZ, -R5 ;  /* 0x000000ffff047224 */ /* 0x000fe400078e0a05 */
[C---:B------:R-:W-:Y:S02]  /*10e20*/  IMAD R27, R29.reuse, R3, R27 ;  /* 0x000000031d1b7224 */ /* 0x040fe400078e021b */
[----:B------:R-:W-:-:S02]  /*10e30*/  IMAD R26, R29, R2, R26 ;  /* 0x000000021d1a7224 */ /* 0x000fc400078e021a */
[C---:B------:R-:W-:Y:S01]  /*10e40*/  IMAD R25, R29.reuse, R0, R25 ;  /* 0x000000001d197224 */ /* 0x040fe200078e0219 */
[----:B------:R-:W-:Y:S02]  /*10e50*/  IABS R23, R18 ;  /* 0x0000001200177213 */ /* 0x000fe40000000000 */
[----:B------:R-:W5:Y:S01]  /*10e60*/  LDL R18, [R1+0x2318] ;  /* 0x0023180001127983 */ /* 0x000f620000100800 */
[----:B------:R-:W-:-:S03]  /*10e70*/  IMAD R24, R29, R4, R24 ;  /* 0x000000041d187224 */ /* 0x000fc600078e0218 */
[----:B------:R-:W-:Y:S04]  /*10e80*/  STL [R1+0x2cd0], R27 ;  /* 0x002cd01b01007387 */ /* 0x000fe80000100800 */
[----:B------:R-:W-:Y:S04]  /*10e90*/  STL [R1+0x2cd4], R26 ;  /* 0x002cd41a01007387 */ /* 0x000fe80000100800 */
[----:B------:R-:W-:Y:S04]  /*10ea0*/  STL [R1+0x2cb0], R25 ;  /* 0x002cb01901007387 */ /* 0x000fe80000100800 */
[----:B------:R0:W-:Y:S01]  /*10eb0*/  STL [R1+0x2cac], R24 ;  /* 0x002cac1801007387 */ /* 0x0001e20000100800 */
[----:B--2---:R-:W-:-:S03]  /*10ec0*/  IABS R22, R17 ;  /* 0x0000001100167213 */ /* 0x004fc60000000000 */
[----:B------:R-:W2:Y:S01]  /*10ed0*/  LDL R17, [R1+0x2314] ;  /* 0x0023140001117983 */ /* 0x000ea20000100800 */
[----:B---3--:R-:W-:-:S03]  /*10ee0*/  IABS R20, R14 ;  /* 0x0000000e00147213 */ /* 0x008fc60000000000 */
[----:B------:R-:W3:Y:S01]  /*10ef0*/  LDL R14, [R1+0x2310] ;  /* 0x00231000010e7983 */ /* 0x000ee20000100800 */
[----:B------:R-:W-:Y:S01]  /*10f00*/  IMAD.HI.U32 R2, R28, R23, RZ ;  /* 0x000000171c027227 */ /* 0x000fe200078e00ff */
[----:B----4-:R-:W-:-:S03]  /*10f10*/  IABS R21, R19 ;  /* 0x0000001300157213 */ /* 0x010fc60000000000 */
[----:B------:R-:W-:-:S04]  /*10f20*/  IMAD.MOV R0, RZ, RZ, -R2 ;  /* 0x000000ffff007224 */ /* 0x000fc800078e0a02 */
[----:B------:R-:W-:Y:S02]  /*10f30*/  IMAD R23, R29, R0, R23 ;  /* 0x000000001d177224 */ /* 0x000fe400078e0217 */
[----:B------:R-:W-:-:S04]  /*10f40*/  IMAD.HI.U32 R0, R28, R22, RZ ;  /* 0x000000161c007227 */ /* 0x000fc800078e00ff */
[----:B------:R-:W-:-:S04]  /*10f50*/  IMAD.HI.U32 R2, R28, R21, RZ ;  /* 0x000000151c027227 */ /* 0x000fc800078e00ff */
[----:B------:R-:W-:-:S04]  /*10f60*/  IMAD.HI.U32 R3, R28, R20, RZ ;  /* 0x000000141c037227 */ /* 0x000fc800078e00ff */
[----:B------:R-:W-:Y:S02]  /*10f70*/  IMAD.MOV R0, RZ, RZ, -R0 ;  /* 0x000000ffff007224 */ /* 0x000fe400078e0a00 */
[----:B------:R-:W-:Y:S02]  /*10f80*/  IMAD.MOV R4, RZ, RZ, -R2 ;  /* 0x000000ffff047224 */ /* 0x000fe400078e0a02 */
[----:B------:R-:W-:Y:S01]  /*10f90*/  IMAD.MOV R2, RZ, RZ, -R3 ;  /* 0x000000ffff027224 */ /* 0x000fe200078e0a03 */
[----:B-----5:R-:W-:Y:S01]  /*10fa0*/  IABS R19, R15 ;  /* 0x0000000f00137213 */ /* 0x020fe20000000000 */
[C---:B------:R-:W-:Y:S01]  /*10fb0*/  IMAD R22, R29.reuse, R0, R22 ;  /* 0x000000001d167224 */ /* 0x040fe200078e0216 */
[----:B------:R-:W4:Y:S03]  /*10fc0*/  LDL R15, [R1+0x230c] ;  /* 0x00230c00010f7983 */ /* 0x000f260000100800 */
[----:B------:R-:W-:Y:S01]  /*10fd0*/  IMAD.HI.U32 R5, R28, R19, RZ ;  /* 0x000000131c057227 */ /* 0x000fe200078e00ff */
[----:B------:R-:W-:Y:S03]  /*10fe0*/  STL [R1+0x2ca8], R23 ;  /* 0x002ca81701007387 */ /* 0x000fe60000100800 */
[----:B------:R-:W-:Y:S01]  /*10ff0*/  IMAD.MOV R0, RZ, RZ, -R5 ;  /* 0x000000ffff007224 */ /* 0x000fe200078e0a05 */
[----:B------:R-:W5:Y:S01]  /*11000*/  LDL.LU R13, [R1+0x910] ;  /* 0x00091000010d7983 */ /* 0x000f620000300800 */
[----:B------:R-:W-:-:S02]  /*11010*/  IMAD R21, R29, R4, R21 ;  /* 0x000000041d157224 */ /* 0x000fc400078e0215 */
[C---:B------:R-:W-:Y:S01]  /*11020*/  IMAD R20, R29.reuse, R2, R20 ;  /* 0x000000021d147224 */ /* 0x040fe200078e0214 */
[----:B0-----:R-:W4:Y:S01]  /*11030*/  LDL.LU R24, [R1+0x60] ;  /* 0x0000600001187983 */ /* 0x001f220000300800 */
[----:B------:R-:W-:-:S03]  /*11040*/  IMAD R19, R29, R0, R19 ;  /* 0x000000001d137224 */ /* 0x000fc600078e0213 */
[----:B------:R-:W4:Y:S04]  /*11050*/  LDL.LU R26, [R1+0x5c] ;  /* 0x00005c00011a7983 */ /* 0x000f280000300800 */
[----:B------:R-:W-:Y:S04]  /*11060*/  STL [R1+0x2ca4], R22 ;  /* 0x002ca41601007387 */ /* 0x000fe80000100800 */
[----:B------:R-:W4:Y:S04]  /*11070*/  LDL.LU R5, [R1+0x64] ;  /* 0x0000640001057983 */ /* 0x000f280000300800 */
[----:B------:R-:W-:Y:S04]  /*11080*/  STL [R1+0x2ca0], R21 ;  /* 0x002ca01501007387 */ /* 0x000fe80000100800 */
[----:B------:R-:W-:Y:S04]  /*11090*/  STL [R1+0x2cb4], R20 ;  /* 0x002cb41401007387 */ /* 0x000fe80000100800 */
[----:B------:R-:W4:Y:S04]  /*110a0*/  LDL.LU R9, [R1+0x58] ;  /* 0x0000580001097983 */ /* 0x000f280000300800 */
[----:B------:R0:W-:Y:S04]  /*110b0*/  STL [R1+0x2cb8], R19 ;  /* 0x002cb81301007387 */ /* 0x0001e80000100800 */
[----:B0-----:R-:W4:Y:S01]  /*110c0*/  LDL.LU R19, [R1+0x68] ;  /* 0x0000680001137983 */ /* 0x001f220000300800 */
[----:B------:R-:W-:-:S05]  /*110d0*/  IABS R18, R18 ;  /* 0x0000001200127213 */ /* 0x000fca0000000000 */
[----:B------:R-:W-:-:S04]  /*110e0*/  IMAD.HI.U32 R3, R28, R18, RZ ;  /* 0x000000121c037227 */ /* 0x000fc800078e00ff */
[----:B------:R-:W-:-:S04]  /*110f0*/  IMAD.MOV R0, RZ, RZ, -R3 ;  /* 0x000000ffff007224 */ /* 0x000fc800078e0a03 */
[----:B------:R-:W-:Y:S01]  /*11100*/  IMAD R18, R29, R0, R18 ;  /* 0x000000001d127224 */ /* 0x000fe200078e0212 */
[----:B--2---:R-:W-:-:S05]  /*11110*/  IABS R17, R17 ;  /* 0x0000001100117213 */ /* 0x004fca0000000000 */
[----:B------:R-:W-:-:S04]  /*11120*/  IMAD.HI.U32 R0, R28, R17, RZ ;  /* 0x000000111c007227 */ /* 0x000fc800078e00ff */
[----:B------:R-:W-:Y:S01]  /*11130*/  IMAD.MOV R0, RZ, RZ, -R0 ;  /* 0x000000ffff007224 */ /* 0x000fe200078e0a00 */
[----:B---3--:R-:W-:Y:S02]  /*11140*/  IABS R16, R14 ;  /* 0x0000000e00107213 */ /* 0x008fe40000000000 */
[----:B------:R-:W2:Y:S04]  /*11150*/  LDL R14, [R1+0x2308] ;  /* 0x00230800010e7983 */ /* 0x000ea80000100800 */
[----:B------:R-:W3:Y:S04]  /*11160*/  LDL.LU R6, [R1+0x54] ;  /* 0x0000540001067983 */ /* 0x000ee80000300800 */
[----:B------:R-:W2:Y:S04]  /*11170*/  LDL.LU R20, [R1+0x50] ;  /* 0x0000500001147983 */ /* 0x000ea80000300800 */
[----:B------:R-:W2:Y:S04]  /*11180*/  LDL.LU R22, [R1+0x4c] ;  /* 0x00004c0001167983 */ /* 0x000ea80000300800 */
[----:B------:R-:W2:Y:S01]  /*11190*/  LDL.LU R25, [R1+0x48] ;  /* 0x0000480001197983 */ /* 0x000ea20000300800 */
[----:B------:R-:W-:-:S03]  /*111a0*/  IMAD R17, R29, R0, R17 ;  /* 0x000000001d117224 */ /* 0x000fc600078e0211 */
[----:B------:R-:W2:Y:S04]  /*111b0*/  LDL.LU R7, [R1+0x44] ;  /* 0x0000440001077983 */ /* 0x000ea80000300800 */
[----:B------:R-:W2:Y:S04]  /*111c0*/  LDL.LU R8, [R1+0x40] ;  /* 0x0000400001087983 */ /* 0x000ea80000300800 */
[----:B------:R-:W2:Y:S04]  /*111d0*/  LDL.LU R21, [R1+0x38] ;  /* 0x0000380001157983 */ /* 0x000ea80000300800 */
[----:B------:R-:W2:Y:S04]  /*111e0*/  LDL.LU R4, [R1+0x34] ;  /* 0x0000340001047983 */ /* 0x000ea80000300800 */
[----:B------:R-:W2:Y:S04]  /*111f0*/  LDL.LU R23, [R1+0x30] ;  /* 0x0000300001177983 */ /* 0x000ea80000300800 */
[----:B------:R-:W2:Y:S04]  /*11200*/  LDL.LU R27, [R1+0x2c] ;  /* 0x00002c00011b7983 */ /* 0x000ea80000300800 */
[----:B------:R-:W2:Y:S04]  /*11210*/  LDL.LU R10, [R1+0x28] ;  /* 0x00002800010a7983 */ /* 0x000ea80000300800 */
[----:B------:R-:W-:Y:S04]  /*11220*/  STL [R1+0x2cbc], R18 ;  /* 0x002cbc1201007387 */ /* 0x000fe80000100800 */
[----:B------:R0:W-:Y:S04]  /*11230*/  STL [R1+0x2cc0], R17 ;  /* 0x002cc01101007387 */ /* 0x0001e80000100800 */
[----:B0-----:R-:W2:Y:S01]  /*11240*/  LDL.LU R17, [R1+0x3c] ;  /* 0x00003c0001117983 */ /* 0x001ea20000300800 */
[----:B-----5:R-:W-:-:S02]  /*11250*/  ISETP.GT.U32.AND P0, PT, R11, R13, PT ;  /* 0x0000000d0b00720c */ /* 0x020fc40003f04070 */
[C---:B----4-:R-:W-:Y:S02]  /*11260*/  ISETP.GT.U32.AND P4, PT, R29.reuse, R5, PT ;  /* 0x000000051d00720c */ /* 0x050fe40003f84070 */
[C---:B------:R-:W-:Y:S02]  /*11270*/  ISETP.GT.U32.AND P3, PT, R29.reuse, R9, PT ;  /* 0x000000091d00720c */ /* 0x040fe40003f64070 */
[----:B------:R-:W-:-:S07]  /*11280*/  ISETP.GT.U32.AND P1, PT, R29, R19, PT ;  /* 0x000000131d00720c */ /* 0x000fce0003f24070 */
[----:B------:R-:W-:Y:S01]  /*11290*/  @!P0 IMAD.IADD R13, R13, 0x1, -R11 ;  /* 0x000000010d0d8824 */ /* 0x000fe200078e0a0b */
[----:B------:R-:W-:Y:S02]  /*112a0*/  ISETP.GT.U32.AND P2, PT, R29, R26, PT ;  /* 0x0000001a1d00720c */ /* 0x000fe40003f44070 */
[----:B------:R-:W-:Y:S02]  /*112b0*/  IABS R15, R15 ;  /* 0x0000000f000f7213 */ /* 0x000fe40000000000 */
[----:B------:R-:W-:Y:S01]  /*112c0*/  ISETP.GT.U32.AND P0, PT, R11, R13, PT ;  /* 0x0000000d0b00720c */ /* 0x000fe20003f04070 */
[----:B------:R-:W-:-:S04]  /*112d0*/  IMAD.HI.U32 R2, R28, R16, RZ ;  /* 0x000000101c027227 */ /* 0x000fc800078e00ff */
[----:B------:R-:W-:Y:S01]  /*112e0*/  @!P1 IMAD.IADD R19, R19, 0x1, -R29 ;  /* 0x0000000113139824 */ /* 0x000fe200078e0a1d */
[----:B------:R-:W-:Y:S01]  /*112f0*/  ISETP.GT.U32.AND P5, PT, R29, R24, PT ;  /* 0x000000181d00720c */ /* 0x000fe20003fa4070 */
[----:B------:R-:W-:-:S03]  /*11300*/  IMAD.HI.U32 R3, R28, R15, RZ ;  /* 0x0000000f1c037227 */ /* 0x000fc600078e00ff */
[----:B------:R-:W-:Y:S01]  /*11310*/  ISETP.GT.U32.AND P1, PT, R29, R19, PT ;  /* 0x000000131d00720c */ /* 0x000fe20003f24070 */
[--C-:B------:R-:W-:Y:S02]  /*11320*/  @!P3 IMAD.IADD R9, R9, 0x1, -R29.reuse ;  /* 0x000000010909b824 */ /* 0x100fe400078e0a1d */
[----:B------:R-:W-:Y:S02]  /*11330*/  @!P4 IMAD.IADD R5, R5, 0x1, -R29 ;  /* 0x000000010505c824 */ /* 0x000fe400078e0a1d */
[----:B------:R-:W-:Y:S02]  /*11340*/  IMAD.MOV R2, RZ, RZ, -R2 ;  /* 0x000000ffff027224 */ /* 0x000fe400078e0a02 */
[----:B------:R-:W-:Y:S01]  /*11350*/  IMAD.MOV R0, RZ, RZ, -R3 ;  /* 0x000000ffff007224 */ /* 0x000fe200078e0a03 */
[C---:B------:R-:W-:Y:S01]  /*11360*/  ISETP.GT.U32.AND P6, PT, R29.reuse, R9, PT ;  /* 0x000000091d00720c */ /* 0x040fe20003fc4070 */
[----:B------:R-:W-:Y:S01]  /*11370*/  @!P2 IMAD.IADD R26, R26, 0x1, -R29 ;  /* 0x000000011a1aa824 */ /* 0x000fe200078e0a1d */
[C---:B------:R-:W-:Y:S01]  /*11380*/  ISETP.GT.U32.AND P2, PT, R29.reuse, R5, PT ;  /* 0x000000051d00720c */ /* 0x040fe20003f44070 */
[----:B------:R-:W-:-:S02]  /*11390*/  IMAD R16, R29, R2, R16 ;  /* 0x000000021d107224 */ /* 0x000fc400078e0210 */
[----:B------:R-:W-:Y:S02]  /*113a0*/  IMAD R15, R29, R0, R15 ;  /* 0x000000001d0f7224 */ /* 0x000fe400078e020f */
[----:B------:R-:W-:Y:S01]  /*113b0*/  @!P0 IMAD.IADD R13, R13, 0x1, -R11 ;  /* 0x000000010d0d8824 */ /* 0x000fe200078e0a0b */
[----:B------:R-:W-:Y:S01]  /*113c0*/  STL [R1+0x2cc4], R16 ;  /* 0x002cc41001007387 */ /* 0x000fe20000100800 */
[--C-:B------:R-:W-:Y:S02]  /*113d0*/  @!P1 IMAD.IADD R19, R19, 0x1, -R29.reuse ;  /* 0x0000000113139824 */ /* 0x100fe400078e0a1d */
[--C-:B------:R-:W-:Y:S01]  /*113e0*/  @!P5 IMAD.IADD R24, R24, 0x1, -R29.reuse ;  /* 0x000000011818d824 */ /* 0x100fe200078e0a1d */
[----:B------:R-:W-:Y:S04]  /*113f0*/  STL [R1+0x2cc8], R15 ;  /* 0x002cc80f01007387 */ /* 0x000fe80000100800 */
[----:B------:R0:W-:Y:S01]  /*11400*/  STL [R1+0x910], R13 ;  /* 0x0009100d01007387 */ /* 0x0001e20000100800 */
[----:B------:R-:W-:Y:S01]  /*11410*/  ISETP.GT.U32.AND P3, PT, R29, R24, PT ;  /* 0x000000181d00720c */ /* 0x000fe20003f64070 */
[----:B------:R-:W-:-:S02]  /*11420*/  @!P6 IMAD.IADD R9, R9, 0x1, -R29 ;  /* 0x000000010909e824 */ /* 0x000fc400078e0a1d */
[----:B------:R-:W-:Y:S01]  /*11430*/  @!P2 IMAD.IADD R5, R5, 0x1, -R29 ;  /* 0x000000010505a824 */ /* 0x000fe200078e0a1d */
[----:B0-----:R-:W4:Y:S01]  /*11440*/  LDL.LU R13, [R1+0x2cf8] ;  /* 0x002cf800010d7983 */ /* 0x001f220000300800 */
[----:B------:R-:W-:-:S08]  /*11450*/  ISETP.GT.U32.AND P5, PT, R29, R26, PT ;  /* 0x0000001a1d00720c */ /* 0x000fd00003fa4070 */
[--C-:B------:R-:W-:Y:S01]  /*11460*/  @!P3 IMAD.IADD R24, R24, 0x1, -R29.reuse ;  /* 0x000000011818b824 */ /* 0x100fe200078e0a1d */
[----:B------:R-:W-:Y:S04]  /*11470*/  STL [R1+0x68], R19 ;  /* 0x0000681301007387 */ /* 0x000fe80000100800 */
[----:B------:R-:W-:Y:S01]  /*11480*/  STL [R1+0x64], R5 ;  /* 0x0000640501007387 */ /* 0x000fe20000100800 */
[----:B------:R-:W-:-:S03]  /*11490*/  @!P5 IMAD.IADD R26, R26, 0x1, -R29 ;  /* 0x000000011a1ad824 */ /* 0x000fc600078e0a1d */
[----:B------:R-:W-:Y:S04]  /*114a0*/  STL [R1+0x60], R24 ;  /* 0x0000601801007387 */ /* 0x000fe80000100800 */
[----:B------:R0:W-:Y:S04]  /*114b0*/  STL [R1+0x58], R9 ;  /* 0x0000580901007387 */ /* 0x0001e80000100800 */
[----:B------:R1:W-:Y:S04]  /*114c0*/  STL [R1+0x5c], R26 ;  /* 0x00005c1a01007387 */ /* 0x0003e80000100800 */
[----:B0-----:R-:W5:Y:S04]  /*114d0*/  LDL.LU R9, [R1+0x790] ;  /* 0x0007900001097983 */ /* 0x001f680000300800 */
[----:B------:R-:W5:Y:S04]  /*114e0*/  LDL.LU R18, [R1+0x778] ;  /* 0x0007780001127983 */ /* 0x000f680000300800 */
[----:B------:R-:W5:Y:S04]  /*114f0*/  LDL.LU R5, [R1+0x77c] ;  /* 0x00077c0001057983 */ /* 0x000f680000300800 */
[----:B------:R-:W5:Y:S04]  /*11500*/  LDL.LU R24, [R1+0x780] ;  /* 0x0007800001187983 */ /* 0x000f680000300800 */
[----:B-1----:R-:W5:Y:S01]  /*11510*/  LDL.LU R26, [R1+0x788] ;  /* 0x00078800011a7983 */ /* 0x002f620000300800 */
[----:B---3--:R-:W-:-:S02]  /*11520*/  ISETP.GT.U32.AND P4, PT, R29, R6, PT ;  /* 0x000000061d00720c */ /* 0x008fc40003f84070 */
[C---:B--2---:R-:W-:Y:S02]  /*11530*/  ISETP.GT.U32.AND P0, PT, R29.reuse, R20, PT ;  /* 0x000000141d00720c */ /* 0x044fe40003f04070 */
[C---:B------:R-:W-:Y:S02]  /*11540*/  ISETP.GT.U32.AND P1, PT, R29.reuse, R22, PT ;  /* 0x000000161d00720c */ /* 0x040fe40003f24070 */
[----:B------:R-:W-:-:S07]  /*11550*/  ISETP.GT.U32.AND P2, PT, R29, R25, PT ;  /* 0x000000191d00720c */ /* 0x000fce0003f44070 */
[--C-:B------:R-:W-:Y:S02]  /*11560*/  @!P4 IMAD.IADD R6, R6, 0x1, -R29.reuse ;  /* 0x000000010606c824 */ /* 0x100fe400078e0a1d */
[--C-:B------:R-:W-:Y:S02]  /*11570*/  @!P0 IMAD.IADD R20, R20, 0x1, -R29.reuse ;  /* 0x0000000114148824 */ /* 0x100fe400078e0a1d */
[--C-:B------:R-:W-:Y:S01]  /*11580*/  @!P1 IMAD.IADD R22, R22, 0x1, -R29.reuse ;  /* 0x0000000116169824 */ /* 0x100fe200078e0a1d */
[C---:B------:R-:W-:Y:S02]  /*11590*/  ISETP.GT.U32.AND P4, PT, R29.reuse, R21, PT ;  /* 0x000000151d00720c */ /* 0x040fe40003f84070 */
[C---:B------:R-:W-:Y:S02]  /*115a0*/  ISETP.GT.U32.AND P0, PT, R29.reuse, R4, PT ;  /* 0x000000041d00720c */ /* 0x040fe40003f04070 */
[C---:B------:R-:W-:Y:S02]  /*115b0*/  ISETP.GT.U32.AND P1, PT, R29.reuse, R23, PT ;  /* 0x000000171d00720c */ /* 0x040fe40003f24070 */
[----:B------:R-:W-:Y:S01]  /*115c0*/  ISETP.GT.U32.AND P3, PT, R29, R7, PT ;  /* 0x000000071d00720c */ /* 0x000fe20003f64070 */
[----:B------:R-:W-:Y:S01]  /*115d0*/  @!P2 IMAD.IADD R25, R25, 0x1, -R29 ;  /* 0x000000011919a824 */ /* 0x000fe200078e0a1d */
[----:B------:R-:W-:-:S05]  /*115e0*/  ISETP.GT.U32.AND P2, PT, R29, R27, PT ;  /* 0x0000001b1d00720c */ /* 0x000fca0003f44070 */
[--C-:B------:R-:W-:Y:S01]  /*115f0*/  @!P4 IMAD.IADD R21, R21, 0x1, -R29.reuse ;  /* 0x000000011515c824 */ /* 0x100fe200078e0a1d */
[C---:B------:R-:W-:Y:S01]  /*11600*/  ISETP.GT.U32.AND P4, PT, R29.reuse, R20, PT ;  /* 0x000000141d00720c */ /* 0x040fe20003f84070 */
[--C-:B------:R-:W-:Y:S01]  /*11610*/  @!P0 IMAD.IADD R4, R4, 0x1, -R29.reuse ;  /* 0x0000000104048824 */ /* 0x100fe200078e0a1d */
[----:B------:R-:W-:Y:S01]  /*11620*/  ISETP.GT.U32.AND P6, PT, R29, R17, PT ;  /* 0x000000111d00720c */ /* 0x000fe20003fc4070 */
[----:B------:R-:W-:Y:S01]  /*11630*/  @!P1 IMAD.IADD R23, R23, 0x1, -R29 ;  /* 0x0000000117179824 */ /* 0x000fe200078e0a1d */
[C---:B------:R-:W-:Y:S02]  /*11640*/  ISETP.GT.U32.AND P0, PT, R29.reuse, R22, PT ;  /* 0x000000161d00720c */ /* 0x040fe40003f04070 */
[----:B------:R-:W-:-:S09]  /*11650*/  ISETP.GT.U32.AND P1, PT, R29, R25, PT ;  /* 0x000000191d00720c */ /* 0x000fd20003f24070 */
[--C-:B------:R-:W-:Y:S01]  /*11660*/  @!P6 IMAD.IADD R17, R17, 0x1, -R29.reuse ;  /* 0x000000011111e824 */ /* 0x100fe200078e0a1d */
[----:B------:R-:W-:Y:S01]  /*11670*/  ISETP.GT.U32.AND P6, PT, R29, R6, PT ;  /* 0x000000061d00720c */ /* 0x000fe20003fc4070 */
[--C-:B------:R-:W-:Y:S02]  /*11680*/  @!P3 IMAD.IADD R7, R7, 0x1, -R29.reuse ;  /* 0x000000010707b824 */ /* 0x100fe400078e0a1d */
[--C-:B------:R-:W-:Y:S02]  /*11690*/  @!P2 IMAD.IADD R27, R27, 0x1, -R29.reuse ;  /* 0x000000011b1ba824 */ /* 0x100fe400078e0a1d */
[--C-:B------:R-:W-:Y:S01]  /*116a0*/  @!P4 IMAD.IADD R20, R20, 0x1, -R29.reuse ;  /* 0x000000011414c824 */ /* 0x100fe200078e0a1d */
[----:B------:R-:W-:Y:S01]  /*116b0*/  ISETP.GT.U32.AND P2, PT, R29, R7, PT ;  /* 0x000000071d00720c */ /* 0x000fe20003f44070 */
[----:B------:R-:W-:-:S06]  /*116c0*/  @!P0 IMAD.IADD R22, R22, 0x1, -R29 ;  /* 0x0000000116168824 */ /* 0x000fcc00078e0a1d */
[--C-:B------:R-:W-:Y:S02]  /*116d0*/  @!P6 IMAD.IADD R6, R6, 0x1, -R29.reuse ;  /* 0x000000010606e824 */ /* 0x100fe400078e0a1d */
[----:B------:R-:W-:-:S03]  /*116e0*/  @!P1 IMAD.IADD R25, R25, 0x1, -R29 ;  /* 0x0000000119199824 */ /* 0x000fc600078e0a1d */
[----:B------:R0:W-:Y:S01]  /*116f0*/  STL [R1+0x54], R6 ;  /* 0x0000540601007387 */ /* 0x0001e20000100800 */
[----:B------:R-:W-:-:S03]  /*11700*/  @!P2 IMAD.IADD R7, R7, 0x1, -R29 ;  /* 0x000000010707a824 */ /* 0x000fc600078e0a1d */
[----:B0-----:R-:W2:Y:S04]  /*11710*/  LDL.LU R6, [R1+0x784] ;  /* 0x0007840001067983 */ /* 0x001ea80000300800 */
[----:B------:R0:W-:Y:S04]  /*11720*/  STL [R1+0x50], R20 ;  /* 0x0000501401007387 */ /* 0x0001e80000100800 */
[----:B------:R-:W3:Y:S04]  /*11730*/  LDL.LU R16, [R1+0x764] ;  /* 0x0007640001107983 */ /* 0x000ee80000300800 */
[----:B------:R1:W-:Y:S04]  /*11740*/  STL [R1+0x4c], R22 ;  /* 0x00004c1601007387 */ /* 0x0003e80000100800 */
[----:B------:R-:W2:Y:S04]  /*11750*/  LDL.LU R19, [R1+0x768] ;  /* 0x0007680001137983 */ /* 0x000ea80000300800 */
[----:B------:R4:W-:Y:S04]  /*11760*/  STL [R1+0x48], R25 ;  /* 0x0000481901007387 */ /* 0x0009e80000100800 */
[----:B0-----:R-:W2:Y:S04]  /*11770*/  LDL.LU R20, [R1+0x76c] ;  /* 0x00076c0001147983 */ /* 0x001ea80000300800 */
[----:B-1----:R-:W2:Y:S04]  /*11780*/  LDL.LU R22, [R1+0x774] ;  /* 0x0007740001167983 */ /* 0x002ea80000300800 */
[----:B------:R0:W-:Y:S04]  /*11790*/  STL [R1+0x44], R7 ;  /* 0x0000440701007387 */ /* 0x0001e80000100800 */
[----:B----4-:R-:W4:Y:S01]  /*117a0*/  LDL.LU R25, [R1+0x770] ;  /* 0x0007700001197983 */ /* 0x010f220000300800 */
[----:B------:R-:W-:-:S02]  /*117b0*/  ISETP.GT.U32.AND P5, PT, R29, R8, PT ;  /* 0x000000081d00720c */ /* 0x000fc40003fa4070 */
[C---:B------:R-:W-:Y:S02]  /*117c0*/  ISETP.GT.U32.AND P3, PT, R29.reuse, R10, PT ;  /* 0x0000000a1d00720c */ /* 0x040fe40003f64070 */
[C---:B------:R-:W-:Y:S01]  /*117d0*/  ISETP.GT.U32.AND P4, PT, R29.reuse, R21, PT ;  /* 0x000000151d00720c */ /* 0x040fe20003f84070 */
[----:B0-----:R-:W4:Y:S08]  /*117e0*/  LDL.LU R7, [R1+0x750] ;  /* 0x0007500001077983 */ /* 0x001f300000300800 */
[--C-:B------:R-:W-:Y:S01]  /*117f0*/  @!P5 IMAD.IADD R8, R8, 0x1, -R29.reuse ;  /* 0x000000010808d824 */ /* 0x100fe200078e0a1d */
[C---:B------:R-:W-:Y:S01]  /*11800*/  ISETP.GT.U32.AND P5, PT, R29.reuse, R13, PT ;  /* 0x0000000d1d00720c */ /* 0x040fe20003fa4070 */
[----:B------:R-:W-:Y:S01]  /*11810*/  @!P3 IMAD.IADD R10, R10, 0x1, -R29 ;  /* 0x000000010a0ab824 */ /* 0x000fe200078e0a1d */
[----:B------:R-:W-:-:S02]  /*11820*/  ISETP.GT.U32.AND P0, PT, R29, R4, PT ;  /* 0x000000041d00720c */ /* 0x000fc40003f04070 */
[----:B------:R-:W-:-:S09]  /*11830*/  ISETP.GT.U32.AND P3, PT, R29, R8, PT ;  /* 0x000000081d00720c */ /* 0x000fd20003f64070 */
[--C-:B------:R-:W-:Y:S01]  /*11840*/  @!P5 IMAD.IADD R13, R13, 0x1, -R29.reuse ;  /* 0x000000010d0dd824 */ /* 0x100fe200078e0a1d */
[C---:B------:R-:W-:Y:S02]  /*11850*/  ISETP.GT.U32.AND P5, PT, R29.reuse, R17, PT ;  /* 0x000000111d00720c */ /* 0x040fe40003fa4070 */
[C---:B------:R-:W-:Y:S02]  /*11860*/  ISETP.GT.U32.AND P1, PT, R29.reuse, R23, PT ;  /* 0x000000171d00720c */ /* 0x040fe40003f24070 */
[----:B------:R-:W-:Y:S01]  /*11870*/  ISETP.GT.U32.AND P6, PT, R29, R13, PT ;  /* 0x0000000d1d00720c */ /* 0x000fe20003fc4070 */
[--C-:B------:R-:W-:Y:S01]  /*11880*/  @!P4 IMAD.IADD R21, R21, 0x1, -R29.reuse ;  /* 0x000000011515c824 */ /* 0x100fe200078e0a1d */
[----:B-----5:R-:W-:Y:S01]  /*11890*/  ISETP.GT.U32.AND P4, PT, R29, R18, PT ;  /* 0x000000121d00720c */ /* 0x020fe20003f84070 */
[--C-:B------:R-:W-:Y:S02]  /*118a0*/  @!P3 IMAD.IADD R8, R8, 0x1, -R29.reuse ;  /* 0x000000010808b824 */ /* 0x100fe400078e0a1d */
[----:B------:R-:W-:-:S04]  /*118b0*/  @!P0 IMAD.IADD R4, R4, 0x1, -R29 ;  /* 0x0000000104048824 */ /* 0x000fc800078e0a1d */
[--C-:B------:R-:W-:Y:S01]  /*118c0*/  @!P5 IMAD.IADD R17, R17, 0x1, -R29.reuse ;  /* 0x000000011111d824 */ /* 0x100fe200078e0a1d */
[C---:B------:R-:W-:Y:S02]  /*118d0*/  ISETP.GT.U32.AND P5, PT, R29.reuse, R9, PT ;  /* 0x000000091d00720c */ /* 0x040fe40003fa4070 */
[C---:B------:R-:W-:Y:S01]  /*118e0*/  ISETP.GT.U32.AND P0, PT, R29.reuse, R5, PT ;  /* 0x000000051d00720c */ /* 0x040fe20003f04070 */
[----:B------:R0:W-:Y:S01]  /*118f0*/  STL [R1+0x40], R8 ;  /* 0x0000400801007387 */ /* 0x0001e20000100800 */
[----:B------:R-:W-:Y:S01]  /*11900*/  ISETP.GT.U32.AND P2, PT, R29, R27, PT ;  /* 0x0000001b1d00720c */ /* 0x000fe20003f44070 */
[--C-:B------:R-:W-:Y:S01]  /*11910*/  @!P1 IMAD.IADD R23, R23, 0x1, -R29.reuse ;  /* 0x0000000117179824 */ /* 0x100fe200078e0a1d */
[----:B------:R-:W-:Y:S01]  /*11920*/  ISETP.GT.U32.AND P1, PT, R29, R24, PT ;  /* 0x000000181d00720c */ /* 0x000fe20003f24070 */
[--C-:B------:R-:W-:Y:S01]  /*11930*/  @!P6 IMAD.IADD R13, R13, 0x1, -R29.reuse ;  /* 0x000000010d0de824 */ /* 0x100fe200078e0a1d */
[----:B0-----:R-:W5:Y:S05]  /*11940*/  LDL.LU R8, [R1+0x754] ;  /* 0x0007540001087983 */ /* 0x001f6a0000300800 */
[--C-:B------:R-:W-:Y:S01]  /*11950*/  @!P5 IMAD.IADD R9, R9, 0x1, -R29.reuse ;  /* 0x000000010909d824 */ /* 0x100fe200078e0a1d */
[----:B------:R-:W-:Y:S01]  /*11960*/  ISETP.GT.U32.AND P3, PT, R29, R10, PT ;  /* 0x0000000a1d00720c */ /* 0x000fe20003f64070 */
[----:B------:R-:W-:-:S02]  /*11970*/  @!P4 IMAD.IADD R18, R18, 0x1, -R29 ;  /* 0x000000011212c824 */ /* 0x000fc400078e0a1d */
[--C-:B------:R-:W-:Y:S02]  /*11980*/  @!P0 IMAD.IADD R5, R5, 0x1, -R29.reuse ;  /* 0x0000000105058824 */ /* 0x100fe400078e0a1d */
[--C-:B------:R-:W-:Y:S01]  /*11990*/  @!P2 IMAD.IADD R27, R27, 0x1, -R29.reuse ;  /* 0x000000011b1ba824 */ /* 0x100fe200078e0a1d */
[----:B------:R-:W-:Y:S01]  /*119a0*/  ISETP.GT.U32.AND P2, PT, R29, R26, PT ;  /* 0x0000001a1d00720c */ /* 0x000fe20003f44070 */
[--C-:B------:R-:W-:Y:S01]  /*119b0*/  @!P1 IMAD.IADD R24, R24, 0x1, -R29.reuse ;  /* 0x0000000118189824 */ /* 0x100fe200078e0a1d */
[----:B------:R-:W-:Y:S01]  /*119c0*/  IABS R14, R14 ;  /* 0x0000000e000e7213 */ /* 0x000fe20000000000 */
[----:B------:R-:W-:Y:S04]  /*119d0*/  STL [R1+0x3c], R17 ;  /* 0x00003c1101007387 */ /* 0x000fe80000100800 */
[----:B------:R-:W-:Y:S01]  /*119e0*/  IMAD.HI.U32 R0, R28, R14, RZ ;  /* 0x0000000e1c007227 */ /* 0x000fe200078e00ff */
[----:B------:R-:W-:Y:S03]  /*119f0*/  STL [R1+0x38], R21 ;  /* 0x0000381501007387 */ /* 0x000fe60000100800 */
[----:B------:R-:W-:Y:S01]  /*11a00*/  @!P3 IMAD.IADD R10, R10, 0x1, -R29 ;  /* 0x000000010a0ab824 */ /* 0x000fe200078e0a1d */
[----:B------:R-:W-:Y:S01]  /*11a10*/  STL [R1+0x34], R4 ;  /* 0x0000340401007387 */ /* 0x000fe20000100800 */
[----:B------:R-:W-:-:S03]  /*11a20*/  IMAD.MOV R0, RZ, RZ, -R0 ;  /* 0x000000ffff007224 */ /* 0x000fc600078e0a00 */
[----:B------:R-:W-:Y:S01]  /*11a30*/  STL [R1+0x30], R23 ;  /* 0x0000301701007387 */ /* 0x000fe20000100800 */
[----:B------:R-:W-:-:S03]  /*11a40*/  @!P2 IMAD.IADD R26, R26, 0x1, -R29 ;  /* 0x000000011a1aa824 */ /* 0x000fc600078e0a1d */
[----:B------:R-:W-:Y:S04]  /*11a50*/  STL [R1+0x2c], R27 ;  /* 0x00002c1b01007387 */ /* 0x000fe80000100800 */
[----:B------:R0:W-:Y:S01]  /*11a60*/  STL [R1+0x78c], R13 ;  /* 0x00078c0d01007387 */ /* 0x0001e20000100800 */
[----:B------:R-:W-:-:S03]  /*11a70*/  IMAD R14, R29, R0, R14 ;  /* 0x000000001d0e7224 */ /* 0x000fc600078e020e */
[----:B------:R1:W-:Y:S04]  /*11a80*/  STL [R1+0x28], R10 ;  /* 0x0000280a01007387 */ /* 0x0003e80000100800 */
[----:B0-----:R-:W5:Y:S04]  /*11a90*/  LDL R13, [R1+0x2304] ;  /* 0x00230400010d7983 */ /* 0x001f680000100800 */
[----:B-1----:R-:W5:Y:S04]  /*11aa0*/  LDL.LU R10, [R1+0x758] ;  /* 0x00075800010a7983 */ /* 0x002f680000300800 */
[----:B------:R-:W5:Y:S04]  /*11ab0*/  LDL.LU R21, [R1+0x760] ;  /* 0x0007600001157983 */ /* 0x000f680000300800 */
[----:B------:R-:W5:Y:S04]  /*11ac0*/  LDL.LU R4, [R1+0x75c] ;  /* 0x00075c0001047983 */ /* 0x000f680000300800 */
[----:B------:R-:W5:Y:S04]  /*11ad0*/  LDL.LU R23, [R1+0x73c] ;  /* 0x00073c0001177983 */ /* 0x000f680000300800 */
[----:B------:R-:W-:Y:S04]  /*11ae0*/  STL [R1+0x2ccc], R14 ;  /* 0x002ccc0e01007387 */ /* 0x000fe80000100800 */
[----:B------:R-:W5:Y:S01]  /*11af0*/  LDL.LU R27, [R1+0x740] ;  /* 0x00074000011b7983 */ /* 0x000f620000300800 */
[----:B---3--:R-:W-:-:S02]  /*11b00*/  ISETP.GT.U32.AND P6, PT, R29, R16, PT ;  /* 0x000000101d00720c */ /* 0x008fc40003fc4070 */
[C---:B--2---:R-:W-:Y:S02]  /*11b10*/  ISETP.GT.U32.AND P5, PT, R29.reuse, R19, PT ;  /* 0x000000131d00720c */ /* 0x044fe40003fa4070 */
[C---:B------:R-:W-:Y:S02]  /*11b20*/  ISETP.GT.U32.AND P4, PT, R29.reuse, R20, PT ;  /* 0x000000141d00720c */ /* 0x040fe40003f84070 */
[----:B------:R-:W-:-:S07]  /*11b30*/  ISETP.GT.U32.AND P0, PT, R29, R22, PT ;  /* 0x000000161d00720c */ /* 0x000fce0003f04070 */
[--C-:B------:R-:W-:Y:S01]  /*11b40*/  @!P6 IMAD.IADD R16, R16, 0x1, -R29.reuse ;  /* 0x000000011010e824 */ /* 0x100fe200078e0a1d */
[----:B------:R-:W-:Y:S01]  /*11b50*/  ISETP.GT.U32.AND P6, PT, R29, R9, PT ;  /* 0x000000091d00720c */ /* 0x000fe20003fc4070 */
[--C-:B------:R-:W-:Y:S01]  /*11b60*/  @!P5 IMAD.IADD R19, R19, 0x1, -R29.reuse ;  /* 0x000000011313d824 */ /* 0x100fe200078e0a1d */
[C---:B------:R-:W-:Y:S02]  /*11b70*/  ISETP.GT.U32.AND P5, PT, R29.reuse, R18, PT ;  /* 0x000000121d00720c */ /* 0x040fe40003fa4070 */
[C---:B----4-:R-:W-:Y:S01]  /*11b80*/  ISETP.GT.U32.AND P1, PT, R29.reuse, R25, PT ;  /* 0x000000191d00720c */ /* 0x050fe20003f24070 */
[--C-:B------:R-:W-:Y:S01]  /*11b90*/  @!P4 IMAD.IADD R20, R20, 0x1, -R29.reuse ;  /* 0x000000011414c824 */ /* 0x100fe200078e0a1d */
[C---:B------:R-:W-:Y:S01]  /*11ba0*/  ISETP.GT.U32.AND P4, PT, R29.reuse, R5, PT ;  /* 0x000000051d00720c */ /* 0x040fe20003f84070 */
[----:B------:R-:W-:Y:S01]  /*11bb0*/  @!P0 IMAD.IADD R22, R22, 0x1, -R29 ;  /* 0x0000000116168824 */ /* 0x000fe200078e0a1d */
[----:B------:R-:W-:-:S05]  /*11bc0*/  ISETP.GT.U32.AND P0, PT, R29, R24, PT ;  /* 0x000000181d00720c */ /* 0x000fca0003f04070 */
[--C-:B------:R-:W-:Y:S02]  /*11bd0*/  @!P6 IMAD.IADD R9, R9, 0x1, -R29.reuse ;  /* 0x000000010909e824 */ /* 0x100fe400078e0a1d */
[--C-:B------:R-:W-:Y:S02]  /*11be0*/  @!P5 IMAD.IADD R18, R18, 0x1, -R29.reuse ;  /* 0x000000011212d824 */ /* 0x100fe400078e0a1d */
[--C-:B------:R-:W-:Y:S01]  /*11bf0*/  @!P1 IMAD.IADD R25, R25, 0x1, -R29.reuse ;  /* 0x0000000119199824 */ /* 0x100fe200078e0a1d */
[----:B------:R-:W-:Y:S01]  /*11c00*/  ISETP.GT.U32.AND P1, PT, R29, R26, PT ;  /* 0x0000001a1d00720c */ /* 0x000fe20003f24070 */
[--C-:B------:R-:W-:Y:S01]  /*11c10*/  @!P4 IMAD.IADD R5, R5, 0x1, -R29.reuse ;  /* 0x000000010505c824 */ /* 0x100fe200078e0a1d */
[----:B------:R0:W-:Y:S01]  /*11c20*/  STL [R1+0x790], R9 ;  /* 0x0007900901007387 */ /* 0x0001e20000100800 */
[----:B------:R-:W-:-:S03]  /*11c30*/  @!P0 IMAD.IADD R24, R24, 0x1, -R29 ;  /* 0x0000000118188824 */ /* 0x000fc600078e0a1d */
[----:B0-----:R-:W2:Y:S04]  /*11c40*/  LDL.LU R9, [R1+0x744] ;  /* 0x0007440001097983 */ /* 0x001ea80000300800 */
[----:B------:R0:W-:Y:S04]  /*11c50*/  STL [R1+0x778], R18 ;  /* 0x0007781201007387 */ /* 0x0001e80000100800 */
[----:B------:R-:W3:Y:S04]  /*11c60*/  LDL.LU R2, [R1+0x74c] ;  /* 0x00074c0001027983 */ /* 0x000ee80000300800 */
[----:B------:R1:W-:Y:S01]  /*11c70*/  STL [R1+0x77c], R5 ;  /* 0x00077c0501007387 */ /* 0x0003e20000100800 */
[----:B------:R-:W-:-:S03]  /*11c80*/  @!P1 IMAD.IADD R26, R26, 0x1, -R29 ;  /* 0x000000011a1a9824 */ /* 0x000fc600078e0a1d */
[----:B------:R4:W-:Y:S04]  /*11c90*/  STL [R1+0x780], R24 ;  /* 0x0007801801007387 */ /* 0x0009e80000100800 */
[----:B------:R-:W2:Y:S04]  /*11ca0*/  LDL.LU R17, [R1+0x748] ;  /* 0x0007480001117983 */ /* 0x000ea80000300800 */
[----:B0-----:R-:W2:Y:S04]  /*11cb0*/  LDL.LU R18, [R1+0x728] ;  /* 0x0007280001127983 */ /* 0x001ea80000300800 */
[----:B------:R0:W-:Y:S04]  /*11cc0*/  STL [R1+0x788], R26 ;  /* 0x0007881a01007387 */ /* 0x0001e80000100800 */
[----:B-1----:R-:W2:Y:S01]  /*11cd0*/  LDL.LU R5, [R1+0x72c] ;  /* 0x00072c0001057983 */ /* 0x002ea20000300800 */
[----:B------:R-:W-:-:S02]  /*11ce0*/  ISETP.GT.U32.AND P3, PT, R29, R6, PT ;  /* 0x000000061d00720c */ /* 0x000fc40003f64070 */
[C---:B------:R-:W-:Y:S01]  /*11cf0*/  ISETP.GT.U32.AND P2, PT, R29.reuse, R7, PT ;  /* 0x000000071d00720c */ /* 0x040fe20003f44070 */
[----:B----4-:R-:W4:Y:S10]  /*11d00*/  LDL.LU R24, [R1+0x730] ;  /* 0x0007300001187983 */ /* 0x010f340000300800 */
[--C-:B------:R-:W-:Y:S01]  /*11d10*/  @!P3 IMAD.IADD R6, R6, 0x1, -R29.reuse ;  /* 0x000000010606b824 */ /* 0x100fe200078e0a1d */
[----:B-----5:R-:W-:Y:S01]  /*11d20*/  ISETP.GT.U32.AND P3, PT, R29, R8, PT ;  /* 0x000000081d00720c */ /* 0x020fe20003f64070 */
[----:B------:R-:W-:-:S03]  /*11d30*/  @!P2 IMAD.IADD R7, R7, 0x1, -R29 ;  /* 0x000000010707a824 */ /* 0x000fc600078e0a1d */
[C---:B------:R-:W-:Y:S02]  /*11d40*/  ISETP.GT.U32.AND P2, PT, R29.reuse, R6, PT ;  /* 0x000000061d00720c */ /* 0x040fe40003f44070 */
[----:B------:R-:W-:-:S07]  /*11d50*/  ISETP.GT.U32.AND P5, PT, R29, R19, PT ;  /* 0x000000131d00720c */ /* 0x000fce0003fa4070 */
[--C-:B------:R-:W-:Y:S01]  /*11d60*/  @!P3 IMAD.IADD R8, R8, 0x1, -R29.reuse ;  /* 0x000000010808b824 */ /* 0x100fe200078e0a1d */
[C---:B------:R-:W-:Y:S02]  /*11d70*/  ISETP.GT.U32.AND P3, PT, R29.reuse, R16, PT ;  /* 0x000000101d00720c */ /* 0x040fe40003f64070 */
[C---:B------:R-:W-:Y:S01]  /*11d80*/  ISETP.GT.U32.AND P4, PT, R29.reuse, R20, PT ;  /* 0x000000141d00720c */ /* 0x040fe20003f84070 */
[--C-:B------:R-:W-:Y:S01]  /*11d90*/  @!P2 IMAD.IADD R6, R6, 0x1, -R29.reuse ;  /* 0x000000010606a824 */ /* 0x100fe200078e0a1d */
[----:B------:R-:W-:Y:S01]  /*11da0*/  ISETP.GT.U32.AND P6, PT, R29, R8, PT ;  /* 0x000000081d00720c */ /* 0x000fe20003fc4070 */
[--C-:B------:R-:W-:Y:S01]  /*11db0*/  @!P5 IMAD.IADD R19, R19, 0x1, -R29.reuse ;  /* 0x000000011313d824 */ /* 0x100fe200078e0a1d */
[C---:B------:R-:W-:Y:S02]  /*11dc0*/  ISETP.GT.U32.AND P0, PT, R29.reuse, R22, PT ;  /* 0x000000161d00720c */ /* 0x040fe40003f04070 */
[----:B------:R1:W-:Y:S04]  /*11dd0*/  STL [R1+0x784], R6 ;  /* 0x0007840601007387 */ /* 0x0003e80000100800 */
[----:B0-----:R-:W5:Y:S01]  /*11de0*/  LDL.LU R26, [R1+0x738] ;  /* 0x00073800011a7983 */ /* 0x001f620000300800 */
[--C-:B------:R-:W-:Y:S01]  /*11df0*/  @!P3 IMAD.IADD R16, R16, 0x1, -R29.reuse ;  /* 0x000000011010b824 */ /* 0x100fe200078e0a1d */
[C---:B------:R-:W-:Y:S01]  /*11e00*/  ISETP.GT.U32.AND P3, PT, R29.reuse, R10, PT ;  /* 0x0000000a1d00720c */ /* 0x040fe20003f64070 */
[--C-:B------:R-:W-:Y:S01]  /*11e10*/  @!P4 IMAD.IADD R20, R20, 0x1, -R29.reuse ;  /* 0x000000011414c824 */ /* 0x100fe200078e0a1d */
[----:B-1----:R-:W4:Y:S01]  /*11e20*/  LDL.LU R6, [R1+0x734] ;  /* 0x0007340001067983 */ /* 0x002f220000300800 */
[C---:B------:R-:W-:Y:S01]  /*11e30*/  ISETP.GT.U32.AND P5, PT, R29.reuse, R21, PT ;  /* 0x000000151d00720c */ /* 0x040fe20003fa4070 */
[----:B------:R-:W-:Y:S01]  /*11e40*/  @!P6 IMAD.IADD R8, R8, 0x1, -R29 ;  /* 0x000000010808e824 */ /* 0x000fe200078e0a1d */
[----:B------:R-:W-:-:S02]  /*11e50*/  ISETP.GT.U32.AND P4, PT, R29, R4, PT ;  /* 0x000000041d00720c */ /* 0x000fc40003f84070 */
[C---:B------:R-:W-:Y:S02]  /*11e60*/  ISETP.GT.U32.AND P1, PT, R29.reuse, R25, PT ;  /* 0x000000191d00720c */ /* 0x040fe40003f24070 */
[----:B------:R-:W-:-:S04]  /*11e70*/  ISETP.GT.U32.AND P2, PT, R29, R7, PT ;  /* 0x000000071d00720c */ /* 0x000fc80003f44070 */
[--C-:B------:R-:W-:Y:S02]  /*11e80*/  @!P3 IMAD.IADD R10, R10, 0x1, -R29.reuse ;  /* 0x000000010a0ab824 */ /* 0x100fe400078e0a1d */
[--C-:B------:R-:W-:Y:S02]  /*11e90*/  @!P0 IMAD.IADD R22, R22, 0x1, -R29.reuse ;  /* 0x0000000116168824 */ /* 0x100fe400078e0a1d */
[--C-:B------:R-:W-:Y:S01]  /*11ea0*/  @!P5 IMAD.IADD R21, R21, 0x1, -R29.reuse ;  /* 0x000000011515d824 */ /* 0x100fe200078e0a1d */
[----:B------:R-:W-:Y:S01]  /*11eb0*/  ISETP.GT.U32.AND P0, PT, R29, R23, PT ;  /* 0x000000171d00720c */ /* 0x000fe20003f04070 */
[--C-:B------:R-:W-:Y:S01]  /*11ec0*/  @!P4 IMAD.IADD R4, R4, 0x1, -R29.reuse ;  /* 0x000000010404c824 */ /* 0x100fe200078e0a1d */
[----:B------:R-:W-:Y:S01]  /*11ed0*/  STL [R1+0x764], R16 ;  /* 0x0007641001007387 */ /* 0x000fe20000100800 */
[--C-:B------:R-:W-:Y:S02]  /*11ee0*/  @!P1 IMAD.IADD R25, R25, 0x1, -R29.reuse ;  /* 0x0000000119199824 */ /* 0x100fe400078e0a1d */
[--C-:B------:R-:W-:Y:S01]  /*11ef0*/  @!P2 IMAD.IADD R7, R7, 0x1, -R29.reuse ;  /* 0x000000010707a824 */ /* 0x100fe200078e0a1d */
[----:B------:R-:W-:Y:S04]  /*11f00*/  STL [R1+0x768], R19 ;  /* 0x0007681301007387 */ /* 0x000fe80000100800 */
[----:B------:R-:W-:Y:S03]  /*11f10*/  STL [R1+0x76c], R20 ;  /* 0x00076c1401007387 */ /* 0x000fe60000100800 */
[----:B------:R-:W-:Y:S01]  /*11f20*/  @!P0 IMAD.IADD R23, R23, 0x1, -R29 ;  /* 0x0000000117178824 */ /* 0x000fe200078e0a1d */
[----:B------:R-:W-:Y:S04]  /*11f30*/  STL [R1+0x774], R22 ;  /* 0x0007741601007387 */ /* 0x000fe80000100800 */
[----:B------:R-:W-:Y:S04]  /*11f40*/  STL [R1+0x770], R25 ;  /* 0x0007701901007387 */ /* 0x000fe80000100800 */
[----:B------:R0:W-:Y:S04]  /*11f50*/  STL [R1+0x750], R7 ;  /* 0x0007500701007387 */ /* 0x0001e80000100800 */
[----:B0-----:R-:W5:Y:S04]  /*11f60*/  LDL.LU R7, [R1+0x714] ;  /* 0x0007140001077983 */ /* 0x001f680000300800 */
[----:B------:R0:W-:Y:S04]  /*11f70*/  STL [R1+0x754], R8 ;  /* 0x0007540801007387 */ /* 0x0001e80000100800 */
[----:B0-----:R-:W5:Y:S04]  /*11f80*/  LDL.LU R8, [R1+0x718] ;  /* 0x0007180001087983 */ /* 0x001f680000300800 */
[----:B------:R-:W5:Y:S04]  /*11f90*/  LDL.LU R19, [R1+0x71c] ;  /* 0x00071c0001137983 */ /* 0x000f680000300800 */
[----:B------:R-:W5:Y:S04]  /*11fa0*/  LDL.LU R22, [R1+0x724] ;  /* 0x0007240001167983 */ /* 0x000f680000300800 */
[----:B------:R-:W5:Y:S01]  /*11fb0*/  LDL.LU R25, [R1+0x720] ;  /* 0x0007200001197983 */ /* 0x000f620000300800 */
[----:B---3--:R-:W-:-:S02]  /*11fc0*/  ISETP.GT.U32.AND P6, PT, R29, R2, PT ;  /* 0x000000021d00720c */ /* 0x008fc40003fc4070 */
[C---:B--2---:R-:W-:Y:S02]  /*11fd0*/  ISETP.GT.U32.AND P3, PT, R29.reuse, R17, PT ;  /* 0x000000111d00720c */ /* 0x044fe40003f64070 */
[----:B------:R-:W-:-:S09]  /*11fe0*/  ISETP.GT.U32.AND P5, PT, R29, R18, PT ;  /* 0x000000121d00720c */ /* 0x000fd20003fa4070 */
[--C-:B------:R-:W-:Y:S01]  /*11ff0*/  @!P6 IMAD.IADD R2, R2, 0x1, -R29.reuse ;  /* 0x000000010202e824 */ /* 0x100fe200078e0a1d */
[C---:B------:R-:W-:Y:S02]  /*12000*/  ISETP.GT.U32.AND P6, PT, R29.reuse, R10, PT ;  /* 0x0000000a1d00720c */ /* 0x040fe40003fc4070 */
[----:B------:R-:W-:Y:S01]  /*12010*/  ISETP.GT.U32.AND P4, PT, R29, R5, PT ;  /* 0x000000051d00720c */ /* 0x000fe20003f84070 */
[--C-:B------:R-:W-:Y:S01]  /*12020*/  @!P3 IMAD.IADD R17, R17, 0x1, -R29.reuse ;  /* 0x000000011111b824 */ /* 0x100fe200078e0a1d */
[C---:B------:R-:W-:Y:S01]  /*12030*/  ISETP.GT.U32.AND P3, PT, R29.reuse, R21, PT ;  /* 0x000000151d00720c */ /* 0x040fe20003f64070 */
[----:B------:R-:W-:Y:S01]  /*12040*/  @!P5 IMAD.IADD R18, R18, 0x1, -R29 ;  /* 0x000000011212d824 */ /* 0x000fe200078e0a1d */
[----:B------:R-:W-:-:S07]  /*12050*/  ISETP.GT.U32.AND P5, PT, R29, R4, PT ;  /* 0x000000041d00720c */ /* 0x000fce0003fa4070 */
[--C-:B------:R-:W-:Y:S02]  /*12060*/  @!P6 IMAD.IADD R10, R10, 0x1, -R29.reuse ;  /* 0x000000010a0ae824 */ /* 0x100fe400078e0a1d */
[--C-:B------:R-:W-:Y:S01]  /*12070*/  @!P4 IMAD.IADD R5, R5, 0x1, -R29.reuse ;  /* 0x000000010505c824 */ /* 0x100fe200078e0a1d */
[----:B------:R-:W-:Y:S01]  /*12080*/  ISETP.GT.U32.AND P4, PT, R29, R23, PT ;  /* 0x000000171d00720c */ /* 0x000fe20003f84070 */
[--C-:B------:R-:W-:Y:S01]  /*12090*/  @!P3 IMAD.IADD R21, R21, 0x1, -R29.reuse ;  /* 0x000000011515b824 */ /* 0x100fe200078e0a1d */
[----:B------:R0:W-:Y:S01]  /*120a0*/  STL [R1+0x758], R10 ;  /* 0x0007580a01007387 */ /* 0x0001e20000100800 */
[----:B------:R-:W-:-:S03]  /*120b0*/  @!P5 IMAD.IADD R4, R4, 0x1, -R29 ;  /* 0x000000010404d824 */ /* 0x000fc600078e0a1d */
[----:B0-----:R-:W2:Y:S04]  /*120c0*/  LDL.LU R10, [R1+0x700] ;  /* 0x00070000010a7983 */ /* 0x001ea80000300800 */
[----:B------:R-:W3:Y:S03]  /*120d0*/  LDL.LU R20, [R1+0x704] ;  /* 0x0007040001147983 */ /* 0x000ee60000300800 */
[----:B------:R-:W-:Y:S01]  /*120e0*/  @!P4 IMAD.IADD R23, R23, 0x1, -R29 ;  /* 0x000000011717c824 */ /* 0x000fe200078e0a1d */
[----:B------:R0:W-:Y:S04]  /*120f0*/  STL [R1+0x760], R21 ;  /* 0x0007601501007387 */ /* 0x0001e80000100800 */
[----:B0-----:R-:W2:Y:S04]  /*12100*/  LDL.LU R21, [R1+0x708] ;  /* 0x0007080001157983 */ /* 0x001ea80000300800 */
[----:B------:R0:W-:Y:S04]  /*12110*/  STL [R1+0x75c], R4 ;  /* 0x00075c0401007387 */ /* 0x0001e80000100800 */
[----:B0-----:R-:W2:Y:S04]  /*12120*/  LDL.LU R4, [R1+0x710] ;  /* 0x0007100001047983 */ /* 0x001ea80000300800 */
[----:B------:R0:W-:Y:S04]  /*12130*/  STL [R1+0x73c], R23 ;  /* 0x00073c1701007387 */ /* 0x0001e80000100800 */
[----:B0-----:R-:W2:Y:S01]  /*12140*/  LDL.LU R23, [R1+0x70c] ;  /* 0x00070c0001177983 */ /* 0x001ea20000300800 */
[----:B------:R-:W-:-:S02]  /*12150*/  ISETP.GT.U32.AND P2, PT, R29, R9, PT ;  /* 0x000000091d00720c */ /* 0x000fc40003f44070 */
[C---:B------:R-:W-:Y:S02]  /*12160*/  ISETP.GT.U32.AND P1, PT, R29.reuse, R27, PT ;  /* 0x0000001b1d00720c */ /* 0x040fe40003f24070 */
[----:B----4-:R-:W-:-:S09]  /*12170*/  ISETP.GT.U32.AND P0, PT, R29, R24, PT ;  /* 0x000000181d00720c */ /* 0x010fd20003f04070 */
[--C-:B------:R-:W-:Y:S01]  /*12180*/  @!P2 IMAD.IADD R9, R9, 0x1, -R29.reuse ;  /* 0x000000010909a824 */ /* 0x100fe200078e0a1d */
[----:B------:R-:W-:Y:S01]  /*12190*/  ISETP.GT.U32.AND P2, PT, R29, R6, PT ;  /* 0x000000061d00720c */ /* 0x000fe20003f44070 */
[--C-:B------:R-:W-:Y:S01]  /*121a0*/  @!P1 IMAD.IADD R27, R27, 0x1, -R29.reuse ;  /* 0x000000011b1b9824 */ /* 0x100fe200078e0a1d */
[C---:B-----5:R-:W-:Y:S01]  /*121b0*/  ISETP.GT.U32.AND P1, PT, R29.reuse, R26, PT ;  /* 0x0000001a1d00720c */ /* 0x060fe20003f24070 */
[----:B------:R-:W-:Y:S01]  /*121c0*/  @!P0 IMAD.IADD R24, R24, 0x1, -R29 ;  /* 0x0000000118188824 */ /* 0x000fe200078e0a1d */
[C---:B------:R-:W-:Y:S02]  /*121d0*/  ISETP.GT.U32.AND P3, PT, R29.reuse, R17, PT ;  /* 0x000000111d00720c */ /* 0x040fe40003f64070 */
[----:B------:R-:W-:-:S07]  /*121e0*/  ISETP.GT.U32.AND P0, PT, R29, R27, PT ;  /* 0x0000001b1d00720c */ /* 0x000fce0003f04070 */
[--C-:B------:R-:W-:Y:S01]  /*121f0*/  @!P2 IMAD.IADD R6, R6, 0x1, -R29.reuse ;  /* 0x000000010606a824 */ /* 0x100fe200078e0a1d */
[C---:B------:R-:W-:Y:S01]  /*12200*/  ISETP.GT.U32.AND P2, PT, R29.reuse, R2, PT ;  /* 0x000000021d00720c */ /* 0x040fe20003f44070 */
[--C-:B------:R-:W-:Y:S01]  /*12210*/  @!P1 IMAD.IADD R26, R26, 0x1, -R29.reuse ;  /* 0x000000011a1a9824 */ /* 0x100fe200078e0a1d */
[C---:B------:R-:W-:Y:S02]  /*12220*/  ISETP.GT.U32.AND P1, PT, R29.reuse, R9, PT ;  /* 0x000000091d00720c */ /* 0x040fe40003f24070 */
[C---:B------:R-:W-:Y:S02]  /*12230*/  ISETP.GT.U32.AND P5, PT, R29.reuse, R18, PT ;  /* 0x000000121d00720c */ /* 0x040fe40003fa4070 */
[----:B------:R-:W-:Y:S01]  /*12240*/  ISETP.GT.U32.AND P6, PT, R29, R6, PT ;  /* 0x000000061d00720c */ /* 0x000fe20003fc4070 */
[--C-:B------:R-:W-:Y:S02]  /*12250*/  @!P0 IMAD.IADD R27, R27, 0x1, -R29.reuse ;  /* 0x000000011b1b8824 */ /* 0x100fe400078e0a1d */
[----:B------:R-:W-:-:S04]  /*12260*/  @!P3 IMAD.IADD R17, R17, 0x1, -R29 ;  /* 0x000000011111b824 */ /* 0x000fc800078e0a1d */
[--C-:B------:R-:W-:Y:S01]  /*12270*/  @!P2 IMAD.IADD R2, R2, 0x1, -R29.reuse ;  /* 0x000000010202a824 */ /* 0x100fe200078e0a1d */
[----:B------:R-:W-:Y:S01]  /*12280*/  ISETP.GT.U32.AND P2, PT, R29, R7, PT ;  /* 0x000000071d00720c */ /* 0x000fe20003f44070 */
[--C-:B------:R-:W-:Y:S01]  /*12290*/  @!P1 IMAD.IADD R9, R9, 0x1, -R29.reuse ;  /* 0x0000000109099824 */ /* 0x100fe200078e0a1d */
[C---:B------:R-:W-:Y:S01]  /*122a0*/  ISETP.GT.U32.AND P3, PT, R29.reuse, R8, PT ;  /* 0x000000081d00720c */ /* 0x040fe20003f64070 */
[----:B------:R0:W-:Y:S01]  /*122b0*/  STL [R1+0x740], R27 ;  /* 0x0007401b01007387 */ /* 0x0001e20000100800 */
[C---:B------:R-:W-:Y:S01]  /*122c0*/  ISETP.GT.U32.AND P4, PT, R29.reuse, R5, PT ;  /* 0x000000051d00720c */ /* 0x040fe20003f84070 */
[--C-:B------:R-:W-:Y:S01]  /*122d0*/  @!P5 IMAD.IADD R18, R18, 0x1, -R29.reuse ;  /* 0x000000011212d824 */ /* 0x100fe200078e0a1d */
[----:B------:R-:W-:Y:S01]  /*122e0*/  ISETP.GT.U32.AND P5, PT, R29, R19, PT ;  /* 0x000000131d00720c */ /* 0x000fe20003fa4070 */
[--C-:B------:R-:W-:Y:S01]  /*122f0*/  @!P6 IMAD.IADD R6, R6, 0x1, -R29.reuse ;  /* 0x000000010606e824 */ /* 0x100fe200078e0a1d */
[----:B0-----:R-:W4:Y:S04]  /*12300*/  LDL.LU R27, [R1+0x6f0] ;  /* 0x0006f000011b7983 */ /* 0x001f280000300800 */
[----:B------:R0:W-:Y:S01]  /*12310*/  STL [R1+0x744], R9 ;  /* 0x0007440901007387 */ /* 0x0001e20000100800 */
[----:B------:R-:W-:Y:S01]  /*12320*/  @!P2 IMAD.IADD R7, R7, 0x1, -R29 ;  /* 0x000000010707a824 */ /* 0x000fe200078e0a1d */
[----:B------:R-:W-:-:S02]  /*12330*/  ISETP.GT.U32.AND P0, PT, R29, R24, PT ;  /* 0x000000181d00720c */ /* 0x000fc40003f04070 */
[----:B0-----:R-:W5:Y:S01]  /*12340*/  LDL.LU R9, [R1+0x6f4] ;  /* 0x0006f40001097983 */ /* 0x001f620000300800 */
[--C-:B------:R-:W-:Y:S01]  /*12350*/  @!P3 IMAD.IADD R8, R8, 0x1, -R29.reuse ;  /* 0x000000010808b824 */ /* 0x100fe200078e0a1d */
[----:B------:R-:W-:Y:S01]  /*12360*/  ISETP.GT.U32.AND P1, PT, R29, R26, PT ;  /* 0x0000001a1d00720c */ /* 0x000fe20003f24070 */
[--C-:B------:R-:W-:Y:S01]  /*12370*/  @!P4 IMAD.IADD R5, R5, 0x1, -R29.reuse ;  /* 0x000000010505c824 */ /* 0x100fe200078e0a1d */
[----:B------:R-:W-:Y:S01]  /*12380*/  ISETP.GT.U32.AND P4, PT, R29, R22, PT ;  /* 0x000000161d00720c */ /* 0x000fe20003f84070 */
[--C-:B------:R-:W-:Y:S01]  /*12390*/  @!P5 IMAD.IADD R19, R19, 0x1, -R29.reuse ;  /* 0x000000011313d824 */ /* 0x100fe200078e0a1d */
[----:B------:R-:W-:Y:S05]  /*123a0*/  STL [R1+0x74c], R2 ;  /* 0x00074c0201007387 */ /* 0x000fea0000100800 */
[--C-:B------:R-:W-:Y:S01]  /*123b0*/  @!P0 IMAD.IADD R24, R24, 0x1, -R29.reuse ;  /* 0x0000000118188824 */ /* 0x100fe200078e0a1d */
[----:B------:R-:W-:Y:S04]  /*123c0*/  STL [R1+0x748], R17 ;  /* 0x0007481101007387 */ /* 0x000fe80000100800 */
[----:B------:R-:W-:Y:S01]  /*123d0*/  STL [R1+0x728], R18 ;  /* 0x0007281201007387 */ /* 0x000fe20000100800 */
[----:B------:R-:W-:-:S02]  /*123e0*/  @!P1 IMAD.IADD R26, R26, 0x1, -R29 ;  /* 0x000000011a1a9824 */ /* 0x000fc400078e0a1d */
[----:B------:R-:W-:Y:S01]  /*123f0*/  @!P4 IMAD.IADD R22, R22, 0x1, -R29 ;  /* 0x000000011616c824 */ /* 0x000fe200078e0a1d */
[----:B------:R-:W-:Y:S04]  /*12400*/  STL [R1+0x72c], R5 ;  /* 0x00072c0501007387 */ /* 0x000fe80000100800 */
[----:B------:R-:W-:Y:S04]  /*12410*/  STL [R1+0x730], R24 ;  /* 0x0007301801007387 */ /* 0x000fe80000100800 */
[----:B------:R0:W-:Y:S04]  /*12420*/  STL [R1+0x734], R6 ;  /* 0x0007340601007387 */ /* 0x0001e80000100800 */
[----:B------:R1:W-:Y:S04]  /*12430*/  STL [R1+0x738], R26 ;  /* 0x0007381a01007387 */ /* 0x0003e80000100800 */
[----:B0-----:R-:W4:Y:S04]  /*12440*/  LDL.LU R6, [R1+0x6fc] ;  /* 0x0006fc0001067983 */ /* 0x001f280000300800 */
[----:B------:R-:W4:Y:S04]  /*12450*/  LDL.LU R5, [R1+0x6f8] ;  /* 0x0006f80001057983 */ /* 0x000f280000300800 */
[----:B------:R-:W4:Y:S04]  /*12460*/  LDL.LU R24, [R1+0x6d8] ;  /* 0x0006d80001187983 */ /* 0x000f280000300800 */
[----:B-1----:R-:W4:Y:S01]  /*12470*/  LDL.LU R26, [R1+0x6dc] ;  /* 0x0006dc00011a7983 */ /* 0x002f220000300800 */
[----:B---3--:R-:W-:-:S02]  /*12480*/  ISETP.GT.U32.AND P6, PT, R29, R20, PT ;  /* 0x000000141d00720c */ /* 0x008fc40003fc4070 */
[----:B--2---:R-:W-:-:S11]  /*12490*/  ISETP.GT.U32.AND P2, PT, R29, R21, PT ;  /* 0x000000151d00720c */ /* 0x004fd60003f44070 */
[--C-:B------:R-:W-:Y:S01]  /*124a0*/  @!P6 IMAD.IADD R20, R20, 0x1, -R29.reuse ;  /* 0x000000011414e824 */ /* 0x100fe200078e0a1d */
[C---:B------:R-:W-:Y:S02]  /*124b0*/  ISETP.GT.U32.AND P6, PT, R29.reuse, R7, PT ;  /* 0x000000071d00720c */ /* 0x040fe40003fc4070 */
        /* <DEDUP_REMOVED lines=10> */
[----:B------:R0:W-:Y:S06]  /*12560*/  STL [R1+0x714], R7 ;  /* 0x0007140701007387 */ /* 0x0001ec0000100800 */
[--C-:B------:R-:W-:Y:S01]  /*12570*/  @!P3 IMAD.IADD R19, R19, 0x1, -R29.reuse ;  /* 0x000000011313b824 */ /* 0x100fe200078e0a1d */
[----:B0-----:R-:W2:Y:S04]  /*12580*/  LDL.LU R7, [R1+0x6e0] ;  /* 0x0006e00001077983 */ /* 0x001ea80000300800 */
[----:B------:R0:W-:Y:S01]  /*12590*/  STL [R1+0x718], R8 ;  /* 0x0007180801007387 */ /* 0x0001e20000100800 */
[----:B------:R-:W-:-:S03]  /*125a0*/  @!P5 IMAD.IADD R22, R22, 0x1, -R29 ;  /* 0x000000011616d824 */ /* 0x000fc600078e0a1d */
[----:B0-----:R-:W3:Y:S04]  /*125b0*/  LDL.LU R8, [R1+0x6e8] ;  /* 0x0006e80001087983 */ /* 0x001ee80000300800 */
[----:B------:R-:W2:Y:S04]  /*125c0*/  LDL.LU R2, [R1+0x6e4] ;  /* 0x0006e40001027983 */ /* 0x000ea80000300800 */
[----:B------:R0:W-:Y:S04]  /*125d0*/  STL [R1+0x71c], R19 ;  /* 0x00071c1301007387 */ /* 0x0001e80000100800 */
[----:B------:R-:W3:Y:S04]  /*125e0*/  LDL.LU R17, [R1+0x6c4] ;  /* 0x0006c40001117983 */ /* 0x000ee80000300800 */
[----:B------:R-:W3:Y:S04]  /*125f0*/  LDL.LU R18, [R1+0x6c8] ;  /* 0x0006c80001127983 */ /* 0x000ee80000300800 */
[----:B------:R1:W-:Y:S04]  /*12600*/  STL [R1+0x724], R22 ;  /* 0x0007241601007387 */ /* 0x0003e80000100800 */
[----:B0-----:R-:W3:Y:S01]  /*12610*/  LDL.LU R19, [R1+0x6cc] ;  /* 0x0006cc0001137983 */ /* 0x001ee20000300800 */
[----:B------:R-:W-:-:S02]  /*12620*/  ISETP.GT.U32.AND P1, PT, R29, R10, PT ;  /* 0x0000000a1d00720c */ /* 0x000fc40003f24070 */
[C---:B------:R-:W-:Y:S02]  /*12630*/  ISETP.GT.U32.AND P0, PT, R29.reuse, R25, PT ;  /* 0x000000191d00720c */ /* 0x040fe40003f04070 */
[C---:B------:R-:W-:Y:S01]  /*12640*/  ISETP.GT.U32.AND P4, PT, R29.reuse, R12, PT ;  /* 0x0000000c1d00720c */ /* 0x040fe20003f84070 */
[----:B-1----:R-:W3:Y:S08]  /*12650*/  LDL.LU R22, [R1+0x6d4] ;  /* 0x0006d40001167983 */ /* 0x002ef00000300800 */
[--C-:B------:R-:W-:Y:S01]  /*12660*/  @!P1 IMAD.IADD R10, R10, 0x1, -R29.reuse ;  /* 0x000000010a0a9824 */ /* 0x100fe200078e0a1d */
[----:B-----5:R-:W-:Y:S01]  /*12670*/  ISETP.GT.U32.AND P1, PT, R29, R9, PT ;  /* 0x000000091d00720c */ /* 0x020fe20003f24070 */
[--C-:B------:R-:W-:Y:S01]  /*12680*/  @!P0 IMAD.IADD R25, R25, 0x1, -R29.reuse ;  /* 0x0000000119198824 */ /* 0x100fe200078e0a1d */
[C---:B----4-:R-:W-:Y:S01]  /*12690*/  ISETP.GT.U32.AND P0, PT, R29.reuse, R27, PT ;  /* 0x0000001b1d00720c */ /* 0x050fe20003f04070 */
[----:B------:R-:W-:Y:S01]  /*126a0*/  @!P4 IMAD.IADD R12, R12, 0x1, -R29 ;  /* 0x000000010c0cc824 */ /* 0x000fe200078e0a1d */
[----:B------:R-:W-:-:S02]  /*126b0*/  ISETP.GT.U32.AND P2, PT, R29, R21, PT ;  /* 0x000000151d00720c */ /* 0x000fc40003f44070 */
[----:B------:R-:W-:-:S07]  /*126c0*/  ISETP.GT.U32.AND P4, PT, R29, R25, PT ;  /* 0x000000191d00720c */ /* 0x000fce0003f84070 */
[--C-:B------:R-:W-:Y:S01]  /*126d0*/  @!P1 IMAD.IADD R9, R9, 0x1, -R29.reuse ;  /* 0x0000000109099824 */ /* 0x100fe200078e0a1d */
[----:B------:R-:W-:Y:S01]  /*126e0*/  ISETP.GT.U32.AND P1, PT, R29, R20, PT ;  /* 0x000000141d00720c */ /* 0x000fe20003f24070 */
[--C-:B------:R-:W-:Y:S01]  /*126f0*/  @!P0 IMAD.IADD R27, R27, 0x1, -R29.reuse ;  /* 0x000000011b1b8824 */ /* 0x100fe200078e0a1d */
[C---:B------:R-:W-:Y:S02]  /*12700*/  ISETP.GT.U32.AND P0, PT, R29.reuse, R10, PT ;  /* 0x0000000a1d00720c */ /* 0x040fe40003f04070 */
[----:B------:R-:W-:Y:S01]  /*12710*/  ISETP.GT.U32.AND P3, PT, R29, R4, PT ;  /* 0x000000041d00720c */ /* 0x000fe20003f64070 */
[--C-:B------:R-:W-:Y:S01]  /*12720*/  @!P4 IMAD.IADD R25, R25, 0x1, -R29.reuse ;  /* 0x000000011919c824 */ /* 0x100fe200078e0a1d */
[----:B------:R-:W-:Y:S01]  /*12730*/  ISETP.GT.U32.AND P6, PT, R29, R9, PT ;  /* 0x000000091d00720c */ /* 0x000fe20003fc4070 */
[----:B------:R-:W-:Y:S01]  /*12740*/  @!P2 IMAD.IADD R21, R21, 0x1, -R29 ;  /* 0x000000011515a824 */ /* 0x000fe200078e0a1d */
[----:B------:R-:W-:-:S05]  /*12750*/  ISETP.GT.U32.AND P5, PT, R29, R23, PT ;  /* 0x000000171d00720c */ /* 0x000fca0003fa4070 */
[--C-:B------:R-:W-:Y:S01]  /*12760*/  @!P1 IMAD.IADD R20, R20, 0x1, -R29.reuse ;  /* 0x0000000114149824 */ /* 0x100fe200078e0a1d */
[C---:B------:R-:W-:Y:S01]  /*12770*/  ISETP.GT.U32.AND P1, PT, R29.reuse, R6, PT ;  /* 0x000000061d00720c */ /* 0x040fe20003f24070 */
[--C-:B------:R-:W-:Y:S01]  /*12780*/  @!P0 IMAD.IADD R10, R10, 0x1, -R29.reuse ;  /* 0x000000010a0a8824 */ /* 0x100fe200078e0a1d */
[----:B------:R0:W-:Y:S01]  /*12790*/  STL [R1+0x720], R25 ;  /* 0x0007201901007387 */ /* 0x0001e20000100800 */
[C---:B------:R-:W-:Y:S01]  /*127a0*/  ISETP.GT.U32.AND P2, PT, R29.reuse, R5, PT ;  /* 0x000000051d00720c */ /* 0x040fe20003f44070 */
[----:B------:R-:W-:Y:S01]  /*127b0*/  @!P3 IMAD.IADD R4, R4, 0x1, -R29 ;  /* 0x000000010404b824 */ /* 0x000fe200078e0a1d */
[----:B------:R-:W-:Y:S01]  /*127c0*/  ISETP.GT.U32.AND P3, PT, R29, R24, PT ;  /* 0x000000181d00720c */ /* 0x000fe20003f64070 */
[----:B0-----:R-:W4:Y:S01]  /*127d0*/  LDL.LU R25, [R1+0x6d0] ;  /* 0x0006d00001197983 */ /* 0x001f220000300800 */
[----:B------:R-:W-:-:S03]  /*127e0*/  IABS R13, R13 ;  /* 0x0000000d000d7213 */ /* 0x000fc60000000000 */
[----:B------:R0:W-:Y:S01]  /*127f0*/  STL [R1+0x700], R10 ;  /* 0x0007000a01007387 */ /* 0x0001e20000100800 */
[--C-:B------:R-:W-:Y:S01]  /*12800*/  @!P6 IMAD.IADD R9, R9, 0x1, -R29.reuse ;  /* 0x000000010909e824 */ /* 0x100fe200078e0a1d */
[C---:B------:R-:W-:Y:S01]  /*12810*/  ISETP.GT.U32.AND P4, PT, R29.reuse, R12, PT ;  /* 0x0000000c1d00720c */ /* 0x040fe20003f84070 */
[----:B------:R-:W-:Y:S01]  /*12820*/  @!P1 IMAD.IADD R6, R6, 0x1, -R29 ;  /* 0x0000000106069824 */ /* 0x000fe200078e0a1d */
[----:B0-----:R-:W5:Y:S01]  /*12830*/  LDL.LU R10, [R1+0x6b0] ;  /* 0x0006b000010a7983 */ /* 0x001f620000300800 */
[----:B------:R-:W-:Y:S01]  /*12840*/  IMAD.HI.U32 R0, R28, R13, RZ ;  /* 0x0000000d1c007227 */ /* 0x000fe200078e00ff */
[----:B------:R-:W-:-:S03]  /*12850*/  ISETP.GT.U32.AND P0, PT, R29, R27, PT ;  /* 0x0000001b1d00720c */ /* 0x000fc60003f04070 */
[--C-:B------:R-:W-:Y:S01]  /*12860*/  @!P5 IMAD.IADD R23, R23, 0x1, -R29.reuse ;  /* 0x000000011717d824 */ /* 0x100fe200078e0a1d */
[----:B------:R-:W-:Y:S01]  /*12870*/  ISETP.GT.U32.AND P5, PT, R29, R26, PT ;  /* 0x0000001a1d00720c */ /* 0x000fe20003fa4070 */
[--C-:B------:R-:W-:Y:S02]  /*12880*/  @!P2 IMAD.IADD R5, R5, 0x1, -R29.reuse ;  /* 0x000000010505a824 */ /* 0x100fe400078e0a1d */
[----:B------:R-:W-:Y:S02]  /*12890*/  IMAD.MOV R0, RZ, RZ, -R0 ;  /* 0x000000ffff007224 */ /* 0x000fe400078e0a00 */
[----:B------:R-:W-:Y:S02]  /*128a0*/  @!P3 IMAD.IADD R24, R24, 0x1, -R29 ;  /* 0x000000011818b824 */ /* 0x000fe400078e0a1d */
[----:B------:R-:W-:Y:S02]  /*128b0*/  IMAD R13, R29, R0, R13 ;  /* 0x000000001d0d7224 */ /* 0x000fe400078e020d */
[----:B------:R-:W-:-:S03]  /*128c0*/  @!P4 IMAD.IADD R12, R12, 0x1, -R29 ;  /* 0x000000010c0cc824 */ /* 0x000fc600078e0a1d */
[----:B------:R-:W-:Y:S01]  /*128d0*/  STL [R1+0x2cd8], R13 ;  /* 0x002cd80d01007387 */ /* 0x000fe20000100800 */
[--C-:B------:R-:W-:Y:S02]  /*128e0*/  @!P5 IMAD.IADD R26, R26, 0x1, -R29.reuse ;  /* 0x000000011a1ad824 */ /* 0x100fe400078e0a1d */
[----:B------:R-:W-:Y:S01]  /*128f0*/  @!P0 IMAD.IADD R27, R27, 0x1, -R29 ;  /* 0x000000011b1b8824 */ /* 0x000fe200078e0a1d */
[----:B------:R-:W-:Y:S04]  /*12900*/  STL [R1+0x704], R20 ;  /* 0x0007041401007387 */ /* 0x000fe80000100800 */
[----:B------:R-:W-:Y:S04]  /*12910*/  STL [R1+0x708], R21 ;  /* 0x0007081501007387 */ /* 0x000fe80000100800 */
[----:B------:R-:W-:Y:S04]  /*12920*/  STL [R1+0x710], R4 ;  /* 0x0007100401007387 */ /* 0x000fe80000100800 */
[----:B------:R0:W-:Y:S04]  /*12930*/  STL [R1+0x6ec], R12 ;  /* 0x0006ec0c01007387 */ /* 0x0001e80000100800 */
[----:B------:R-:W-:Y:S04]  /*12940*/  STL [R1+0x70c], R23 ;  /* 0x00070c1701007387 */ /* 0x000fe80000100800 */
[----:B0-----:R-:W4:Y:S04]  /*12950*/  LDL R12, [R1+0x2300] ;  /* 0x00230000010c7983 */ /* 0x001f280000100800 */
[----:B------:R0:W-:Y:S04]  /*12960*/  STL [R1+0x6f0], R27 ;  /* 0x0006f01b01007387 */ /* 0x0001e80000100800 */
[----:B0-----:R-:W4:Y:S04]  /*12970*/  LDL.LU R27, [R1+0x6b4] ;  /* 0x0006b400011b7983 */ /* 0x001f280000300800 */
[----:B------:R-:W4:Y:S04]  /*12980*/  LDL.LU R20, [R1+0x6b8] ;  /* 0x0006b80001147983 */ /* 0x000f280000300800 */
[----:B------:R0:W-:Y:S04]  /*12990*/  STL [R1+0x6f4], R9 ;  /* 0x0006f40901007387 */ /* 0x0001e80000100800 */
[----:B------:R-:W4:Y:S04]  /*129a0*/  LDL.LU R21, [R1+0x6c0] ;  /* 0x0006c00001157983 */ /* 0x000f280000300800 */
[----:B------:R-:W4:Y:S04]  /*129b0*/  LDL.LU R23, [R1+0x6bc] ;  /* 0x0006bc0001177983 */ /* 0x000f280000300800 */
[----:B0-----:R-:W4:Y:S01]  /*129c0*/  LDL.LU R9, [R1+0x69c] ;  /* 0x00069c0001097983 */ /* 0x001f220000300800 */
[----:B--2---:R-:W-:-:S02]  /*129d0*/  ISETP.GT.U32.AND P6, PT, R29, R2, PT ;  /* 0x000000021d00720c */ /* 0x004fc40003fc4070 */
[C---:B---3--:R-:W-:Y:S02]  /*129e0*/  ISETP.GT.U32.AND P1, PT, R29.reuse, R17, PT ;  /* 0x000000111d00720c */ /* 0x048fe40003f24070 */
[----:B------:R-:W-:-:S09]  /*129f0*/  ISETP.GT.U32.AND P2, PT, R29, R18, PT ;  /* 0x000000121d00720c */ /* 0x000fd20003f44070 */
[--C-:B------:R-:W-:Y:S01]  /*12a00*/  @!P6 IMAD.IADD R2, R2, 0x1, -R29.reuse ;  /* 0x000000010202e824 */ /* 0x100fe200078e0a1d */
[----:B------:R-:W-:Y:S01]  /*12a10*/  ISETP.GT.U32.AND P3, PT, R29, R19, PT ;  /* 0x000000131d00720c */ /* 0x000fe20003f64070 */
[--C-:B------:R-:W-:Y:S01]  /*12a20*/  @!P1 IMAD.IADD R17, R17, 0x1, -R29.reuse ;  /* 0x0000000111119824 */ /* 0x100fe200078e0a1d */
[C---:B------:R-:W-:Y:S02]  /*12a30*/  ISETP.GT.U32.AND P6, PT, R29.reuse, R6, PT ;  /* 0x000000061d00720c */ /* 0x040fe40003fc4070 */
[C---:B------:R-:W-:Y:S01]  /*12a40*/  ISETP.GT.U32.AND P1, PT, R29.reuse, R5, PT ;  /* 0x000000051d00720c */ /* 0x040fe20003f24070 */
[----:B------:R-:W-:Y:S01]  /*12a50*/  @!P2 IMAD.IADD R18, R18, 0x1, -R29 ;  /* 0x000000011212a824 */ /* 0x000fe200078e0a1d */
[----:B------:R-:W-:-:S07]  /*12a60*/  ISETP.GT.U32.AND P2, PT, R29, R24, PT ;  /* 0x000000181d00720c */ /* 0x000fce0003f44070 */
[--C-:B------:R-:W-:Y:S01]  /*12a70*/  @!P3 IMAD.IADD R19, R19, 0x1, -R29.reuse ;  /* 0x000000011313b824 */ /* 0x100fe200078e0a1d */
[----:B------:R-:W-:Y:S01]  /*12a80*/  ISETP.GT.U32.AND P3, PT, R29, R26, PT ;  /* 0x0000001a1d00720c */ /* 0x000fe20003f64070 */
[--C-:B------:R-:W-:Y:S02]  /*12a90*/  @!P6 IMAD.IADD R6, R6, 0x1, -R29.reuse ;  /* 0x000000010606e824 */ /* 0x100fe400078e0a1d */
[--C-:B------:R-:W-:Y:S02]  /*12aa0*/  @!P1 IMAD.IADD R5, R5, 0x1, -R29.reuse ;  /* 0x0000000105059824 */ /* 0x100fe400078e0a1d */
[--C-:B------:R-:W-:Y:S01]  /*12ab0*/  @!P2 IMAD.IADD R24, R24, 0x1, -R29.reuse ;  /* 0x000000011818a824 */ /* 0x100fe200078e0a1d */
[----:B------:R0:W-:Y:S07]  /*12ac0*/  STL [R1+0x6fc], R6 ;  /* 0x0006fc0601007387 */ /* 0x0001ee0000100800 */
[----:B------:R-:W-:Y:S01]  /*12ad0*/  @!P3 IMAD.IADD R26, R26, 0x1, -R29 ;  /* 0x000000011a1ab824 */ /* 0x000fe200078e0a1d */
[----:B0-----:R-:W2:Y:S04]  /*12ae0*/  LDL.LU R6, [R1+0x6a0] ;  /* 0x0006a00001067983 */ /* 0x001ea80000300800 */
[----:B------:R0:W-:Y:S04]  /*12af0*/  STL [R1+0x6f8], R5 ;  /* 0x0006f80501007387 */ /* 0x0001e80000100800 */
[----:B------:R-:W3:Y:S04]  /*12b00*/  LDL.LU R16, [R1+0x6a4] ;  /* 0x0006a40001107983 */ /* 0x000ee80000300800 */
[----:B------:R1:W-:Y:S04]  /*12b10*/  STL [R1+0x6d8], R24 ;  /* 0x0006d81801007387 */ /* 0x0003e80000100800 */
[----:B------:R-:W2:Y:S04]  /*12b20*/  LDL.LU R4, [R1+0x6ac] ;  /* 0x0006ac0001047983 */ /* 0x000ea80000300800 */
[----:B------:R4:W-:Y:S04]  /*12b30*/  STL [R1+0x6dc], R26 ;  /* 0x0006dc1a01007387 */ /* 0x0009e80000100800 */
[----:B0-----:R-:W2:Y:S04]  /*12b40*/  LDL.LU R5, [R1+0x6a8] ;  /* 0x0006a80001057983 */ /* 0x001ea80000300800 */
[----:B-1----:R-:W2:Y:S01]  /*12b50*/  LDL.LU R24, [R1+0x688] ;  /* 0x0006880001187983 */ /* 0x002ea20000300800 */
[----:B------:R-:W-:-:S02]  /*12b60*/  ISETP.GT.U32.AND P0, PT, R29, R8, PT ;  /* 0x000000081d00720c */ /* 0x000fc40003f04070 */
[C---:B------:R-:W-:Y:S02]  /*12b70*/  ISETP.GT.U32.AND P4, PT, R29.reuse, R7, PT ;  /* 0x000000071d00720c */ /* 0x040fe40003f84070 */
[----:B------:R-:W-:-:S09]  /*12b80*/  ISETP.GT.U32.AND P5, PT, R29, R22, PT ;  /* 0x000000161d00720c */ /* 0x000fd20003fa4070 */
[--C-:B------:R-:W-:Y:S01]  /*12b90*/  @!P0 IMAD.IADD R8, R8, 0x1, -R29.reuse ;  /* 0x0000000108088824 */ /* 0x100fe200078e0a1d */
[----:B-----5:R-:W-:Y:S01]  /*12ba0*/  ISETP.GT.U32.AND P0, PT, R29, R10, PT ;  /* 0x0000000a1d00720c */ /* 0x020fe20003f04070 */
[--C-:B------:R-:W-:Y:S01]  /*12bb0*/  @!P4 IMAD.IADD R7, R7, 0x1, -R29.reuse ;  /* 0x000000010707c824 */ /* 0x100fe200078e0a1d */
[----:B----4-:R-:W-:Y:S01]  /*12bc0*/  ISETP.GT.U32.AND P4, PT, R29, R25, PT ;  /* 0x000000191d00720c */ /* 0x010fe20003f84070 */
[----:B------:R-:W-:-:S03]  /*12bd0*/  @!P5 IMAD.IADD R22, R22, 0x1, -R29 ;  /* 0x000000011616d824 */ /* 0x000fc600078e0a1d */
[C---:B------:R-:W-:Y:S02]  /*12be0*/  ISETP.GT.U32.AND P5, PT, R29.reuse, R7, PT ;  /* 0x000000071d00720c */ /* 0x040fe40003fa4070 */
[----:B------:R-:W-:-:S05]  /*12bf0*/  ISETP.GT.U32.AND P1, PT, R29, R17, PT ;  /* 0x000000111d00720c */ /* 0x000fca0003f24070 */
        /* <DEDUP_REMOVED lines=9> */
[--C-:B------:R-:W-:Y:S02]  /*12c90*/  @!P0 IMAD.IADD R2, R2, 0x1, -R29.reuse ;  /* 0x0000000102028824 */ /* 0x100fe400078e0a1d */
[--C-:B------:R-:W-:Y:S01]  /*12ca0*/  @!P4 IMAD.IADD R8, R8, 0x1, -R29.reuse ;  /* 0x000000010808c824 */ /* 0x100fe200078e0a1d */
[----:B------:R0:W-:Y:S01]  /*12cb0*/  STL [R1+0x6e0], R7 ;  /* 0x0006e00701007387 */ /* 0x0001e20000100800 */
[----:B------:R-:W-:-:S03]  /*12cc0*/  @!P2 IMAD.IADD R18, R18, 0x1, -R29 ;  /* 0x000000011212a824 */ /* 0x000fc600078e0a1d */
[----:B------:R-:W4:Y:S01]  /*12cd0*/  LDL.LU R26, [R1+0x68c] ;  /* 0x00068c00011a7983 */ /* 0x000f220000300800 */
[----:B------:R-:W-:-:S03]  /*12ce0*/  @!P6 IMAD.IADD R10, R10, 0x1, -R29 ;  /* 0x000000010a0ae824 */ /* 0x000fc600078e0a1d */
[----:B0-----:R-:W5:Y:S04]  /*12cf0*/  LDL.LU R7, [R1+0x690] ;  /* 0x0006900001077983 */ /* 0x001f680000300800 */
[----:B------:R0:W-:Y:S01]  /*12d00*/  STL [R1+0x6e8], R8 ;  /* 0x0006e80801007387 */ /* 0x0001e20000100800 */
[----:B------:R-:W-:-:S03]  /*12d10*/  ISETP.GT.U32.AND P0, PT, R29, R27, PT ;  /* 0x0000001b1d00720c */ /* 0x000fc60003f04070 */
[----:B0-----:R-:W5:Y:S01]  /*12d20*/  LDL.LU R8, [R1+0x698] ;  /* 0x0006980001087983 */ /* 0x001f620000300800 */
[C---:B------:R-:W-:Y:S02]  /*12d30*/  ISETP.GT.U32.AND P1, PT, R29.reuse, R20, PT ;  /* 0x000000141d00720c */ /* 0x040fe40003f24070 */
[----:B------:R-:W-:-:S07]  /*12d40*/  ISETP.GT.U32.AND P2, PT, R29, R21, PT ;  /* 0x000000151d00720c */ /* 0x000fce0003f44070 */
[--C-:B------:R-:W-:Y:S01]  /*12d50*/  @!P0 IMAD.IADD R27, R27, 0x1, -R29.reuse ;  /* 0x000000011b1b8824 */ /* 0x100fe200078e0a1d */
[----:B------:R-:W-:Y:S01]  /*12d60*/  ISETP.GT.U32.AND P5, PT, R29, R22, PT ;  /* 0x000000161d00720c */ /* 0x000fe20003fa4070 */
[--C-:B------:R-:W-:Y:S01]  /*12d70*/  @!P3 IMAD.IADD R19, R19, 0x1, -R29.reuse ;  /* 0x000000011313b824 */ /* 0x100fe200078e0a1d */
[C---:B------:R-:W-:Y:S01]  /*12d80*/  ISETP.GT.U32.AND P3, PT, R29.reuse, R23, PT ;  /* 0x000000171d00720c */ /* 0x040fe20003f64070 */
[--C-:B------:R-:W-:Y:S01]  /*12d90*/  @!P1 IMAD.IADD R20, R20, 0x1, -R29.reuse ;  /* 0x0000000114149824 */ /* 0x100fe200078e0a1d */
[----:B------:R-:W-:Y:S01]  /*12da0*/  ISETP.GT.U32.AND P4, PT, R29, R25, PT ;  /* 0x000000191d00720c */ /* 0x000fe20003f84070 */
[--C-:B------:R-:W-:Y:S01]  /*12db0*/  @!P2 IMAD.IADD R21, R21, 0x1, -R29.reuse ;  /* 0x000000011515a824 */ /* 0x100fe200078e0a1d */
[----:B------:R-:W-:Y:S07]  /*12dc0*/  STL [R1+0x6e4], R2 ;  /* 0x0006e40201007387 */ /* 0x000fee0000100800 */
[----:B------:R-:W-:-:S02]  /*12dd0*/  @!P5 IMAD.IADD R22, R22, 0x1, -R29 ;  /* 0x000000011616d824 */ /* 0x000fc400078e0a1d */
[--C-:B------:R-:W-:Y:S01]  /*12de0*/  @!P3 IMAD.IADD R23, R23, 0x1, -R29.reuse ;  /* 0x000000011717b824 */ /* 0x100fe200078e0a1d */
[----:B------:R-:W-:Y:S01]  /*12df0*/  STL [R1+0x6c4], R17 ;  /* 0x0006c41101007387 */ /* 0x000fe20000100800 */
[----:B------:R-:W-:-:S03]  /*12e00*/  @!P4 IMAD.IADD R25, R25, 0x1, -R29 ;  /* 0x000000011919c824 */ /* 0x000fc600078e0a1d */
[----:B------:R-:W-:Y:S04]  /*12e10*/  STL [R1+0x6c8], R18 ;  /* 0x0006c81201007387 */ /* 0x000fe80000100800 */
[----:B------:R-:W-:Y:S04]  /*12e20*/  STL [R1+0x6cc], R19 ;  /* 0x0006cc1301007387 */ /* 0x000fe80000100800 */
        /* <DEDUP_REMOVED lines=12> */
[--C-:B------:R-:W-:Y:S01]  /*12ef0*/  @!P6 IMAD.IADD R16, R16, 0x1, -R29.reuse ;  /* 0x000000011010e824 */ /* 0x100fe200078e0a1d */
[C---:B------:R-:W-:Y:S01]  /*12f00*/  ISETP.GT.U32.AND P6, PT, R29.reuse, R27, PT ;  /* 0x0000001b1d00720c */ /* 0x040fe20003fc4070 */
[--C-:B------:R-:W-:Y:S01]  /*12f10*/  @!P0 IMAD.IADD R4, R4, 0x1, -R29.reuse ;  /* 0x0000000104048824 */ /* 0x100fe200078e0a1d */
[----:B------:R-:W-:Y:S01]  /*12f20*/  ISETP.GT.U32.AND P0, PT, R29, R20, PT ;  /* 0x000000141d00720c */ /* 0x000fe20003f04070 */
[--C-:B------:R-:W-:Y:S01]  /*12f30*/  @!P1 IMAD.IADD R5, R5, 0x1, -R29.reuse ;  /* 0x0000000105059824 */ /* 0x100fe200078e0a1d */
[C---:B------:R-:W-:Y:S01]  /*12f40*/  ISETP.GT.U32.AND P1, PT, R29.reuse, R21, PT ;  /* 0x000000151d00720c */ /* 0x040fe20003f24070 */
[----:B------:R-:W-:Y:S01]  /*12f50*/  @!P2 IMAD.IADD R24, R24, 0x1, -R29 ;  /* 0x000000011818a824 */ /* 0x000fe200078e0a1d */
[----:B------:R-:W-:-:S07]  /*12f60*/  ISETP.GT.U32.AND P2, PT, R29, R23, PT ;  /* 0x000000171d00720c */ /* 0x000fce0003f44070 */
[--C-:B------:R-:W-:Y:S02]  /*12f70*/  @!P6 IMAD.IADD R27, R27, 0x1, -R29.reuse ;  /* 0x000000011b1be824 */ /* 0x100fe400078e0a1d */
[----:B------:R-:W-:-:S03]  /*12f80*/  @!P0 IMAD.IADD R20, R20, 0x1, -R29 ;  /* 0x0000000114148824 */ /* 0x000fc600078e0a1d */
[----:B------:R0:W-:Y:S01]  /*12f90*/  STL [R1+0x6b4], R27 ;  /* 0x0006b41b01007387 */ /* 0x0001e20000100800 */
[--C-:B------:R-:W-:Y:S02]  /*12fa0*/  @!P1 IMAD.IADD R21, R21, 0x1, -R29.reuse ;  /* 0x0000000115159824 */ /* 0x100fe400078e0a1d */
        /* <DEDUP_REMOVED lines=11> */
[----:B----4-:R-:W-:-:S09]  /*13060*/  ISETP.GT.U32.AND P3, PT, R29, R26, PT ;  /* 0x0000001a1d00720c */ /* 0x010fd20003f64070 */
[--C-:B------:R-:W-:Y:S01]  /*13070*/  @!P4 IMAD.IADD R6, R6, 0x1, -R29.reuse ;  /* 0x000000010606c824 */ /* 0x100fe200078e0a1d */
[----:B-----5:R-:W-:Y:S01]  /*13080*/  ISETP.GT.U32.AND P4, PT, R29, R8, PT ;  /* 0x000000081d00720c */ /* 0x020fe20003f84070 */
[--C-:B------:R-:W-:Y:S01]  /*13090*/  @!P5 IMAD.IADD R9, R9, 0x1, -R29.reuse ;  /* 0x000000010909d824 */ /* 0x100fe200078e0a1d */
[C---:B------:R-:W-:Y:S01]  /*130a0*/  ISETP.GT.U32.AND P5, PT, R29.reuse, R7, PT ;  /* 0x000000071d00720c */ /* 0x040fe20003fa4070 */
[----:B------:R-:W-:Y:S01]  /*130b0*/  @!P3 IMAD.IADD R26, R26, 0x1, -R29 ;  /* 0x000000011a1ab824 */ /* 0x000fe200078e0a1d */
[C---:B------:R-:W-:Y:S02]  /*130c0*/  ISETP.GT.U32.AND P0, PT, R29.reuse, R4, PT ;  /* 0x000000041d00720c */ /* 0x040fe40003f04070 */
        /* <DEDUP_REMOVED lines=9> */
[--C-:B------:R-:W-:Y:S02]  /*13160*/  @!P0 IMAD.IADD R4, R4, 0x1, -R29.reuse ;  /* 0x0000000104048824 */ /* 0x100fe400078e0a1d */
[----:B------:R-:W-:-:S04]  /*13170*/  @!P1 IMAD.IADD R5, R5, 0x1, -R29 ;  /* 0x0000000105059824 */ /* 0x000fc800078e0a1d */
[--C-:B------:R-:W-:Y:S02]  /*13180*/  @!P4 IMAD.IADD R16, R16, 0x1, -R29.reuse ;  /* 0x000000011010c824 */ /* 0x100fe400078e0a1d */
[--C-:B------:R-:W-:Y:S01]  /*13190*/  @!P5 IMAD.IADD R6, R6, 0x1, -R29.reuse ;  /* 0x000000010606d824 */ /* 0x100fe200078e0a1d */
[----:B------:R0:W-:Y:S04]  /*131a0*/  STL [R1+0x69c], R9 ;  /* 0x00069c0901007387 */ /* 0x0001e80000100800 */
[----:B------:R-:W4:Y:S01]  /*131b0*/  LDL.LU R23, [R1+0x66c] ;  /* 0x00066c0001177983 */ /* 0x000f220000300800 */
[----:B------:R-:W-:-:S03]  /*131c0*/  @!P6 IMAD.IADD R8, R8, 0x1, -R29 ;  /* 0x000000010808e824 */ /* 0x000fc600078e0a1d */
[----:B0-----:R-:W5:Y:S04]  /*131d0*/  LDL.LU R9, [R1+0x64c] ;  /* 0x00064c0001097983 */ /* 0x001f680000300800 */
[----:B------:R0:W-:Y:S01]  /*131e0*/  STL [R1+0x6a0], R6 ;  /* 0x0006a00601007387 */ /* 0x0001e20000100800 */
[----:B------:R-:W-:-:S03]  /*131f0*/  ISETP.GT.U32.AND P4, PT, R29, R10, PT ;  /* 0x0000000a1d00720c */ /* 0x000fc60003f84070 */
[----:B0-----:R-:W4:Y:S01]  /*13200*/  LDL.LU R6, [R1+0x650] ;  /* 0x0006500001067983 */ /* 0x001f220000300800 */
[C---:B------:R-:W-:Y:S02]  /*13210*/  ISETP.GT.U32.AND P0, PT, R29.reuse, R2, PT ;  /* 0x000000021d00720c */ /* 0x040fe40003f04070 */
[C---:B------:R-:W-:Y:S01]  /*13220*/  ISETP.GT.U32.AND P1, PT, R29.reuse, R17, PT ;  /* 0x000000111d00720c */ /* 0x040fe20003f24070 */
[----:B------:R-:W-:Y:S01]  /*13230*/  @!P2 IMAD.IADD R24, R24, 0x1, -R29 ;  /* 0x000000011818a824 */ /* 0x000fe200078e0a1d */
[C---:B------:R-:W-:Y:S02]  /*13240*/  ISETP.GT.U32.AND P3, PT, R29.reuse, R26, PT ;  /* 0x0000001a1d00720c */ /* 0x040fe40003f64070 */
[----:B------:R-:W-:-:S03]  /*13250*/  ISETP.GT.U32.AND P2, PT, R29, R22, PT ;  /* 0x000000161d00720c */ /* 0x000fc60003f44070 */
[----:B------:R-:W-:Y:S01]  /*13260*/  @!P4 IMAD.IADD R10, R10, 0x1, -R29 ;  /* 0x000000010a0ac824 */ /* 0x000fe200078e0a1d */
[----:B------:R-:W-:-:S03]  /*13270*/  ISETP.GT.U32.AND P5, PT, R29, R7, PT ;  /* 0x000000071d00720c */ /* 0x000fc60003fa4070 */
[--C-:B------:R-:W-:Y:S02]  /*13280*/  @!P0 IMAD.IADD R2, R2, 0x1, -R29.reuse ;  /* 0x0000000102028824 */ /* 0x100fe400078e0a1d */
[--C-:B------:R-:W-:Y:S01]  /*13290*/  @!P1 IMAD.IADD R17, R17, 0x1, -R29.reuse ;  /* 0x0000000111119824 */ /* 0x100fe200078e0a1d */
[----:B------:R-:W-:Y:S01]  /*132a0*/  IABS R12, R12 ;  /* 0x0000000c000c7213 */ /* 0x000fe20000000000 */
[--C-:B------:R-:W-:Y:S01]  /*132b0*/  @!P3 IMAD.IADD R26, R26, 0x1, -R29.reuse ;  /* 0x000000011a1ab824 */ /* 0x100fe200078e0a1d */
[----:B------:R-:W-:Y:S01]  /*132c0*/  STL [R1+0x6a4], R16 ;  /* 0x0006a41001007387 */ /* 0x000fe20000100800 */
[----:B------:R-:W-:-:S04]  /*132d0*/  @!P2 IMAD.IADD R22, R22, 0x1, -R29 ;  /* 0x000000011616a824 */ /* 0x000fc800078e0a1d */
[----:B------:R-:W-:Y:S01]  /*132e0*/  @!P5 IMAD.IADD R7, R7, 0x1, -R29 ;  /* 0x000000010707d824 */ /* 0x000fe200078e0a1d */
[----:B------:R-:W-:Y:S01]  /*132f0*/  STL [R1+0x6ac], R4 ;  /* 0x0006ac0401007387 */ /* 0x000fe20000100800 */
[----:B------:R-:W-:-:S03]  /*13300*/  IMAD.HI.U32 R0, R28, R12, RZ ;  /* 0x0000000c1c007227 */ /* 0x000fc600078e00ff */
[----:B------:R-:W-:Y:S01]  /*13310*/  STL [R1+0x6a8], R5 ;  /* 0x0006a80501007387 */ /* 0x000fe20000100800 */
[----:B------:R-:W-:-:S03]  /*13320*/  IMAD.MOV R0, RZ, RZ, -R0 ;  /* 0x000000ffff007224 */ /* 0x000fc600078e0a00 */
[----:B------:R-:W-:Y:S04]  /*13330*/  STL [R1+0x688], R24 ;  /* 0x0006881801007387 */ /* 0x000fe80000100800 */
[----:B------:R-:W-:Y:S04]  /*13340*/  STL [R1+0x68c], R26 ;  /* 0x00068c1a01007387 */ /* 0x000fe80000100800 */
[----:B------:R0:W-:Y:S01]  /*13350*/  STL [R1+0x690], R7 ;  /* 0x0006900701007387 */ /* 0x0001e20000100800 */
[----:B------:R-:W-:-:S03]  /*13360*/  IMAD R12, R29, R0, R12 ;  /* 0x000000001d0c7224 */ /* 0x000fc600078e020c */
[----:B0-----:R-:W5:Y:S04]  /*13370*/  LDL R7, [R1+0x22fc] ;  /* 0x0022fc0001077983 */ /* 0x001f680000100800 */
[----:B------:R0:W-:Y:S04]  /*13380*/  STL [R1+0x698], R8 ;  /* 0x0006980801007387 */ /* 0x0001e80000100800 */
[----:B0-----:R-:W5:Y:S04]  /*13390*/  LDL.LU R8, [R1+0x654] ;  /* 0x0006540001087983 */ /* 0x001f680000300800 */
[----:B------:R-:W5:Y:S04]  /*133a0*/  LDL.LU R4, [R1+0x65c] ;  /* 0x00065c0001047983 */ /* 0x000f680000300800 */
[----:B------:R-:W5:Y:S04]  /*133b0*/  LDL.LU R5, [R1+0x658] ;  /* 0x0006580001057983 */ /* 0x000f680000300800 */
[----:B------:R-:W5:Y:S04]  /*133c0*/  LDL.LU R24, [R1+0x638] ;  /* 0x0006380001187983 */ /* 0x000f680000300800 */
[----:B------:R-:W-:Y:S01]  /*133d0*/  STL [R1+0x2cdc], R12 ;  /* 0x002cdc0c01007387 */ /* 0x000fe20000100800 */
[----:B---3--:R-:W-:-:S02]  /*133e0*/  ISETP.GT.U32.AND P6, PT, R29, R18, PT ;  /* 0x000000121d00720c */ /* 0x008fc40003fc4070 */
[C---:B--2---:R-:W-:Y:S02]  /*133f0*/  ISETP.GT.U32.AND P4, PT, R29.reuse, R19, PT ;  /* 0x000000131d00720c */ /* 0x044fe40003f84070 */
        /* <DEDUP_REMOVED lines=16> */
[----:B------:R-:W3:Y:S04]  /*13500*/  LDL.LU R26, [R1+0x640] ;  /* 0x00064000011a7983 */ /* 0x000ee80000300800 */
[----:B------:R0:W-:Y:S04]  /*13510*/  STL [R1+0x674], R2 ;  /* 0x0006740201007387 */ /* 0x0001e80000100800 */
[----:B------:R-:W2:Y:S04]  /*13520*/  LDL.LU R16, [R1+0x648] ;  /* 0x0006480001107983 */ /* 0x000ea80000300800 */
[----:B------:R1:W-:Y:S04]  /*13530*/  STL [R1+0x678], R17 ;  /* 0x0006781101007387 */ /* 0x0003e80000100800 */
[----:B0-----:R-:W3:Y:S04]  /*13540*/  LDL.LU R2, [R1+0x644] ;  /* 0x0006440001027983 */ /* 0x001ee80000300800 */
[----:B------:R0:W-:Y:S04]  /*13550*/  STL [R1+0x67c], R22 ;  /* 0x00067c1601007387 */ /* 0x0001e80000100800 */
[----:B-1----:R-:W3:Y:S04]  /*13560*/  LDL.LU R17, [R1+0x624] ;  /* 0x0006240001117983 */ /* 0x002ee80000300800 */
[----:B0-----:R-:W3:Y:S01]  /*13570*/  LDL.LU R22, [R1+0x628] ;  /* 0x0006280001167983 */ /* 0x001ee20000300800 */
[----:B------:R-:W-:-:S02]  /*13580*/  ISETP.GT.U32.AND P3, PT, R29, R25, PT ;  /* 0x000000191d00720c */ /* 0x000fc40003f64070 */
[C---:B------:R-:W-:Y:S02]  /*13590*/  ISETP.GT.U32.AND P5, PT, R29.reuse, R27, PT ;  /* 0x0000001b1d00720c */ /* 0x040fe40003fa4070 */
[----:B----4-:R-:W-:-:S09]  /*135a0*/  ISETP.GT.U32.AND P2, PT, R29, R23, PT ;  /* 0x000000171d00720c */ /* 0x010fd20003f44070 */
[--C-:B------:R-:W-:Y:S01]  /*135b0*/  @!P3 IMAD.IADD R25, R25, 0x1, -R29.reuse ;  /* 0x000000011919b824 */ /* 0x100fe200078e0a1d */
[----:B-----5:R-:W-:Y:S01]  /*135c0*/  ISETP.GT.U32.AND P3, PT, R29, R9, PT ;  /* 0x000000091d00720c */ /* 0x020fe20003f64070 */
[--C-:B------:R-:W-:Y:S01]  /*135d0*/  @!P5 IMAD.IADD R27, R27, 0x1, -R29.reuse ;  /* 0x000000011b1bd824 */ /* 0x100fe200078e0a1d */
[----:B------:R-:W-:Y:S01]  /*135e0*/  ISETP.GT.U32.AND P5, PT, R29, R6, PT ;  /* 0x000000061d00720c */ /* 0x000fe20003fa4070 */
[----:B------:R-:W-:Y:S01]  /*135f0*/  @!P2 IMAD.IADD R23, R23, 0x1, -R29 ;  /* 0x000000011717a824 */ /* 0x000fe200078e0a1d */
[C---:B------:R-:W-:Y:S02]  /*13600*/  ISETP.GT.U32.AND P2, PT, R29.reuse, R25, PT ;  /* 0x000000191d00720c */ /* 0x040fe40003f44070 */
[----:B------:R-:W-:-:S07]  /*13610*/  ISETP.GT.U32.AND P4, PT, R29, R19, PT ;  /* 0x000000131d00720c */ /* 0x000fce0003f84070 */
[--C-:B------:R-:W-:Y:S01]  /*13620*/  @!P3 IMAD.IADD R9, R9, 0x1, -R29.reuse ;  /* 0x000000010909b824 */ /* 0x100fe200078e0a1d */
[C---:B------:R-:W-:Y:S01]  /*13630*/  ISETP.GT.U32.AND P3, PT, R29.reuse, R27, PT ;  /* 0x0000001b1d00720c */ /* 0x040fe20003f64070 */
[--C-:B------:R-:W-:Y:S01]  /*13640*/  @!P5 IMAD.IADD R6, R6, 0x1, -R29.reuse ;  /* 0x000000010606d824 */ /* 0x100fe200078e0a1d */
[C---:B------:R-:W-:Y:S02]  /*13650*/  ISETP.GT.U32.AND P5, PT, R29.reuse, R18, PT ;  /* 0x000000121d00720c */ /* 0x040fe40003fa4070 */
[----:B------:R-:W-:Y:S01]  /*13660*/  ISETP.GT.U32.AND P0, PT, R29, R20, PT ;  /* 0x000000141d00720c */ /* 0x000fe20003f04070 */
[--C-:B------:R-:W-:Y:S01]  /*13670*/  @!P2 IMAD.IADD R25, R25, 0x1, -R29.reuse ;  /* 0x000000011919a824 */ /* 0x100fe200078e0a1d */
[----:B------:R-:W-:Y:S01]  /*13680*/  ISETP.GT.U32.AND P6, PT, R29, R6, PT ;  /* 0x000000061d00720c */ /* 0x000fe20003fc4070 */
[----:B------:R-:W-:-:S03]  /*13690*/  @!P4 IMAD.IADD R19, R19, 0x1, -R29 ;  /* 0x000000011313c824 */ /* 0x000fc600078e0a1d */
[----:B------:R0:W-:Y:S03]  /*136a0*/  STL [R1+0x684], R25 ;  /* 0x0006841901007387 */ /* 0x0001e60000100800 */
[--C-:B------:R-:W-:Y:S02]  /*136b0*/  @!P3 IMAD.IADD R27, R27, 0x1, -R29.reuse ;  /* 0x000000011b1bb824 */ /* 0x100fe400078e0a1d */
[--C-:B------:R-:W-:Y:S01]  /*136c0*/  @!P5 IMAD.IADD R18, R18, 0x1, -R29.reuse ;  /* 0x000000011212d824 */ /* 0x100fe200078e0a1d */
[C---:B------:R-:W-:Y:S01]  /*136d0*/  ISETP.GT.U32.AND P1, PT, R29.reuse, R21, PT ;  /* 0x000000151d00720c */ /* 0x040fe20003f24070 */
[----:B0-----:R-:W4:Y:S04]  /*136e0*/  LDL.LU R25, [R1+0x62c] ;  /* 0x00062c0001197983 */ /* 0x001f280000300800 */
[----:B------:R0:W-:Y:S01]  /*136f0*/  STL [R1+0x680], R27 ;  /* 0x0006801b01007387 */ /* 0x0001e20000100800 */
[--C-:B------:R-:W-:Y:S01]  /*13700*/  @!P0 IMAD.IADD R20, R20, 0x1, -R29.reuse ;  /* 0x0000000114148824 */ /* 0x100fe200078e0a1d */
[----:B------:R-:W-:Y:S01]  /*13710*/  IABS R11, R7 ;  /* 0x00000007000b7213 */ /* 0x000fe20000000000 */
[----:B------:R-:W-:Y:S01]  /*13720*/  @!P6 IMAD.IADD R6, R6, 0x1, -R29 ;  /* 0x000000010606e824 */ /* 0x000fe200078e0a1d */
[----:B0-----:R-:W5:Y:S04]  /*13730*/  LDL.LU R27, [R1+0x634] ;  /* 0x00063400011b7983 */ /* 0x001f680000300800 */
[----:B------:R-:W5:Y:S01]  /*13740*/  LDL.LU R7, [R1+0x630] ;  /* 0x0006300001077983 */ /* 0x000f620000300800 */
[----:B------:R-:W-:-:S02]  /*13750*/  ISETP.GT.U32.AND P5, PT, R29, R8, PT ;  /* 0x000000081d00720c */ /* 0x000fc40003fa4070 */
[C---:B------:R-:W-:Y:S02]  /*13760*/  ISETP.GT.U32.AND P4, PT, R29.reuse, R4, PT ;  /* 0x000000041d00720c */ /* 0x040fe40003f84070 */
[C---:B------:R-:W-:Y:S02]  /*13770*/  ISETP.GT.U32.AND P0, PT, R29.reuse, R5, PT ;  /* 0x000000051d00720c */ /* 0x040fe40003f04070 */
[----:B------:R-:W-:-:S07]  /*13780*/  ISETP.GT.U32.AND P2, PT, R29, R23, PT ;  /* 0x000000171d00720c */ /* 0x000fce0003f44070 */
[--C-:B------:R-:W-:Y:S01]  /*13790*/  @!P5 IMAD.IADD R8, R8, 0x1, -R29.reuse ;  /* 0x000000010808d824 */ /* 0x100fe200078e0a1d */
[----:B------:R-:W-:Y:S01]  /*137a0*/  ISETP.GT.U32.AND P3, PT, R29, R9, PT ;  /* 0x000000091d00720c */ /* 0x000fe20003f64070 */
[--C-:B------:R-:W-:Y:S02]  /*137b0*/  @!P4 IMAD.IADD R4, R4, 0x1, -R29.reuse ;  /* 0x000000010404c824 */ /* 0x100fe400078e0a1d */
[--C-:B------:R-:W-:Y:S01]  /*137c0*/  @!P1 IMAD.IADD R21, R21, 0x1, -R29.reuse ;  /* 0x0000000115159824 */ /* 0x100fe200078e0a1d */
[----:B------:R-:W-:Y:S01]  /*137d0*/  ISETP.GT.U32.AND P1, PT, R29, R24, PT ;  /* 0x000000181d00720c */ /* 0x000fe20003f24070 */
[--C-:B------:R-:W-:Y:S01]  /*137e0*/  @!P0 IMAD.IADD R5, R5, 0x1, -R29.reuse ;  /* 0x0000000105058824 */ /* 0x100fe200078e0a1d */
[----:B------:R-:W-:Y:S01]  /*137f0*/  STL [R1+0x660], R18 ;  /* 0x0006601201007387 */ /* 0x000fe20000100800 */
[----:B------:R-:W-:-:S03]  /*13800*/  @!P2 IMAD.IADD R23, R23, 0x1, -R29 ;  /* 0x000000011717a824 */ /* 0x000fc600078e0a1d */
[----:B------:R-:W-:Y:S03]  /*13810*/  STL [R1+0x664], R19 ;  /* 0x0006641301007387 */ /* 0x000fe60000100800 */
[--C-:B------:R-:W-:Y:S01]  /*13820*/  @!P3 IMAD.IADD R9, R9, 0x1, -R29.reuse ;  /* 0x000000010909b824 */ /* 0x100fe200078e0a1d */
        /* <DEDUP_REMOVED lines=11> */
[----:B--2---:R-:W-:-:S02]  /*138e0*/  ISETP.GT.U32.AND P6, PT, R29, R16, PT ;  /* 0x000000101d00720c */ /* 0x004fc40003fc4070 */
[C---:B---3--:R-:W-:Y:S02]  /*138f0*/  ISETP.GT.U32.AND P5, PT, R29.reuse, R2, PT ;  /* 0x000000021d00720c */ /* 0x048fe40003fa4070 */
[----:B------:R-:W-:-:S09]  /*13900*/  ISETP.GT.U32.AND P4, PT, R29, R17, PT ;  /* 0x000000111d00720c */ /* 0x000fd20003f84070 */
[--C-:B------:R-:W-:Y:S01]  /*13910*/  @!P6 IMAD.IADD R16, R16, 0x1, -R29.reuse ;  /* 0x000000011010e824 */ /* 0x100fe200078e0a1d */
[C---:B------:R-:W-:Y:S02]  /*13920*/  ISETP.GT.U32.AND P6, PT, R29.reuse, R8, PT ;  /* 0x000000081d00720c */ /* 0x040fe40003fc4070 */
[C---:B------:R-:W-:Y:S01]  /*13930*/  ISETP.GT.U32.AND P0, PT, R29.reuse, R22, PT ;  /* 0x000000161d00720c */ /* 0x040fe20003f04070 */
[--C-:B------:R-:W-:Y:S01]  /*13940*/  @!P5 IMAD.IADD R2, R2, 0x1, -R29.reuse ;  /* 0x000000010202d824 */ /* 0x100fe200078e0a1d */
[----:B------:R-:W-:Y:S01]  /*13950*/  ISETP.GT.U32.AND P5, PT, R29, R4, PT ;  /* 0x000000041d00720c */ /* 0x000fe20003fa4070 */
        /* <DEDUP_REMOVED lines=9> */
[----:B------:R-:W3:Y:S04]  /*139f0*/  LDL.LU R19, [R1+0x600] ;  /* 0x0006000001137983 */ /* 0x000ee80000300800 */
[----:B------:R0:W-:Y:S01]  /*13a00*/  STL [R1+0x65c], R4 ;  /* 0x00065c0401007387 */ /* 0x0001e20000100800 */
[----:B------:R-:W-:-:S03]  /*13a10*/  @!P0 IMAD.IADD R24, R24, 0x1, -R29 ;  /* 0x0000000118188824 */ /* 0x000fc600078e0a1d */
[----:B------:R1:W-:Y:S04]  /*13a20*/  STL [R1+0x658], R5 ;  /* 0x0006580501007387 */ /* 0x0003e80000100800 */
[----:B------:R-:W2:Y:S04]  /*13a30*/  LDL.LU R20, [R1+0x604] ;  /* 0x0006040001147983 */ /* 0x000ea80000300800 */
[----:B0-----:R-:W2:Y:S04]  /*13a40*/  LDL.LU R4, [R1+0x60c] ;  /* 0x00060c0001047983 */ /* 0x001ea80000300800 */
[----:B------:R-:W-:Y:S04]  /*13a50*/  STL [R1+0x638], R24 ;  /* 0x0006381801007387 */ /* 0x000fe80000100800 */
[----:B-1----:R-:W2:Y:S01]  /*13a60*/  LDL.LU R5, [R1+0x608] ;  /* 0x0006080001057983 */ /* 0x002ea20000300800 */
[----:B------:R-:W-:-:S02]  /*13a70*/  ISETP.GT.U32.AND P3, PT, R29, R26, PT ;  /* 0x0000001a1d00720c */ /* 0x000fc40003f64070 */
[C---:B------:R-:W-:Y:S02]  /*13a80*/  ISETP.GT.U32.AND P2, PT, R29.reuse, R10, PT ;  /* 0x0000000a1d00720c */ /* 0x040fe40003f44070 */
[----:B----4-:R-:W-:-:S09]  /*13a90*/  ISETP.GT.U32.AND P1, PT, R29, R25, PT ;  /* 0x000000191d00720c */ /* 0x010fd20003f24070 */
[--C-:B------:R-:W-:Y:S01]  /*13aa0*/  @!P3 IMAD.IADD R26, R26, 0x1, -R29.reuse ;  /* 0x000000011a1ab824 */ /* 0x100fe200078e0a1d */
[C---:B-----5:R-:W-:Y:S01]  /*13ab0*/  ISETP.GT.U32.AND P3, PT, R29.reuse, R7, PT ;  /* 0x000000071d00720c */ /* 0x060fe20003f64070 */
[--C-:B------:R-:W-:Y:S01]  /*13ac0*/  @!P2 IMAD.IADD R10, R10, 0x1, -R29.reuse ;  /* 0x000000010a0aa824 */ /* 0x100fe200078e0a1d */
[----:B------:R-:W-:Y:S01]  /*13ad0*/  ISETP.GT.U32.AND P2, PT, R29, R27, PT ;  /* 0x0000001b1d00720c */ /* 0x000fe20003f44070 */
[----:B------:R-:W-:-:S03]  /*13ae0*/  @!P1 IMAD.IADD R25, R25, 0x1, -R29 ;  /* 0x0000000119199824 */ /* 0x000fc600078e0a1d */
[C---:B------:R-:W-:Y:S02]  /*13af0*/  ISETP.GT.U32.AND P1, PT, R29.reuse, R10, PT ;  /* 0x0000000a1d00720c */ /* 0x040fe40003f24070 */
[----:B------:R-:W-:-:S05]  /*13b00*/  ISETP.GT.U32.AND P5, PT, R29, R2, PT ;  /* 0x000000021d00720c */ /* 0x000fca0003fa4070 */
[--C-:B------:R-:W-:Y:S01]  /*13b10*/  @!P3 IMAD.IADD R7, R7, 0x1, -R29.reuse ;  /* 0x000000010707b824 */ /* 0x100fe200078e0a1d */
[----:B------:R-:W-:Y:S01]  /*13b20*/  ISETP.GT.U32.AND P3, PT, R29, R16, PT ;  /* 0x000000101d00720c */ /* 0x000fe20003f64070 */
[--C-:B------:R-:W-:Y:S01]  /*13b30*/  @!P2 IMAD.IADD R27, R27, 0x1, -R29.reuse ;  /* 0x000000011b1ba824 */ /* 0x100fe200078e0a1d */
[C---:B------:R-:W-:Y:S02]  /*13b40*/  ISETP.GT.U32.AND P2, PT, R29.reuse, R26, PT ;  /* 0x0000001a1d00720c */ /* 0x040fe40003f44070 */
[C---:B------:R-:W-:Y:S01]  /*13b50*/  ISETP.GT.U32.AND P4, PT, R29.reuse, R17, PT ;  /* 0x000000111d00720c */ /* 0x040fe20003f84070 */
[--C-:B------:R-:W-:Y:S01]  /*13b60*/  @!P1 IMAD.IADD R10, R10, 0x1, -R29.reuse ;  /* 0x000000010a0a9824 */ /* 0x100fe200078e0a1d */
[C---:B------:R-:W-:Y:S01]  /*13b70*/  ISETP.GT.U32.AND P6, PT, R29.reuse, R7, PT ;  /* 0x000000071d00720c */ /* 0x040fe20003fc4070 */
[----:B------:R-:W-:Y:S01]  /*13b80*/  @!P5 IMAD.IADD R2, R2, 0x1, -R29 ;  /* 0x000000010202d824 */ /* 0x000fe200078e0a1d */
[----:B------:R-:W-:-:S05]  /*13b90*/  ISETP.GT.U32.AND P0, PT, R29, R22, PT ;  /* 0x000000161d00720c */ /* 0x000fca0003f04070 */
[--C-:B------:R-:W-:Y:S02]  /*13ba0*/  @!P3 IMAD.IADD R16, R16, 0x1, -R29.reuse ;  /* 0x000000011010b824 */ /* 0x100fe400078e0a1d */
[--C-:B------:R-:W-:Y:S01]  /*13bb0*/  @!P2 IMAD.IADD R26, R26, 0x1, -R29.reuse ;  /* 0x000000011a1aa824 */ /* 0x100fe200078e0a1d */
[----:B------:R0:W-:Y:S01]  /*13bc0*/  STL [R1+0x63c], R10 ;  /* 0x00063c0a01007387 */ /* 0x0001e20000100800 */
[--C-:B------:R-:W-:Y:S02]  /*13bd0*/  @!P4 IMAD.IADD R17, R17, 0x1, -R29.reuse ;  /* 0x000000011111c824 */ /* 0x100fe400078e0a1d */
[----:B------:R-:W-:Y:S01]  /*13be0*/  @!P6 IMAD.IADD R7, R7, 0x1, -R29 ;  /* 0x000000010707e824 */ /* 0x000fe200078e0a1d */
[----:B0-----:R-:W4:Y:S04]  /*13bf0*/  LDL.LU R10, [R1+0x5e8] ;  /* 0x0005e800010a7983 */ /* 0x001f280000300800 */
[----:B------:R-:W5:Y:S01]  /*13c00*/  LDL.LU R24, [R1+0x5ec] ;  /* 0x0005ec0001187983 */ /* 0x000f620000300800 */
[----:B------:R-:W-:-:S03]  /*13c10*/  ISETP.GT.U32.AND P3, PT, R29, R9, PT ;  /* 0x000000091d00720c */ /* 0x000fc60003f64070 */
[----:B------:R0:W-:Y:S01]  /*13c20*/  STL [R1+0x640], R26 ;  /* 0x0006401a01007387 */ /* 0x0001e20000100800 */
[----:B------:R-:W-:-:S03]  /*13c30*/  ISETP.GT.U32.AND P1, PT, R29, R25, PT ;  /* 0x000000191d00720c */ /* 0x000fc60003f24070 */
[----:B0-----:R-:W5:Y:S01]  /*13c40*/  LDL.LU R26, [R1+0x5f0] ;  /* 0x0005f000011a7983 */ /* 0x001f620000300800 */
[C---:B------:R-:W-:Y:S02]  /*13c50*/  ISETP.GT.U32.AND P5, PT, R29.reuse, R6, PT ;  /* 0x000000061d00720c */ /* 0x040fe40003fa4070 */
[----:B------:R-:W-:-:S03]  /*13c60*/  ISETP.GT.U32.AND P4, PT, R29, R18, PT ;  /* 0x000000121d00720c */ /* 0x000fc60003f84070 */
[--C-:B------:R-:W-:Y:S01]  /*13c70*/  @!P3 IMAD.IADD R9, R9, 0x1, -R29.reuse ;  /* 0x000000010909b824 */ /* 0x100fe200078e0a1d */
[C---:B------:R-:W-:Y:S01]  /*13c80*/  ISETP.GT.U32.AND P2, PT, R29.reuse, R27, PT ;  /* 0x0000001b1d00720c */ /* 0x040fe20003f44070 */
[----:B------:R-:W-:Y:S01]  /*13c90*/  @!P0 IMAD.IADD R22, R22, 0x1, -R29 ;  /* 0x0000000116168824 */ /* 0x000fe200078e0a1d */
[----:B------:R-:W-:-:S05]  /*13ca0*/  ISETP.GT.U32.AND P0, PT, R29, R21, PT ;  /* 0x000000151d00720c */ /* 0x000fca0003f04070 */
[--C-:B------:R-:W-:Y:S02]  /*13cb0*/  @!P5 IMAD.IADD R6, R6, 0x1, -R29.reuse ;  /* 0x000000010606d824 */ /* 0x100fe400078e0a1d */
[--C-:B------:R-:W-:Y:S01]  /*13cc0*/  @!P4 IMAD.IADD R18, R18, 0x1, -R29.reuse ;  /* 0x000000011212c824 */ /* 0x100fe200078e0a1d */
[----:B------:R-:W-:Y:S01]  /*13cd0*/  STL [R1+0x648], R16 ;  /* 0x0006481001007387 */ /* 0x000fe20000100800 */
[--C-:B------:R-:W-:Y:S02]  /*13ce0*/  @!P1 IMAD.IADD R25, R25, 0x1, -R29.reuse ;  /* 0x0000000119199824 */ /* 0x100fe400078e0a1d */
        /* <DEDUP_REMOVED lines=11> */
[----:B-1----:R-:W5:Y:S01]  /*13da0*/  LDL.LU R27, [R1+0x5d8] ;  /* 0x0005d800011b7983 */ /* 0x002f620000300800 */
[----:B---3--:R-:W-:-:S02]  /*13db0*/  ISETP.GT.U32.AND P6, PT, R29, R19, PT ;  /* 0x000000131d00720c */ /* 0x008fc40003fc4070 */
[C---:B--2---:R-:W-:Y:S02]  /*13dc0*/  ISETP.GT.U32.AND P3, PT, R29.reuse, R20, PT ;  /* 0x000000141d00720c */ /* 0x044fe40003f64070 */
[----:B------:R-:W-:-:S09]  /*13dd0*/  ISETP.GT.U32.AND P5, PT, R29, R4, PT ;  /* 0x000000041d00720c */ /* 0x000fd20003fa4070 */
[--C-:B------:R-:W-:Y:S01]  /*13de0*/  @!P6 IMAD.IADD R19, R19, 0x1, -R29.reuse ;  /* 0x000000011313e824 */ /* 0x100fe200078e0a1d */
[C---:B------:R-:W-:Y:S02]  /*13df0*/  ISETP.GT.U32.AND P6, PT, R29.reuse, R9, PT ;  /* 0x000000091d00720c */ /* 0x040fe40003fc4070 */
[C---:B------:R-:W-:Y:S01]  /*13e00*/  ISETP.GT.U32.AND P4, PT, R29.reuse, R5, PT ;  /* 0x000000051d00720c */ /* 0x040fe20003f84070 */
        /* <DEDUP_REMOVED lines=10> */
[----:B0-----:R-:W2:Y:S07]  /*13eb0*/  LDL.LU R9, [R1+0x5dc] ;  /* 0x0005dc0001097983 */ /* 0x001eae0000300800 */
[----:B------:R-:W-:Y:S01]  /*13ec0*/  @!P4 IMAD.IADD R21, R21, 0x1, -R29 ;  /* 0x000000011515c824 */ /* 0x000fe200078e0a1d */
[----:B------:R0:W-:Y:S04]  /*13ed0*/  STL [R1+0x614], R6 ;  /* 0x0006140601007387 */ /* 0x0001e80000100800 */
        /* <DEDUP_REMOVED lines=9> */
[C---:B----4-:R-:W-:Y:S01]  /*13f70*/  ISETP.GT.U32.AND P0, PT, R29.reuse, R10, PT ;  /* 0x0000000a1d00720c */ /* 0x050fe20003f04070 */
[----:B-1----:R-:W4:Y:S08]  /*13f80*/  LDL.LU R21, [R1+0x5d0] ;  /* 0x0005d00001157983 */ /* 0x002f300000300800 */
[--C-:B------:R-:W-:Y:S01]  /*13f90*/  @!P2 IMAD.IADD R8, R8, 0x1, -R29.reuse ;  /* 0x000000010808a824 */ /* 0x100fe200078e0a1d */
[----:B-----5:R-:W-:Y:S01]  /*13fa0*/  ISETP.GT.U32.AND P2, PT, R29, R26, PT ;  /* 0x0000001a1d00720c */ /* 0x020fe20003f44070 */
[--C-:B------:R-:W-:Y:S01]  /*13fb0*/  @!P1 IMAD.IADD R23, R23, 0x1, -R29.reuse ;  /* 0x0000000117179824 */ /* 0x100fe200078e0a1d */
[C---:B------:R-:W-:Y:S01]  /*13fc0*/  ISETP.GT.U32.AND P1, PT, R29.reuse, R24, PT ;  /* 0x000000181d00720c */ /* 0x040fe20003f24070 */
[----:B------:R-:W-:Y:S01]  /*13fd0*/  @!P0 IMAD.IADD R10, R10, 0x1, -R29 ;  /* 0x000000010a0a8824 */ /* 0x000fe200078e0a1d */
[----:B------:R-:W-:-:S02]  /*13fe0*/  ISETP.GT.U32.AND P3, PT, R29, R20, PT ;  /* 0x000000141d00720c */ /* 0x000fc40003f64070 */
[----:B------:R-:W-:-:S07]  /*13ff0*/  ISETP.GT.U32.AND P0, PT, R29, R23, PT ;  /* 0x000000171d00720c */ /* 0x000fce0003f04070 */
[--C-:B------:R-:W-:Y:S01]  /*14000*/  @!P2 IMAD.IADD R26, R26, 0x1, -R29.reuse ;  /* 0x000000011a1aa824 */ /* 0x100fe200078e0a1d */
[C---:B------:R-:W-:Y:S01]  /*14010*/  ISETP.GT.U32.AND P2, PT, R29.reuse, R19, PT ;  /* 0x000000131d00720c */ /* 0x040fe20003f44070 */
[--C-:B------:R-:W-:Y:S01]  /*14020*/  @!P1 IMAD.IADD R24, R24, 0x1, -R29.reuse ;  /* 0x0000000118189824 */ /* 0x100fe200078e0a1d */
[C---:B------:R-:W-:Y:S02]  /*14030*/  ISETP.GT.U32.AND P1, PT, R29.reuse, R8, PT ;  /* 0x000000081d00720c */ /* 0x040fe40003f24070 */
[----:B------:R-:W-:Y:S01]  /*14040*/  ISETP.GT.U32.AND P5, PT, R29, R4, PT ;  /* 0x000000041d00720c */ /* 0x000fe20003fa4070 */
[--C-:B------:R-:W-:Y:S01]  /*14050*/  @!P0 IMAD.IADD R23, R23, 0x1, -R29.reuse ;  /* 0x0000000117178824 */ /* 0x100fe200078e0a1d */
[C---:B------:R-:W-:Y:S01]  /*14060*/  ISETP.GT.U32.AND P6, PT, R29.reuse, R26, PT ;  /* 0x0000001a1d00720c */ /* 0x040fe20003fc4070 */
[----:B------:R-:W-:Y:S01]  /*14070*/  @!P3 IMAD.IADD R20, R20, 0x1, -R29 ;  /* 0x000000011414b824 */ /* 0x000fe200078e0a1d */
[----:B------:R-:W-:-:S05]  /*14080*/  ISETP.GT.U32.AND P4, PT, R29, R5, PT ;  /* 0x000000051d00720c */ /* 0x000fca0003f84070 */
[--C-:B------:R-:W-:Y:S02]  /*14090*/  @!P2 IMAD.IADD R19, R19, 0x1, -R29.reuse ;  /* 0x000000011313a824 */ /* 0x100fe400078e0a1d */
[--C-:B------:R-:W-:Y:S01]  /*140a0*/  @!P1 IMAD.IADD R8, R8, 0x1, -R29.reuse ;  /* 0x0000000108089824 */ /* 0x100fe200078e0a1d */
[----:B------:R0:W-:Y:S01]  /*140b0*/  STL [R1+0x61c], R23 ;  /* 0x00061c1701007387 */ /* 0x0001e20000100800 */
[--C-:B------:R-:W-:Y:S01]  /*140c0*/  @!P5 IMAD.IADD R4, R4, 0x1, -R29.reuse ;  /* 0x000000010404d824 */ /* 0x100fe200078e0a1d */
[C---:B------:R-:W-:Y:S01]  /*140d0*/  ISETP.GT.U32.AND P0, PT, R29.reuse, R10, PT ;  /* 0x0000000a1d00720c */ /* 0x040fe20003f04070 */
[----:B------:R-:W-:Y:S01]  /*140e0*/  @!P6 IMAD.IADD R26, R26, 0x1, -R29 ;  /* 0x000000011a1ae824 */ /* 0x000fe200078e0a1d */
[----:B0-----:R-:W5:Y:S04]  /*140f0*/  LDL.LU R23, [R1+0x5cc] ;  /* 0x0005cc0001177983 */ /* 0x001f680000300800 */
[----:B------:R0:W-:Y:S01]  /*14100*/  STL [R1+0x5fc], R8 ;  /* 0x0005fc0801007387 */ /* 0x0001e20000100800 */
[----:B------:R-:W-:-:S03]  /*14110*/  ISETP.GT.U32.AND P2, PT, R29, R7, PT ;  /* 0x000000071d00720c */ /* 0x000fc60003f44070 */
[----:B0-----:R-:W5:Y:S01]  /*14120*/  LDL.LU R8, [R1+0x5ac] ;  /* 0x0005ac0001087983 */ /* 0x001f620000300800 */
[C---:B------:R-:W-:Y:S02]  /*14130*/  ISETP.GT.U32.AND P3, PT, R29.reuse, R22, PT ;  /* 0x000000161d00720c */ /* 0x040fe40003f64070 */
[C---:B------:R-:W-:Y:S01]  /*14140*/  ISETP.GT.U32.AND P5, PT, R29.reuse, R25, PT ;  /* 0x000000191d00720c */ /* 0x040fe20003fa4070 */
[----:B------:R-:W-:Y:S01]  /*14150*/  IMAD.HI.U32 R0, R28, R11, RZ ;  /* 0x0000000b1c007227 */ /* 0x000fe200078e00ff */
[----:B------:R-:W-:-:S05]  /*14160*/  ISETP.GT.U32.AND P1, PT, R29, R24, PT ;  /* 0x000000181d00720c */ /* 0x000fca0003f24070 */
[--C-:B------:R-:W-:Y:S02]  /*14170*/  @!P2 IMAD.IADD R7, R7, 0x1, -R29.reuse ;  /* 0x000000010707a824 */ /* 0x100fe400078e0a1d */
[--C-:B------:R-:W-:Y:S01]  /*14180*/  @!P4 IMAD.IADD R5, R5, 0x1, -R29.reuse ;  /* 0x000000010505c824 */ /* 0x100fe200078e0a1d */
[----:B------:R-:W-:Y:S01]  /*14190*/  ISETP.GT.U32.AND P4, PT, R29, R27, PT ;  /* 0x0000001b1d00720c */ /* 0x000fe20003f84070 */
[--C-:B------:R-:W-:Y:S02]  /*141a0*/  @!P3 IMAD.IADD R22, R22, 0x1, -R29.reuse ;  /* 0x000000011616b824 */ /* 0x100fe400078e0a1d */
[----:B------:R-:W-:Y:S02]  /*141b0*/  IMAD.MOV R0, RZ, RZ, -R0 ;  /* 0x000000ffff007224 */ /* 0x000fe400078e0a00 */
[----:B------:R-:W-:Y:S02]  /*141c0*/  @!P5 IMAD.IADD R25, R25, 0x1, -R29 ;  /* 0x000000011919d824 */ /* 0x000fe400078e0a1d */
[----:B------:R-:W-:-:S02]  /*141d0*/  IMAD R11, R29, R0, R11 ;  /* 0x000000001d0b7224 */ /* 0x000fc400078e020b */
[----:B------:R-:W-:-:S03]  /*141e0*/  @!P0 IMAD.IADD R10, R10, 0x1, -R29 ;  /* 0x000000010a0a8824 */ /* 0x000fc600078e0a1d */
[----:B------:R-:W-:Y:S01]  /*141f0*/  STL [R1+0x2ce0], R11 ;  /* 0x002ce00b01007387 */ /* 0x000fe20000100800 */
[----:B------:R-:W-:-:S03]  /*14200*/  @!P4 IMAD.IADD R27, R27, 0x1, -R29 ;  /* 0x000000011b1bc824 */ /* 0x000fc600078e0a1d */
[----:B------:R-:W-:Y:S01]  /*14210*/  STL [R1+0x600], R19 ;  /* 0x0006001301007387 */ /* 0x000fe20000100800 */
[----:B------:R-:W-:-:S03]  /*14220*/  @!P1 IMAD.IADD R24, R24, 0x1, -R29 ;  /* 0x0000000118189824 */ /* 0x000fc600078e0a1d */
[----:B------:R-:W-:Y:S04]  /*14230*/  STL [R1+0x604], R20 ;  /* 0x0006041401007387 */ /* 0x000fe80000100800 */
[----:B------:R-:W-:Y:S04]  /*14240*/  STL [R1+0x60c], R4 ;  /* 0x00060c0401007387 */ /* 0x000fe80000100800 */
[----:B------:R0:W-:Y:S04]  /*14250*/  STL [R1+0x5e8], R10 ;  /* 0x0005e80a01007387 */ /* 0x0001e80000100800 */
[----:B------:R-:W-:Y:S04]  /*14260*/  STL [R1+0x608], R5 ;  /* 0x0006080501007387 */ /* 0x000fe80000100800 */
[----:B0-----:R-:W5:Y:S04]  /*14270*/  LDL R10, [R1+0x22f8] ;  /* 0x0022f800010a7983 */ /* 0x001f680000100800 */
[----:B------:R0:W-:Y:S04]  /*14280*/  STL [R1+0x5f0], R26 ;  /* 0x0005f01a01007387 */ /* 0x0001e80000100800 */
[----:B------:R1:W-:Y:S04]  /*14290*/  STL [R1+0x5ec], R24 ;  /* 0x0005ec1801007387 */ /* 0x0003e80000100800 */
[----:B0-----:R-:W5:Y:S04]  /*142a0*/  LDL.LU R26, [R1+0x5b0] ;  /* 0x0005b000011a7983 */ /* 0x001f680000300800 */
[----:B------:R-:W5:Y:S04]  /*142b0*/  LDL.LU R19, [R1+0x5b4] ;  /* 0x0005b40001137983 */ /* 0x000f680000300800 */
[----:B------:R-:W5:Y:S04]  /*142c0*/  LDL.LU R20, [R1+0x5bc] ;  /* 0x0005bc0001147983 */ /* 0x000f680000300800 */
[----:B------:R-:W5:Y:S04]  /*142d0*/  LDL.LU R4, [R1+0x5b8] ;  /* 0x0005b80001047983 */ /* 0x000f680000300800 */
[----:B-1----:R-:W5:Y:S01]  /*142e0*/  LDL.LU R24, [R1+0x598] ;  /* 0x0005980001187983 */ /* 0x002f620000300800 */
[----:B--2---:R-:W-:-:S02]  /*142f0*/  ISETP.GT.U32.AND P6, PT, R29, R16, PT ;  /* 0x000000101d00720c */ /* 0x004fc40003fc4070 */
[C---:B---3--:R-:W-:Y:S02]  /*14300*/  ISETP.GT.U32.AND P2, PT, R29.reuse, R2, PT ;  /* 0x000000021d00720c */ /* 0x048fe40003f44070 */
[----:B------:R-:W-:-:S09]  /*14310*/  ISETP.GT.U32.AND P3, PT, R29, R17, PT ;  /* 0x000000111d00720c */ /* 0x000fd20003f64070 */
[--C-:B------:R-:W-:Y:S01]  /*14320*/  @!P6 IMAD.IADD R16, R16, 0x1, -R29.reuse ;  /* 0x000000011010e824 */ /* 0x100fe200078e0a1d */
[C---:B------:R-:W-:Y:S01]  /*14330*/  ISETP.GT.U32.AND P5, PT, R29.reuse, R18, PT ;  /* 0x000000121d00720c */ /* 0x040fe20003fa4070 */
[--C-:B------:R-:W-:Y:S01]  /*14340*/  @!P2 IMAD.IADD R2, R2, 0x1, -R29.reuse ;  /* 0x000000010202a824 */ /* 0x100fe200078e0a1d */
[C---:B------:R-:W-:Y:S02]  /*14350*/  ISETP.GT.U32.AND P6, PT, R29.reuse, R7, PT ;  /* 0x000000071d00720c */ /* 0x040fe40003fc4070 */
[----:B------:R-:W-:Y:S01]  /*14360*/  ISETP.GT.U32.AND P2, PT, R29, R22, PT ;  /* 0x000000161d00720c */ /* 0x000fe20003f44070 */
        /* <DEDUP_REMOVED lines=44> */
[----:B------:R-:W-:Y:S01]  /*14630*/  @!P5 IMAD.IADD R18, R18, 0x1, -R29 ;  /* 0x000000011212d824 */ /* 0x000fe200078e0a1d */
[C---:B------:R-:W-:Y:S02]  /*14640*/  ISETP.GT.U32.AND P4, PT, R29.reuse, R21, PT ;  /* 0x000000151d00720c */ /* 0x040fe40003f84070 */
[----:B0-----:R-:W5:Y:S01]  /*14650*/  LDL.LU R6, [R1+0x594] ;  /* 0x0005940001067983 */ /* 0x001f620000300800 */
[C---:B------:R-:W-:Y:S02]  /*14660*/  ISETP.GT.U32.AND P1, PT, R29.reuse, R26, PT ;  /* 0x0000001a1d00720c */ /* 0x040fe40003f24070 */
[----:B------:R-:W-:-:S02]  /*14670*/  ISETP.GT.U32.AND P2, PT, R29, R19, PT ;  /* 0x000000131d00720c */ /* 0x000fc40003f44070 */
[----:B------:R-:W-:-:S09]  /*14680*/  ISETP.GT.U32.AND P3, PT, R29, R20, PT ;  /* 0x000000141d00720c */ /* 0x000fd20003f64070 */
[--C-:B------:R-:W-:Y:S01]  /*14690*/  @!P1 IMAD.IADD R26, R26, 0x1, -R29.reuse ;  /* 0x000000011a1a9824 */ /* 0x100fe200078e0a1d */
[C---:B------:R-:W-:Y:S02]  /*146a0*/  ISETP.GT.U32.AND P5, PT, R29.reuse, R4, PT ;  /* 0x000000041d00720c */ /* 0x040fe40003fa4070 */
[----:B------:R-:W-:Y:S01]  /*146b0*/  ISETP.GT.U32.AND P0, PT, R29, R23, PT ;  /* 0x000000171d00720c */ /* 0x000fe20003f04070 */
[--C-:B------:R-:W-:Y:S02]  /*146c0*/  @!P2 IMAD.IADD R19, R19, 0x1, -R29.reuse ;  /* 0x000000011313a824 */ /* 0x100fe400078e0a1d */
[--C-:B------:R-:W-:Y:S01]  /*146d0*/  @!P3 IMAD.IADD R20, R20, 0x1, -R29.reuse ;  /* 0x000000011414b824 */ /* 0x100fe200078e0a1d */
[----:B------:R-:W-:Y:S01]  /*146e0*/  STL [R1+0x5e0], R16 ;  /* 0x0005e01001007387 */ /* 0x000fe20000100800 */
[----:B------:R-:W-:-:S06]  /*146f0*/  @!P4 IMAD.IADD R21, R21, 0x1, -R29 ;  /* 0x000000011515c824 */ /* 0x000fcc00078e0a1d */
        /* <DEDUP_REMOVED lines=70> */
[C---:B------:R-:W-:Y:S02]  /*14b60*/  ISETP.GT.U32.AND P5, PT, R29.reuse, R27, PT ;  /* 0x0000001b1d00720c */ /* 0x040fe40003fa4070 */
[----:B------:R-:W-:-:S04]  /*14b70*/  ISETP.GT.U32.AND P3, PT, R29, R21, PT ;  /* 0x000000151d00720c */ /* 0x000fc80003f64070 */
[--C-:B------:R-:W-:Y:S01]  /*14b80*/  @!P0 IMAD.IADD R8, R8, 0x1, -R29.reuse ;  /* 0x0000000108088824 */ /* 0x100fe200078e0a1d */
[----:B------:R-:W-:Y:S02]  /*14b90*/  ISETP.GT.U32.AND P4, PT, R29, R9, PT ;  /* 0x000000091d00720c */ /* 0x000fe40003f84070 */
[--C-:B------:R-:W-:Y:S02]  /*14ba0*/  @!P1 IMAD.IADD R2, R2, 0x1, -R29.reuse ;  /* 0x0000000102029824 */ /* 0x100fe400078e0a1d */
[--C-:B------:R-:W-:Y:S01]  /*14bb0*/  @!P2 IMAD.IADD R18, R18, 0x1, -R29.reuse ;  /* 0x000000011212a824 */ /* 0x100fe200078e0a1d */
[----:B------:R-:W-:Y:S01]  /*14bc0*/  IABS R10, R10 ;  /* 0x0000000a000a7213 */ /* 0x000fe20000000000 */
[--C-:B------:R-:W-:Y:S01]  /*14bd0*/  @!P5 IMAD.IADD R27, R27, 0x1, -R29.reuse ;  /* 0x000000011b1bd824 */ /* 0x100fe200078e0a1d */
[----:B------:R-:W-:Y:S01]  /*14be0*/  STL [R1+0x5a0], R3 ;  /* 0x0005a00301007387 */ /* 0x000fe20000100800 */
[----:B------:R-:W-:-:S05]  /*14bf0*/  @!P3 IMAD.IADD R21, R21, 0x1, -R29 ;  /* 0x000000011515b824 */ /* 0x000fca00078e0a1d */
        /* <DEDUP_REMOVED lines=38> */
[----:B------:R-:W3:Y:S04]  /*14e60*/  LDL.LU R3, [R1+0x540] ;  /* 0x0005400001037983 */ /* 0x000ee80000300800 */
[----:B------:R4:W-:Y:S04]  /*14e70*/  STL [R1+0x578], R21 ;  /* 0x0005781501007387 */ /* 0x0009e80000100800 */
[----:B0-----:R-:W3:Y:S04]  /*14e80*/  LDL.LU R2, [R1+0x520] ;  /* 0x0005200001027983 */ /* 0x001ee80000300800 */
[----:B-1----:R-:W3:Y:S01]  /*14e90*/  LDL.LU R18, [R1+0x524] ;  /* 0x0005240001127983 */ /* 0x002ee20000300800 */
        /* <DEDUP_REMOVED lines=19> */
[--C-:B------:R-:W-:Y:S01]  /*14fd0*/  @!P4 IMAD.IADD R16, R16, 0x1, -R29.reuse ;  /* 0x000000011010c824 */ /* 0x100fe200078e0a1d */
[----:B------:R-:W4:Y:S01]  /*14fe0*/  LDL.LU R21, [R1+0x528] ;  /* 0x0005280001157983 */ /* 0x000f220000300800 */
[--C-:B------:R-:W-:Y:S01]  /*14ff0*/  @!P5 IMAD.IADD R26, R26, 0x1, -R29.reuse ;  /* 0x000000011a1ad824 */ /* 0x100fe200078e0a1d */
[----:B------:R-:W-:Y:S02]  /*15000*/  ISETP.GT.U32.AND P2, PT, R29, R20, PT ;  /* 0x000000141d00720c */ /* 0x000fe40003f44070 */
[----:B0-----:R-:W5:Y:S01]  /*15010*/  LDL.LU R23, [R1+0x530] ;  /* 0x0005300001177983 */ /* 0x001f620000300800 */
[----:B------:R-:W-:-:S03]  /*15020*/  @!P1 IMAD.IADD R19, R19, 0x1, -R29 ;  /* 0x0000000113139824 */ /* 0x000fc600078e0a1d */
[----:B------:R0:W-:Y:S01]  /*15030*/  STL [R1+0x57c], R26 ;  /* 0x00057c1a01007387 */ /* 0x0001e20000100800 */
[----:B------:R-:W-:Y:S01]  /*15040*/  @!P6 IMAD.IADD R7, R7, 0x1, -R29 ;  /* 0x000000010707e824 */ /* 0x000fe200078e0a1d */
[C---:B------:R-:W-:Y:S02]  /*15050*/  ISETP.GT.U32.AND P3, PT, R29.reuse, R4, PT ;  /* 0x000000041d00720c */ /* 0x040fe40003f64070 */
[----:B0-----:R-:W5:Y:S01]  /*15060*/  LDL.LU R26, [R1+0x52c] ;  /* 0x00052c00011a7983 */ /* 0x001f620000300800 */
[C---:B------:R-:W-:Y:S02]  /*15070*/  ISETP.GT.U32.AND P5, PT, R29.reuse, R24, PT ;  /* 0x000000181d00720c */ /* 0x040fe40003fa4070 */
[C---:B------:R-:W-:Y:S02]  /*15080*/  ISETP.GT.U32.AND P4, PT, R29.reuse, R6, PT ;  /* 0x000000061d00720c */ /* 0x040fe40003f84070 */
[C---:B------:R-:W-:Y:S02]  /*15090*/  ISETP.GT.U32.AND P0, PT, R29.reuse, R5, PT ;  /* 0x000000051d00720c */ /* 0x040fe40003f04070 */
[----:B------:R-:W-:-:S09]  /*150a0*/  ISETP.GT.U32.AND P1, PT, R29, R22, PT ;  /* 0x000000161d00720c */ /* 0x000fd20003f24070 */
        /* <DEDUP_REMOVED lines=70> */
[----:B------:R-:W5:Y:S04]  /*15510*/  LDL.LU R25, [R1+0x4e8] ;  /* 0x0004e80001197983 */ /* 0x000f680000300800 */
[----:B------:R0:W-:Y:S01]  /*15520*/  STL [R1+0x53c], R27 ;  /* 0x00053c1b01007387 */ /* 0x0001e20000100800 */
[----:B------:R-:W-:-:S03]  /*15530*/  ISETP.GT.U32.AND P5, PT, R29, R24, PT ;  /* 0x000000181d00720c */ /* 0x000fc60003fa4070 */
[----:B0-----:R-:W5:Y:S01]  /*15540*/  LDL.LU R27, [R1+0x4ec] ;  /* 0x0004ec00011b7983 */ /* 0x001f620000300800 */
[C---:B------:R-:W-:Y:S02]  /*15550*/  ISETP.GT.U32.AND P2, PT, R29.reuse, R21, PT ;  /* 0x000000151d00720c */ /* 0x040fe40003f44070 */
[C---:B------:R-:W-:Y:S02]  /*15560*/  ISETP.GT.U32.AND P4, PT, R29.reuse, R7, PT ;  /* 0x000000071d00720c */ /* 0x040fe40003f84070 */
[----:B------:R-:W-:-:S05]  /*15570*/  ISETP.GT.U32.AND P0, PT, R29, R17, PT ;  /* 0x000000111d00720c */ /* 0x000fca0003f04070 */
[--C-:B------:R-:W-:Y:S01]  /*15580*/  @!P5 IMAD.IADD R24, R24, 0x1, -R29.reuse ;  /* 0x000000011818d824 */ /* 0x100fe200078e0a1d */
[C---:B------:R-:W-:Y:S01]  /*15590*/  ISETP.GT.U32.AND P3, PT, R29.reuse, R23, PT ;  /* 0x000000171d00720c */ /* 0x040fe20003f64070 */
[----:B------:R-:W-:Y:S01]  /*155a0*/  @!P1 IMAD.IADD R18, R18, 0x1, -R29 ;  /* 0x0000000112129824 */ /* 0x000fe200078e0a1d */
[----:B------:R-:W-:-:S03]  /*155b0*/  ISETP.GT.U32.AND P1, PT, R29, R19, PT ;  /* 0x000000131d00720c */ /* 0x000fc60003f24070 */
[--C-:B------:R-:W-:Y:S02]  /*155c0*/  @!P4 IMAD.IADD R7, R7, 0x1, -R29.reuse ;  /* 0x000000010707c824 */ /* 0x100fe400078e0a1d */
[--C-:B------:R-:W-:Y:S01]  /*155d0*/  @!P0 IMAD.IADD R17, R17, 0x1, -R29.reuse ;  /* 0x0000000111118824 */ /* 0x100fe200078e0a1d */
[----:B------:R-:W-:Y:S01]  /*155e0*/  STL [R1+0x544], R15 ;  /* 0x0005440f01007387 */ /* 0x000fe20000100800 */
[----:B------:R-:W-:-:S04]  /*155f0*/  @!P2 IMAD.IADD R21, R21, 0x1, -R29 ;  /* 0x000000011515a824 */ /* 0x000fc800078e0a1d */
        /* <DEDUP_REMOVED lines=43> */
[C---:B-----5:R-:W-:Y:S01]  /*158b0*/  ISETP.GT.U32.AND P3, PT, R29.reuse, R27, PT ;  /* 0x0000001b1d00720c */ /* 0x060fe20003f64070 */
[--C-:B------:R-:W-:Y:S01]  /*158c0*/  @!P2 IMAD.IADD R4, R4, 0x1, -R29.reuse ;  /* 0x000000010404a824 */ /* 0x100fe200078e0a1d */
[C---:B------:R-:W-:Y:S01]  /*158d0*/  ISETP.GT.U32.AND P2, PT, R29.reuse, R25, PT ;  /* 0x000000191d00720c */ /* 0x040fe20003f44070 */
[----:B------:R-:W-:Y:S01]  /*158e0*/  @!P1 IMAD.IADD R8, R8, 0x1, -R29 ;  /* 0x0000000108089824 */ /* 0x000fe200078e0a1d */
[----:B------:R-:W-:-:S02]  /*158f0*/  ISETP.GT.U32.AND P5, PT, R29, R20, PT ;  /* 0x000000141d00720c */ /* 0x000fc40003fa4070 */
[----:B------:R-:W-:-:S07]  /*15900*/  ISETP.GT.U32.AND P1, PT, R29, R4, PT ;  /* 0x000000041d00720c */ /* 0x000fce0003f24070 */
        /* <DEDUP_REMOVED lines=13> */
[----:B------:R-:W-:Y:S01]  /*159e0*/  IABS R9, R9 ;  /* 0x0000000900097213 */ /* 0x000fe20000000000 */
[----:B------:R-:W-:Y:S01]  /*159f0*/  @!P6 IMAD.IADD R27, R27, 0x1, -R29 ;  /* 0x000000011b1be824 */ /* 0x000fe200078e0a1d */
[----:B0-----:R-:W5:Y:S04]  /*15a00*/  LDL.LU R4, [R1+0x4c8] ;  /* 0x0004c80001047983 */ /* 0x001f680000300800 */
[----:B------:R0:W-:Y:S01]  /*15a10*/  STL [R1+0x4f8], R6 ;  /* 0x0004f80601007387 */ /* 0x0001e20000100800 */
[----:B------:R-:W-:Y:S01]  /*15a20*/  ISETP.GT.U32.AND P1, PT, R29, R8, PT ;  /* 0x000000081d00720c */ /* 0x000fe20003f24070 */
[----:B------:R-:W-:-:S02]  /*15a30*/  IMAD.HI.U32 R0, R28, R9, RZ ;  /* 0x000000091c007227 */ /* 0x000fc400078e00ff */
[----:B0-----:R-:W5:Y:S01]  /*15a40*/  LDL.LU R6, [R1+0x4a8] ;  /* 0x0004a80001067983 */ /* 0x001f620000300800 */
[C---:B------:R-:W-:Y:S02]  /*15a50*/  ISETP.GT.U32.AND P3, PT, R29.reuse, R26, PT ;  /* 0x0000001a1d00720c */ /* 0x040fe40003f64070 */
[C---:B------:R-:W-:Y:S02]  /*15a60*/  ISETP.GT.U32.AND P5, PT, R29.reuse, R18, PT ;  /* 0x000000121d00720c */ /* 0x040fe40003fa4070 */
[C---:B------:R-:W-:Y:S01]  /*15a70*/  ISETP.GT.U32.AND P4, PT, R29.reuse, R21, PT ;  /* 0x000000151d00720c */ /* 0x040fe20003f84070 */
[----:B------:R-:W-:Y:S01]  /*15a80*/  @!P0 IMAD.IADD R22, R22, 0x1, -R29 ;  /* 0x0000000116168824 */ /* 0x000fe200078e0a1d */
[----:B------:R-:W-:-:S07]  /*15a90*/  ISETP.GT.U32.AND P2, PT, R29, R25, PT ;  /* 0x000000191d00720c */ /* 0x000fce0003f44070 */
[--C-:B------:R-:W-:Y:S01]  /*15aa0*/  @!P3 IMAD.IADD R26, R26, 0x1, -R29.reuse ;  /* 0x000000011a1ab824 */ /* 0x100fe200078e0a1d */
[----:B------:R-:W-:Y:S01]  /*15ab0*/  ISETP.GT.U32.AND P0, PT, R29, R23, PT ;  /* 0x000000171d00720c */ /* 0x000fe20003f04070 */
[----:B------:R-:W-:Y:S02]  /*15ac0*/  IMAD.MOV R0, RZ, RZ, -R0 ;  /* 0x000000ffff007224 */ /* 0x000fe400078e0a00 */
[--C-:B------:R-:W-:Y:S02]  /*15ad0*/  @!P5 IMAD.IADD R18, R18, 0x1, -R29.reuse ;  /* 0x000000011212d824 */ /* 0x100fe400078e0a1d */
[----:B------:R-:W-:Y:S02]  /*15ae0*/  @!P4 IMAD.IADD R21, R21, 0x1, -R29 ;  /* 0x000000011515c824 */ /* 0x000fe400078e0a1d */
[----:B------:R-:W-:Y:S02]  /*15af0*/  IMAD R9, R29, R0, R9 ;  /* 0x000000001d097224 */ /* 0x000fe400078e0209 */
        /* <DEDUP_REMOVED lines=153> */
[C---:B------:R-:W-:Y:S02]  /*16490*/  ISETP.GT.U32.AND P0, PT, R29.reuse, R24, PT ;  /* 0x000000181d00720c */ /* 0x040fe40003f04070 */
[----:B------:R-:W-:-:S05]  /*164a0*/  ISETP.GT.U32.AND P5, PT, R29, R19, PT ;  /* 0x000000131d00720c */ /* 0x000fca0003fa4070 */
[--C-:B------:R-:W-:Y:S02]  /*164b0*/  @!P1 IMAD.IADD R6, R6, 0x1, -R29.reuse ;  /* 0x0000000106069824 */ /* 0x100fe400078e0a1d */
[--C-:B------:R-:W-:Y:S02]  /*164c0*/  @!P2 IMAD.IADD R2, R2, 0x1, -R29.reuse ;  /* 0x000000010202a824 */ /* 0x100fe400078e0a1d */
[--C-:B------:R-:W-:Y:S01]  /*164d0*/  @!P3 IMAD.IADD R17, R17, 0x1, -R29.reuse ;  /* 0x000000011111b824 */ /* 0x100fe200078e0a1d */
[----:B------:R-:W-:Y:S01]  /*164e0*/  IABS R8, R8 ;  /* 0x0000000800087213 */ /* 0x000fe20000000000 */
[--C-:B------:R-:W-:Y:S01]  /*164f0*/  @!P4 IMAD.IADD R23, R23, 0x1, -R29.reuse ;  /* 0x000000011717c824 */ /* 0x100fe200078e0a1d */
[----:B------:R-:W-:Y:S01]  /*16500*/  STL [R1+0x49c], R14 ;  /* 0x00049c0e01007387 */ /* 0x000fe20000100800 */
[--C-:B------:R-:W-:Y:S02]  /*16510*/  @!P5 IMAD.IADD R19, R19, 0x1, -R29.reuse ;  /* 0x000000011313d824 */ /* 0x100fe400078e0a1d */
[----:B------:R-:W-:Y:S01]  /*16520*/  IMAD.HI.U32 R0, R28, R8, RZ ;  /* 0x000000081c007227 */ /* 0x000fe200078e00ff */
[----:B------:R-:W-:Y:S03]  /*16530*/  STL [R1+0x4a4], R16 ;  /* 0x0004a41001007387 */ /* 0x000fe60000100800 */
[----:B------:R-:W-:Y:S01]  /*16540*/  @!P0 IMAD.IADD R24, R24, 0x1, -R29 ;  /* 0x0000000118188824 */ /* 0x000fe200078e0a1d */
[----:B------:R-:W-:Y:S01]  /*16550*/  STL [R1+0x4a0], R18 ;  /* 0x0004a01201007387 */ /* 0x000fe20000100800 */
[----:B------:R-:W-:-:S03]  /*16560*/  IMAD.MOV R0, RZ, RZ, -R0 ;  /* 0x000000ffff007224 */ /* 0x000fc600078e0a00 */
[----:B------:R-:W-:Y:S04]  /*16570*/  STL [R1+0x480], R21 ;  /* 0x0004801501007387 */ /* 0x000fe80000100800 */
[----:B------:R-:W-:Y:S04]  /*16580*/  STL [R1+0x484], R23 ;  /* 0x0004841701007387 */ /* 0x000fe80000100800 */
[----:B------:R0:W-:Y:S01]  /*16590*/  STL [R1+0x490], R7 ;  /* 0x0004900701007387 */ /* 0x0001e20000100800 */
[----:B------:R-:W-:-:S03]  /*165a0*/  IMAD R8, R29, R0, R8 ;  /* 0x000000001d087224 */ /* 0x000fc600078e0208 */
[----:B------:R-:W-:Y:S04]  /*165b0*/  STL [R1+0x488], R24 ;  /* 0x0004881801007387 */ /* 0x000fe80000100800 */
[----:B0-----:R-:W5:Y:S04]  /*165c0*/  LDL R7, [R1+0x22ec] ;  /* 0x0022ec0001077983 */ /* 0x001f680000100800 */
[----:B------:R-:W5:Y:S04]  /*165d0*/  LDL.LU R23, [R1+0x44c] ;  /* 0x00044c0001177983 */ /* 0x000f680000300800 */
        /* <DEDUP_REMOVED lines=47> */
[--C-:B------:R-:W-:Y:S01]  /*168d0*/  @!P1 IMAD.IADD R3, R3, 0x1, -R29.reuse ;  /* 0x0000000103039824 */ /* 0x100fe200078e0a1d */
[----:B------:R-:W-:Y:S02]  /*168e0*/  ISETP.GT.U32.AND P3, PT, R29, R5, PT ;  /* 0x000000051d00720c */ /* 0x000fe40003f64070 */
[----:B------:R0:W-:Y:S03]  /*168f0*/  STL [R1+0x47c], R4 ;  /* 0x00047c0401007387 */ /* 0x0001e60000100800 */
[--C-:B------:R-:W-:Y:S01]  /*16900*/  @!P0 IMAD.IADD R15, R15, 0x1, -R29.reuse ;  /* 0x000000010f0f8824 */ /* 0x100fe200078e0a1d */
[----:B------:R-:W4:Y:S01]  /*16910*/  LDL.LU R19, [R1+0x424] ;  /* 0x0004240001137983 */ /* 0x000f220000300800 */
[----:B------:R-:W-:-:S02]  /*16920*/  @!P4 IMAD.IADD R27, R27, 0x1, -R29 ;  /* 0x000000011b1bc824 */ /* 0x000fc400078e0a1d */
[--C-:B------:R-:W-:Y:S01]  /*16930*/  @!P2 IMAD.IADD R20, R20, 0x1, -R29.reuse ;  /* 0x000000011414a824 */ /* 0x100fe200078e0a1d */
[----:B0-----:R-:W5:Y:S04]  /*16940*/  LDL.LU R4, [R1+0x42c] ;  /* 0x00042c0001047983 */ /* 0x001f680000300800 */
[----:B------:R0:W-:Y:S01]  /*16950*/  STL [R1+0x478], R27 ;  /* 0x0004781b01007387 */ /* 0x0001e20000100800 */
[----:B------:R-:W-:Y:S01]  /*16960*/  @!P6 IMAD.IADD R26, R26, 0x1, -R29 ;  /* 0x000000011a1ae824 */ /* 0x000fe200078e0a1d */
[C---:B------:R-:W-:Y:S02]  /*16970*/  ISETP.GT.U32.AND P5, PT, R29.reuse, R22, PT ;  /* 0x000000161d00720c */ /* 0x040fe40003fa4070 */
[----:B0-----:R-:W4:Y:S01]  /*16980*/  LDL.LU R27, [R1+0x428] ;  /* 0x00042800011b7983 */ /* 0x001f220000300800 */
[----:B------:R-:W-:-:S02]  /*16990*/  ISETP.GT.U32.AND P0, PT, R29, R23, PT ;  /* 0x000000171d00720c */ /* 0x000fc40003f04070 */
[C---:B------:R-:W-:Y:S02]  /*169a0*/  ISETP.GT.U32.AND P1, PT, R29.reuse, R16, PT ;  /* 0x000000101d00720c */ /* 0x040fe40003f24070 */
[C---:B------:R-:W-:Y:S02]  /*169b0*/  ISETP.GT.U32.AND P2, PT, R29.reuse, R18, PT ;  /* 0x000000121d00720c */ /* 0x040fe40003f44070 */
[----:B------:R-:W-:-:S07]  /*169c0*/  ISETP.GT.U32.AND P4, PT, R29, R25, PT ;  /* 0x000000191d00720c */ /* 0x000fce0003f84070 */
        /* <DEDUP_REMOVED lines=30> */
[--C-:B------:R-:W-:Y:S01]  /*16bb0*/  @!P2 IMAD.IADD R17, R17, 0x1, -R29.reuse ;  /* 0x000000011111a824 */ /* 0x100fe200078e0a1d */
[----:B------:R-:W-:Y:S01]  /*16bc0*/  ISETP.GT.U32.AND P2, PT, R29, R21, PT ;  /* 0x000000151d00720c */ /* 0x000fe20003f44070 */
[--C-:B------:R-:W-:Y:S02]  /*16bd0*/  @!P6 IMAD.IADD R23, R23, 0x1, -R29.reuse ;  /* 0x000000011717e824 */ /* 0x100fe400078e0a1d */
[----:B------:R-:W-:-:S03]  /*16be0*/  @!P0 IMAD.IADD R16, R16, 0x1, -R29 ;  /* 0x0000000110108824 */ /* 0x000fc600078e0a1d */
[----:B------:R0:W-:Y:S01]  /*16bf0*/  STL [R1+0x44c], R23 ;  /* 0x00044c1701007387 */ /* 0x0001e20000100800 */
[----:B------:R-:W-:-:S03]  /*16c00*/  @!P1 IMAD.IADD R18, R18, 0x1, -R29 ;  /* 0x0000000112129824 */ /* 0x000fc600078e0a1d */
[----:B0-----:R-:W2:Y:S04]  /*16c10*/  LDL.LU R23, [R1+0x3f4] ;  /* 0x0003f40001177983 */ /* 0x001ea80000300800 */
[----:B------:R-:W3:Y:S01]  /*16c20*/  LDL.LU R15, [R1+0x3f8] ;  /* 0x0003f800010f7983 */ /* 0x000ee20000300800 */
[----:B------:R-:W-:-:S03]  /*16c30*/  @!P2 IMAD.IADD R21, R21, 0x1, -R29 ;  /* 0x000000011515a824 */ /* 0x000fc600078e0a1d */
[----:B------:R0:W-:Y:S04]  /*16c40*/  STL [R1+0x454], R16 ;  /* 0x0004541001007387 */ /* 0x0001e80000100800 */
        /* <DEDUP_REMOVED lines=9> */
[C---:B------:R-:W-:Y:S01]  /*16ce0*/  ISETP.GT.U32.AND P4, PT, R29.reuse, R27, PT ;  /* 0x0000001b1d00720c */ /* 0x040fe20003f84070 */
[--C-:B------:R-:W-:Y:S01]  /*16cf0*/  @!P5 IMAD.IADD R6, R6, 0x1, -R29.reuse ;  /* 0x000000010606d824 */ /* 0x100fe200078e0a1d */
[----:B-----5:R-:W-:Y:S01]  /*16d00*/  ISETP.GT.U32.AND P5, PT, R29, R4, PT ;  /* 0x000000041d00720c */ /* 0x020fe20003fa4070 */
        /* <DEDUP_REMOVED lines=27> */
[C---:B------:R-:W-:Y:S02]  /*16ec0*/  ISETP.GT.U32.AND P5, PT, R29.reuse, R4, PT ;  /* 0x000000041d00720c */ /* 0x040fe40003fa4070 */
[----:B------:R-:W-:Y:S01]  /*16ed0*/  ISETP.GT.U32.AND P2, PT, R29, R5, PT ;  /* 0x000000051d00720c */ /* 0x000fe20003f44070 */
[--C-:B------:R-:W-:Y:S02]  /*16ee0*/  @!P0 IMAD.IADD R26, R26, 0x1, -R29.reuse ;  /* 0x000000011a1a8824 */ /* 0x100fe400078e0a1d */
[--C-:B------:R-:W-:Y:S01]  /*16ef0*/  @!P1 IMAD.IADD R20, R20, 0x1, -R29.reuse ;  /* 0x0000000114149824 */ /* 0x100fe200078e0a1d */
[----:B------:R-:W-:Y:S05]  /*16f00*/  STL [R1+0x440], R13 ;  /* 0x0004400d01007387 */ /* 0x000fea0000100800 */
        /* <DEDUP_REMOVED lines=41> */
[----:B----4-:R-:W-:Y:S01]  /*171a0*/  ISETP.GT.U32.AND P2, PT, R29, R6, PT ;  /* 0x000000061d00720c */ /* 0x010fe20003f44070 */
[----:B-1----:R-:W4:Y:S08]  /*171b0*/  LDL.LU R5, [R1+0x3c8] ;  /* 0x0003c80001057983 */ /* 0x002f300000300800 */
[--C-:B------:R-:W-:Y:S01]  /*171c0*/  @!P5 IMAD.IADD R23, R23, 0x1, -R29.reuse ;  /* 0x000000011717d824 */ /* 0x100fe200078e0a1d */
[C---:B-----5:R-:W-:Y:S01]  /*171d0*/  ISETP.GT.U32.AND P5, PT, R29.reuse, R24, PT ;  /* 0x000000181d00720c */ /* 0x060fe20003fa4070 */
[--C-:B------:R-:W-:Y:S01]  /*171e0*/  @!P3 IMAD.IADD R22, R22, 0x1, -R29.reuse ;  /* 0x000000011616b824 */ /* 0x100fe200078e0a1d */
[C---:B------:R-:W-:Y:S01]  /*171f0*/  ISETP.GT.U32.AND P3, PT, R29.reuse, R21, PT ;  /* 0x000000151d00720c */ /* 0x040fe20003f64070 */
[----:B------:R-:W-:Y:S01]  /*17200*/  @!P2 IMAD.IADD R6, R6, 0x1, -R29 ;  /* 0x000000010606a824 */ /* 0x000fe200078e0a1d */
[----:B------:R-:W-:-:S02]  /*17210*/  ISETP.GT.U32.AND P4, PT, R29, R3, PT ;  /* 0x000000031d00720c */ /* 0x000fc40003f84070 */
        /* <DEDUP_REMOVED lines=13> */
[----:B------:R0:W-:Y:S01]  /*172f0*/  STL [R1+0x414], R22 ;  /* 0x0004141601007387 */ /* 0x0001e20000100800 */
[----:B------:R-:W-:Y:S01]  /*17300*/  IABS R7, R7 ;  /* 0x0000000700077213 */ /* 0x000fe20000000000 */
[----:B------:R-:W-:Y:S01]  /*17310*/  @!P6 IMAD.IADD R24, R24, 0x1, -R29 ;  /* 0x000000011818e824 */ /* 0x000fe200078e0a1d */
[C---:B------:R-:W-:Y:S01]  /*17320*/  ISETP.GT.U32.AND P2, PT, R29.reuse, R6, PT ;  /* 0x000000061d00720c */ /* 0x040fe20003f44070 */
[----:B0-----:R-:W5:Y:S04]  /*17330*/  LDL.LU R22, [R1+0x3c4] ;  /* 0x0003c40001167983 */ /* 0x001f680000300800 */
[----:B------:R0:W-:Y:S01]  /*17340*/  STL [R1+0x3f4], R23 ;  /* 0x0003f41701007387 */ /* 0x0001e20000100800 */
[----:B------:R-:W-:-:S03]  /*17350*/  ISETP.GT.U32.AND P5, PT, R29, R27, PT ;  /* 0x0000001b1d00720c */ /* 0x000fc60003fa4070 */
[----:B0-----:R-:W5:Y:S01]  /*17360*/  LDL.LU R23, [R1+0x3a4] ;  /* 0x0003a40001177983 */ /* 0x001f620000300800 */
[C---:B------:R-:W-:Y:S02]  /*17370*/  ISETP.GT.U32.AND P4, PT, R29.reuse, R2, PT ;  /* 0x000000021d00720c */ /* 0x040fe40003f84070 */
[C---:B------:R-:W-:Y:S01]  /*17380*/  ISETP.GT.U32.AND P0, PT, R29.reuse, R17, PT ;  /* 0x000000111d00720c */ /* 0x040fe20003f04070 */
[----:B------:R-:W-:Y:S01]  /*17390*/  IMAD.HI.U32 R0, R28, R7, RZ ;  /* 0x000000071c007227 */ /* 0x000fe200078e00ff */
[----:B------:R-:W-:-:S03]  /*173a0*/  ISETP.GT.U32.AND P3, PT, R29, R21, PT ;  /* 0x000000151d00720c */ /* 0x000fc60003f64070 */
[--C-:B------:R-:W-:Y:S01]  /*173b0*/  @!P1 IMAD.IADD R18, R18, 0x1, -R29.reuse ;  /* 0x0000000112129824 */ /* 0x100fe200078e0a1d */
[----:B------:R-:W-:Y:S01]  /*173c0*/  ISETP.GT.U32.AND P1, PT, R29, R4, PT ;  /* 0x000000041d00720c */ /* 0x000fe20003f24070 */
[----:B------:R-:W-:-:S04]  /*173d0*/  @!P5 IMAD.IADD R27, R27, 0x1, -R29 ;  /* 0x000000011b1bd824 */ /* 0x000fc800078e0a1d */
[--C-:B------:R-:W-:Y:S02]  /*173e0*/  @!P4 IMAD.IADD R2, R2, 0x1, -R29.reuse ;  /* 0x000000010202c824 */ /* 0x100fe400078e0a1d */
[----:B------:R-:W-:Y:S02]  /*173f0*/  IMAD.MOV R0, RZ, RZ, -R0 ;  /* 0x000000ffff007224 */ /* 0x000fe400078e0a00 */
[----:B------:R-:W-:Y:S02]  /*17400*/  @!P0 IMAD.IADD R17, R17, 0x1, -R29 ;  /* 0x0000000111118824 */ /* 0x000fe400078e0a1d */
[----:B------:R-:W-:Y:S02]  /*17410*/  IMAD R7, R29, R0, R7 ;  /* 0x000000001d077224 */ /* 0x000fe400078e0207 */
        /* <DEDUP_REMOVED lines=65> */
[----:B------:R-:W4:Y:S04]  /*17830*/  LDL.LU R4, [R1+0x380] ;  /* 0x0003800001047983 */ /* 0x000f280000300800 */
[----:B0-----:R-:W5:Y:S04]  /*17840*/  LDL.LU R25, [R1+0x384] ;  /* 0x0003840001197983 */ /* 0x001f680000300800 */
[----:B------:R0:W-:Y:S01]  /*17850*/  STL [R1+0x3dc], R26 ;  /* 0x0003dc1a01007387 */ /* 0x0001e20000100800 */
[--C-:B------:R-:W-:Y:S01]  /*17860*/  @!P6 IMAD.IADD R23, R23, 0x1, -R29.reuse ;  /* 0x000000011717e824 */ /* 0x100fe200078e0a1d */
[C---:B------:R-:W-:Y:S01]  /*17870*/  ISETP.GT.U32.AND P1, PT, R29.reuse, R5, PT ;  /* 0x000000051d00720c */ /* 0x040fe20003f24070 */
[----:B------:R-:W-:Y:S01]  /*17880*/  @!P0 IMAD.IADD R20, R20, 0x1, -R29 ;  /* 0x0000000114148824 */ /* 0x000fe200078e0a1d */
[----:B0-----:R-:W5:Y:S01]  /*17890*/  LDL.LU R26, [R1+0x38c] ;  /* 0x00038c00011a7983 */ /* 0x001f620000300800 */
[----:B------:R-:W-:-:S02]  /*178a0*/  ISETP.GT.U32.AND P3, PT, R29, R24, PT ;  /* 0x000000181d00720c */ /* 0x000fc40003f64070 */
[C---:B------:R-:W-:Y:S02]  /*178b0*/  ISETP.GT.U32.AND P5, PT, R29.reuse, R15, PT ;  /* 0x0000000f1d00720c */ /* 0x040fe40003fa4070 */
[C---:B------:R-:W-:Y:S02]  /*178c0*/  ISETP.GT.U32.AND P4, PT, R29.reuse, R3, PT ;  /* 0x000000031d00720c */ /* 0x040fe40003f84070 */
[C---:B------:R-:W-:Y:S02]  /*178d0*/  ISETP.GT.U32.AND P2, PT, R29.reuse, R22, PT ;  /* 0x000000161d00720c */ /* 0x040fe40003f44070 */
[----:B------:R-:W-:-:S05]  /*178e0*/  ISETP.GT.U32.AND P0, PT, R29, R18, PT ;  /* 0x000000121d00720c */ /* 0x000fca0003f04070 */
[--C-:B------:R-:W-:Y:S02]  /*178f0*/  @!P3 IMAD.IADD R24, R24, 0x1, -R29.reuse ;  /* 0x000000011818b824 */ /* 0x100fe400078e0a1d */
        /* <DEDUP_REMOVED lines=68> */
[----:B------:R-:W-:Y:S01]  /*17d40*/  @!P6 IMAD.IADD R26, R26, 0x1, -R29 ;  /* 0x000000011a1ae824 */ /* 0x000fe200078e0a1d */
[----:B------:R-:W-:-:S02]  /*17d50*/  ISETP.GT.U32.AND P2, PT, R29, R23, PT ;  /* 0x000000171d00720c */ /* 0x000fc40003f44070 */
[----:B0-----:R-:W5:Y:S01]  /*17d60*/  LDL.LU R27, [R1+0x344] ;  /* 0x00034400011b7983 */ /* 0x001f620000300800 */
[C---:B------:R-:W-:Y:S02]  /*17d70*/  ISETP.GT.U32.AND P3, PT, R29.reuse, R19, PT ;  /* 0x000000131d00720c */ /* 0x040fe40003f64070 */
[----:B------:R-:W-:Y:S01]  /*17d80*/  ISETP.GT.U32.AND P5, PT, R29, R20, PT ;  /* 0x000000141d00720c */ /* 0x000fe20003fa4070 */
[----:B------:R-:W-:Y:S01]  /*17d90*/  @!P4 IMAD.IADD R17, R17, 0x1, -R29 ;  /* 0x000000011111c824 */ /* 0x000fe200078e0a1d */
        /* <DEDUP_REMOVED lines=49> */
[----:B------:R-:W-:Y:S04]  /*180b0*/  STL [R1+0x370], R5 ;  /* 0x0003700501007387 */ /* 0x000fe80000100800 */
        /* <DEDUP_REMOVED lines=25> */
[--C-:B------:R-:W-:Y:S01]  /*18250*/  @!P6 IMAD.IADD R27, R27, 0x1, -R29.reuse ;  /* 0x000000011b1be824 */ /* 0x100fe200078e0a1d */
[----:B0-----:R-:W4:Y:S04]  /*18260*/  LDL.LU R22, [R1+0x320] ;  /* 0x0003200001167983 */ /* 0x001f280000300800 */
[----:B------:R0:W-:Y:S01]  /*18270*/  STL [R1+0x374], R24 ;  /* 0x0003741801007387 */ /* 0x0001e20000100800 */
[----:B------:R-:W-:Y:S01]  /*18280*/  @!P5 IMAD.IADD R3, R3, 0x1, -R29 ;  /* 0x000000010303d824 */ /* 0x000fe200078e0a1d */
[----:B------:R-:W-:-:S02]  /*18290*/  IABS R5, R25 ;  /* 0x0000001900057213 */ /* 0x000fc40000000000 */
[----:B0-----:R-:W5:Y:S04]  /*182a0*/  LDL.LU R24, [R1+0x328] ;  /* 0x0003280001187983 */ /* 0x001f680000300800 */
[----:B------:R-:W5:Y:S01]  /*182b0*/  LDL.LU R25, [R1+0x324] ;  /* 0x0003240001197983 */ /* 0x000f620000300800 */
[C---:B------:R-:W-:Y:S02]  /*182c0*/  ISETP.GT.U32.AND P1, PT, R29.reuse, R26, PT ;  /* 0x0000001a1d00720c */ /* 0x040fe40003f24070 */
[C---:B------:R-:W-:Y:S02]  /*182d0*/  ISETP.GT.U32.AND P2, PT, R29.reuse, R16, PT ;  /* 0x000000101d00720c */ /* 0x040fe40003f44070 */
[C---:B------:R-:W-:Y:S02]  /*182e0*/  ISETP.GT.U32.AND P3, PT, R29.reuse, R2, PT ;  /* 0x000000021d00720c */ /* 0x040fe40003f64070 */
[----:B------:R-:W-:-:S07]  /*182f0*/  ISETP.GT.U32.AND P4, PT, R29, R18, PT ;  /* 0x000000121d00720c */ /* 0x000fce0003f84070 */
        /* <DEDUP_REMOVED lines=54> */
[----:B------:R-:W-:-:S07]  /*18660*/  ISETP.GT.U32.AND P1, PT, R29, R12, PT ;  /* 0x0000000c1d00720c */ /* 0x000fce0003f24070 */
[--C-:B------:R-:W-:Y:S01]  /*18670*/  @!P4 IMAD.IADD R24, R24, 0x1, -R29.reuse ;  /* 0x000000011818c824 */ /* 0x100fe200078e0a1d */
[----:B------:R-:W-:Y:S01]  /*18680*/  ISETP.GT.U32.AND P4, PT, R29, R23, PT ;  /* 0x000000171d00720c */ /* 0x000fe20003f84070 */
[--C-:B------:R-:W-:Y:S01]  /*18690*/  @!P0 IMAD.IADD R25, R25, 0x1, -R29.reuse ;  /* 0x0000000119198824 */ /* 0x100fe200078e0a1d */
[C---:B------:R-:W-:Y:S01]  /*186a0*/  ISETP.GT.U32.AND P0, PT, R29.reuse, R11, PT ;  /* 0x0000000b1d00720c */ /* 0x040fe20003f04070 */
[--C-:B------:R-:W-:Y:S01]  /*186b0*/  @!P5 IMAD.IADD R4, R4, 0x1, -R29.reuse ;  /* 0x000000010404d824 */ /* 0x100fe200078e0a1d */
[C---:B------:R-:W-:Y:S02]  /*186c0*/  ISETP.GT.U32.AND P2, PT, R29.reuse, R19, PT ;  /* 0x000000131d00720c */ /* 0x040fe40003f44070 */
[----:B------:R-:W-:Y:S01]  /*186d0*/  ISETP.GT.U32.AND P6, PT, R29, R25, PT ;  /* 0x000000191d00720c */ /* 0x000fe20003fc4070 */
[--C-:B------:R-:W-:Y:S01]  /*186e0*/  @!P1 IMAD.IADD R12, R12, 0x1, -R29.reuse ;  /* 0x000000010c0c9824 */ /* 0x100fe200078e0a1d */
[----:B------:R0:W-:Y:S05]  /*186f0*/  STL [R1+0x330], R4 ;  /* 0x0003300401007387 */ /* 0x0001ea0000100800 */
[----:B------:R-:W-:-:S02]  /*18700*/  @!P4 IMAD.IADD R23, R23, 0x1, -R29 ;  /* 0x000000011717c824 */ /* 0x000fc400078e0a1d */
[--C-:B------:R-:W-:Y:S01]  /*18710*/  @!P0 IMAD.IADD R11, R11, 0x1, -R29.reuse ;  /* 0x000000010b0b8824 */ /* 0x100fe200078e0a1d */
[----:B0-----:R-:W4:Y:S04]  /*18720*/  LDL.LU R4, [R1+0x2dc] ;  /* 0x0002dc0001047983 */ /* 0x001f280000300800 */
[----:B------:R-:W5:Y:S04]  /*18730*/  LDL.LU R17, [R1+0x2e0] ;  /* 0x0002e00001117983 */ /* 0x000f680000300800 */
[----:B------:R0:W-:Y:S01]  /*18740*/  STL [R1+0x334], R23 ;  /* 0x0003341701007387 */ /* 0x0001e20000100800 */
[--C-:B------:R-:W-:Y:S01]  /*18750*/  @!P6 IMAD.IADD R25, R25, 0x1, -R29.reuse ;  /* 0x000000011919e824 */ /* 0x100fe200078e0a1d */
[----:B------:R-:W-:Y:S01]  /*18760*/  ISETP.GT.U32.AND P3, PT, R29, R20, PT ;  /* 0x000000141d00720c */ /* 0x000fe20003f64070 */
[----:B------:R-:W-:Y:S01]  /*18770*/  @!P2 IMAD.IADD R19, R19, 0x1, -R29 ;  /* 0x000000011313a824 */ /* 0x000fe200078e0a1d */
[----:B0-----:R-:W4:Y:S01]  /*18780*/  LDL.LU R23, [R1+0x2e4] ;  /* 0x0002e40001177983 */ /* 0x001f220000300800 */
[----:B------:R-:W-:-:S02]  /*18790*/  ISETP.GT.U32.AND P5, PT, R29, R22, PT ;  /* 0x000000161d00720c */ /* 0x000fc40003fa4070 */
[C---:B------:R-:W-:Y:S02]  /*187a0*/  ISETP.GT.U32.AND P0, PT, R29.reuse, R27, PT ;  /* 0x0000001b1d00720c */ /* 0x040fe40003f04070 */
[C---:B------:R-:W-:Y:S02]  /*187b0*/  ISETP.GT.U32.AND P1, PT, R29.reuse, R13, PT ;  /* 0x0000000d1d00720c */ /* 0x040fe40003f24070 */
[C---:B------:R-:W-:Y:S02]  /*187c0*/  ISETP.GT.U32.AND P4, PT, R29.reuse, R24, PT ;  /* 0x000000181d00720c */ /* 0x040fe40003f84070 */
[----:B------:R-:W-:-:S07]  /*187d0*/  ISETP.GT.U32.AND P2, PT, R29, R3, PT ;  /* 0x000000031d00720c */ /* 0x000fce0003f44070 */
[--C-:B------:R-:W-:Y:S02]  /*187e0*/  @!P0 IMAD.IADD R27, R27, 0x1, -R29.reuse ;  /* 0x000000011b1b8824 */ /* 0x100fe400078e0a1d */
[--C-:B------:R-:W-:Y:S02]  /*187f0*/  @!P1 IMAD.IADD R13, R13, 0x1, -R29.reuse ;  /* 0x000000010d0d9824 */ /* 0x100fe400078e0a1d */
[--C-:B------:R-:W-:Y:S02]  /*18800*/  @!P3 IMAD.IADD R20, R20, 0x1, -R29.reuse ;  /* 0x000000011414b824 */ /* 0x100fe400078e0a1d */
[--C-:B------:R-:W-:Y:S01]  /*18810*/  @!P2 IMAD.IADD R3, R3, 0x1, -R29.reuse ;  /* 0x000000010303a824 */ /* 0x100fe200078e0a1d */
[----:B------:R-:W-:Y:S01]  /*18820*/  STL [R1+0x33c], R11 ;  /* 0x00033c0b01007387 */ /* 0x000fe20000100800 */
[--C-:B------:R-:W-:Y:S02]  /*18830*/  @!P5 IMAD.IADD R22, R22, 0x1, -R29.reuse ;  /* 0x000000011616d824 */ /* 0x100fe400078e0a1d */
[----:B------:R-:W-:Y:S01]  /*18840*/  @!P4 IMAD.IADD R24, R24, 0x1, -R29 ;  /* 0x000000011818c824 */ /* 0x000fe200078e0a1d */
[----:B------:R-:W-:Y:S01]  /*18850*/  STL [R1+0x338], R12 ;  /* 0x0003380c01007387 */ /* 0x000fe20000100800 */
[----:B------:R-:W-:-:S03]  /*18860*/  ISETP.GT.U32.AND P3, PT, R29, R18, PT ;  /* 0x000000121d00720c */ /* 0x000fc60003f64070 */
[----:B------:R-:W-:Y:S04]  /*18870*/  STL [R1+0x318], R19 ;  /* 0x0003181301007387 */ /* 0x000fe80000100800 */
[----:B------:R-:W-:Y:S04]  /*18880*/  STL [R1+0x31c], R20 ;  /* 0x00031c1401007387 */ /* 0x000fe80000100800 */
[----:B------:R-:W-:Y:S04]  /*18890*/  STL [R1+0x320], R22 ;  /* 0x0003201601007387 */ /* 0x000fe80000100800 */
[----:B------:R0:W-:Y:S04]  /*188a0*/  STL [R1+0x328], R24 ;  /* 0x0003281801007387 */ /* 0x0001e80000100800 */
[----:B0-----:R-:W5:Y:S04]  /*188b0*/  LDL.LU R24, [R1+0x2ec] ;  /* 0x0002ec0001187983 */ /* 0x001f680000300800 */
[----:B------:R-:W5:Y:S04]  /*188c0*/  LDL.LU R19, [R1+0x2e8] ;  /* 0x0002e80001137983 */ /* 0x000f680000300800 */
[----:B------:R-:W5:Y:S01]  /*188d0*/  LDL.LU R20, [R1+0x2c8] ;  /* 0x0002c80001147983 */ /* 0x000f620000300800 */
[----:B------:R-:W-:-:S03]  /*188e0*/  @!P3 IMAD.IADD R18, R18, 0x1, -R29 ;  /* 0x000000011212b824 */ /* 0x000fc600078e0a1d */
[----:B------:R0:W-:Y:S04]  /*188f0*/  STL [R1+0x324], R25 ;  /* 0x0003241901007387 */ /* 0x0001e80000100800 */
[----:B------:R-:W5:Y:S04]  /*18900*/  LDL.LU R22, [R1+0x2cc] ;  /* 0x0002cc0001167983 */ /* 0x000f680000300800 */
[----:B0-----:R-:W5:Y:S01]  /*18910*/  LDL.LU R25, [R1+0x2d0] ;  /* 0x0002d00001197983 */ /* 0x001f620000300800 */
[C---:B---3--:R-:W-:Y:S02]  /*18920*/  ISETP.GT.U32.AND P6, PT, R29.reuse, R14, PT ;  /* 0x0000000e1d00720c */ /* 0x048fe40003fc4070 */
[----:B--2---:R-:W-:-:S02]  /*18930*/  ISETP.GT.U32.AND P0, PT, R29, R15, PT ;  /* 0x0000000f1d00720c */ /* 0x004fc40003f04070 */
        /* <DEDUP_REMOVED lines=8> */
[--C-:B------:R-:W-:Y:S02]  /*189c0*/  @!P6 IMAD.IADD R27, R27, 0x1, -R29.reuse ;  /* 0x000000011b1be824 */ /* 0x100fe400078e0a1d */
[----:B------:R-:W-:-:S03]  /*189d0*/  @!P0 IMAD.IADD R13, R13, 0x1, -R29 ;  /* 0x000000010d0d8824 */ /* 0x000fc600078e0a1d */
[----:B------:R0:W-:Y:S01]  /*189e0*/  STL [R1+0x304], R27 ;  /* 0x0003041b01007387 */ /* 0x0001e20000100800 */
[--C-:B------:R-:W-:Y:S01]  /*189f0*/  @!P2 IMAD.IADD R2, R2, 0x1, -R29.reuse ;  /* 0x000000010202a824 */ /* 0x100fe200078e0a1d */
[----:B------:R-:W-:Y:S01]  /*18a00*/  ISETP.GT.U32.AND P2, PT, R29, R18, PT ;  /* 0x000000121d00720c */ /* 0x000fe20003f44070 */
[--C-:B------:R-:W-:Y:S01]  /*18a10*/  @!P1 IMAD.IADD R3, R3, 0x1, -R29.reuse ;  /* 0x0000000103039824 */ /* 0x100fe200078e0a1d */
[----:B0-----:R-:W2:Y:S04]  /*18a20*/  LDL.LU R27, [R1+0x2d8] ;  /* 0x0002d800011b7983 */ /* 0x001ea80000300800 */
[----:B------:R-:W3:Y:S04]  /*18a30*/  LDL.LU R11, [R1+0x2d4] ;  /* 0x0002d400010b7983 */ /* 0x000ee80000300800 */
[----:B------:R0:W-:Y:S04]  /*18a40*/  STL [R1+0x308], R13 ;  /* 0x0003080d01007387 */ /* 0x0001e80000100800 */
[----:B------:R-:W2:Y:S04]  /*18a50*/  LDL.LU R12, [R1+0x2b4] ;  /* 0x0002b400010c7983 */ /* 0x000ea80000300800 */
[----:B------:R1:W-:Y:S04]  /*18a60*/  STL [R1+0x30c], R3 ;  /* 0x00030c0301007387 */ /* 0x0003e80000100800 */
[----:B0-----:R-:W2:Y:S04]  /*18a70*/  LDL.LU R13, [R1+0x2b8] ;  /* 0x0002b800010d7983 */ /* 0x001ea80000300800 */
[----:B-1----:R-:W2:Y:S01]  /*18a80*/  LDL.LU R3, [R1+0x2bc] ;  /* 0x0002bc0001037983 */ /* 0x002ea20000300800 */
[----:B------:R-:W-:-:S05]  /*18a90*/  @!P2 IMAD.IADD R18, R18, 0x1, -R29 ;  /* 0x000000011212a824 */ /* 0x000fca00078e0a1d */
[----:B------:R0:W-:Y:S04]  /*18aa0*/  STL [R1+0x314], R18 ;  /* 0x0003141201007387 */ /* 0x0001e80000100800 */
[----:B0-----:R-:W2:Y:S01]  /*18ab0*/  LDL.LU R18, [R1+0x2c4] ;  /* 0x0002c40001127983 */ /* 0x001ea20000300800 */
[C---:B------:R-:W-:Y:S02]  /*18ac0*/  ISETP.GT.U32.AND P4, PT, R29.reuse, R26, PT ;  /* 0x0000001a1d00720c */ /* 0x040fe40003f84070 */
        /* <DEDUP_REMOVED lines=21> */
[----:B------:R0:W-:Y:S01]  /*18c20*/  STL [R1+0x310], R21 ;  /* 0x0003101501007387 */ /* 0x0001e20000100800 */
[--C-:B------:R-:W-:Y:S01]  /*18c30*/  @!P6 IMAD.IADD R23, R23, 0x1, -R29.reuse ;  /* 0x000000011717e824 */ /* 0x100fe200078e0a1d */
[C---:B------:R-:W-:Y:S02]  /*18c40*/  ISETP.GT.U32.AND P3, PT, R29.reuse, R4, PT ;  /* 0x000000041d00720c */ /* 0x040fe40003f64070 */
[----:B0-----:R-:W4:Y:S01]  /*18c50*/  LDL.LU R21, [R1+0x2c0] ;  /* 0x0002c00001157983 */ /* 0x001f220000300800 */
[C---:B------:R-:W-:Y:S02]  /*18c60*/  ISETP.GT.U32.AND P4, PT, R29.reuse, R24, PT ;  /* 0x000000181d00720c */ /* 0x040fe40003f84070 */
[C---:B------:R-:W-:Y:S01]  /*18c70*/  ISETP.GT.U32.AND P0, PT, R29.reuse, R19, PT ;  /* 0x000000131d00720c */ /* 0x040fe20003f04070 */
[----:B------:R0:W-:Y:S01]  /*18c80*/  STL [R1+0x2f0], R26 ;  /* 0x0002f01a01007387 */ /* 0x0001e20000100800 */
[----:B------:R-:W-:Y:S01]  /*18c90*/  ISETP.GT.U32.AND P1, PT, R29, R20, PT ;  /* 0x000000141d00720c */ /* 0x000fe20003f24070 */
[----:B------:R-:W-:-:S02]  /*18ca0*/  @!P2 IMAD.IADD R2, R2, 0x1, -R29 ;  /* 0x000000010202a824 */ /* 0x000fc400078e0a1d */
[----:B0-----:R-:W5:Y:S06]  /*18cb0*/  LDL.LU R26, [R1+0x2a0] ;  /* 0x0002a000011a7983 */ /* 0x001f6c0000300800 */
[--C-:B------:R-:W-:Y:S01]  /*18cc0*/  @!P4 IMAD.IADD R24, R24, 0x1, -R29.reuse ;  /* 0x000000011818c824 */ /* 0x100fe200078e0a1d */
[----:B------:R-:W-:Y:S01]  /*18cd0*/  ISETP.GT.U32.AND P2, PT, R29, R22, PT ;  /* 0x000000161d00720c */ /* 0x000fe20003f44070 */
[--C-:B------:R-:W-:Y:S01]  /*18ce0*/  @!P0 IMAD.IADD R19, R19, 0x1, -R29.reuse ;  /* 0x0000000113138824 */ /* 0x100fe200078e0a1d */
[----:B------:R-:W-:Y:S01]  /*18cf0*/  ISETP.GT.U32.AND P5, PT, R29, R17, PT ;  /* 0x000000111d00720c */ /* 0x000fe20003fa4070 */
[----:B------:R-:W-:-:S02]  /*18d00*/  @!P1 IMAD.IADD R20, R20, 0x1, -R29 ;  /* 0x0000000114149824 */ /* 0x000fc400078e0a1d */
[----:B------:R-:W-:Y:S01]  /*18d10*/  @!P3 IMAD.IADD R4, R4, 0x1, -R29 ;  /* 0x000000010404b824 */ /* 0x000fe200078e0a1d */
[----:B------:R-:W-:Y:S01]  /*18d20*/  STL [R1+0x2f4], R14 ;  /* 0x0002f40e01007387 */ /* 0x000fe20000100800 */
[----:B------:R-:W-:-:S03]  /*18d30*/  ISETP.GT.U32.AND P3, PT, R29, R25, PT ;  /* 0x000000191d00720c */ /* 0x000fc60003f64070 */
[----:B------:R-:W-:Y:S03]  /*18d40*/  STL [R1+0x2f8], R15 ;  /* 0x0002f80f01007387 */ /* 0x000fe60000100800 */
[--C-:B------:R-:W-:Y:S01]  /*18d50*/  @!P2 IMAD.IADD R22, R22, 0x1, -R29.reuse ;  /* 0x000000011616a824 */ /* 0x100fe200078e0a1d */
[----:B------:R-:W-:Y:S01]  /*18d60*/  STL [R1+0x300], R16 ;  /* 0x0003001001007387 */ /* 0x000fe20000100800 */
[----:B------:R-:W-:-:S03]  /*18d70*/  @!P5 IMAD.IADD R17, R17, 0x1, -R29 ;  /* 0x000000011111d824 */ /* 0x000fc600078e0a1d */
[----:B------:R0:W-:Y:S04]  /*18d80*/  STL [R1+0x2dc], R4 ;  /* 0x0002dc0401007387 */ /* 0x0001e80000100800 */
[----:B------:R-:W-:Y:S04]  /*18d90*/  STL [R1+0x2fc], R2 ;  /* 0x0002fc0201007387 */ /* 0x000fe80000100800 */
[----:B0-----:R-:W5:Y:S04]  /*18da0*/  LDL R4, [R1+0x22e0] ;  /* 0x0022e00001047983 */ /* 0x001f680000100800 */
[----:B------:R0:W-:Y:S04]  /*18db0*/  STL [R1+0x2e4], R23 ;  /* 0x0002e41701007387 */ /* 0x0001e80000100800 */
[----:B------:R-:W-:Y:S04]  /*18dc0*/  STL [R1+0x2e0], R17 ;  /* 0x0002e01101007387 */ /* 0x000fe80000100800 */
[----:B0-----:R-:W5:Y:S04]  /*18dd0*/  LDL.LU R23, [R1+0x2a4] ;  /* 0x0002a40001177983 */ /* 0x001f680000300800 */
[----:B------:R-:W5:Y:S04]  /*18de0*/  LDL.LU R14, [R1+0x2a8] ;  /* 0x0002a800010e7983 */ /* 0x000f680000300800 */
[----:B------:R-:W5:Y:S01]  /*18df0*/  LDL.LU R15, [R1+0x2b0] ;  /* 0x0002b000010f7983 */ /* 0x000f620000300800 */
[----:B------:R-:W-:-:S03]  /*18e00*/  @!P3 IMAD.IADD R25, R25, 0x1, -R29 ;  /* 0x000000011919b824 */ /* 0x000fc600078e0a1d */
[----:B------:R-:W5:Y:S04]  /*18e10*/  LDL.LU R16, [R1+0x2ac] ;  /* 0x0002ac0001107983 */ /* 0x000f680000300800 */
[----:B------:R-:W5:Y:S01]  /*18e20*/  LDL.LU R2, [R1+0x28c] ;  /* 0x00028c0001027983 */ /* 0x000f620000300800 */
[C---:B---3--:R-:W-:Y:S02]  /*18e30*/  ISETP.GT.U32.AND P6, PT, R29.reuse, R11, PT ;  /* 0x0000000b1d00720c */ /* 0x048fe40003fc4070 */
        /* <DEDUP_REMOVED lines=10> */
[C---:B------:R-:W-:Y:S02]  /*18ee0*/  ISETP.GT.U32.AND P1, PT, R29.reuse, R22, PT ;  /* 0x000000161d00720c */ /* 0x040fe40003f24070 */
[----:B------:R-:W-:-:S05]  /*18ef0*/  ISETP.GT.U32.AND P2, PT, R29, R18, PT ;  /* 0x000000121d00720c */ /* 0x000fca0003f44070 */
[--C-:B------:R-:W-:Y:S02]  /*18f00*/  @!P6 IMAD.IADD R24, R24, 0x1, -R29.reuse ;  /* 0x000000011818e824 */ /* 0x100fe400078e0a1d */
[--C-:B------:R-:W-:Y:S02]  /*18f10*/  @!P4 IMAD.IADD R19, R19, 0x1, -R29.reuse ;  /* 0x000000011313c824 */ /* 0x100fe400078e0a1d */
[--C-:B------:R-:W-:Y:S01]  /*18f20*/  @!P0 IMAD.IADD R20, R20, 0x1, -R29.reuse ;  /* 0x0000000114148824 */ /* 0x100fe200078e0a1d */
[----:B------:R0:W-:Y:S01]  /*18f30*/  STL [R1+0x2ec], R24 ;  /* 0x0002ec1801007387 */ /* 0x0001e20000100800 */
[--C-:B------:R-:W-:Y:S02]  /*18f40*/  @!P1 IMAD.IADD R22, R22, 0x1, -R29.reuse ;  /* 0x0000000116169824 */ /* 0x100fe400078e0a1d */
[----:B------:R-:W-:Y:S01]  /*18f50*/  @!P2 IMAD.IADD R18, R18, 0x1, -R29 ;  /* 0x000000011212a824 */ /* 0x000fe200078e0a1d */
[----:B0-----:R-:W2:Y:S01]  /*18f60*/  LDL.LU R24, [R1+0x290] ;  /* 0x0002900001187983 */ /* 0x001ea20000300800 */
[----:B------:R-:W-:-:S03]  /*18f70*/  ISETP.GT.U32.AND P2, PT, R29, R25, PT ;  /* 0x000000191d00720c */ /* 0x000fc60003f44070 */
[----:B------:R0:W-:Y:S04]  /*18f80*/  STL [R1+0x2e8], R19 ;  /* 0x0002e81301007387 */ /* 0x0001e80000100800 */
        /* <DEDUP_REMOVED lines=8> */
[----:B----4-:R-:W4:Y:S01]  /*19010*/  LDL.LU R22, [R1+0x27c] ;  /* 0x00027c0001167983 */ /* 0x010f220000300800 */
[C---:B------:R-:W-:Y:S02]  /*19020*/  ISETP.GT.U32.AND P5, PT, R29.reuse, R27, PT ;  /* 0x0000001b1d00720c */ /* 0x040fe40003fa4070 */
[C---:B------:R-:W-:Y:S02]  /*19030*/  ISETP.GT.U32.AND P3, PT, R29.reuse, R21, PT ;  /* 0x000000151d00720c */ /* 0x040fe40003f64070 */
[----:B------:R-:W-:Y:S01]  /*19040*/  ISETP.GT.U32.AND P6, PT, R29, R12, PT ;  /* 0x0000000c1d00720c */ /* 0x000fe20003fc4070 */
[----:B0-----:R-:W4:Y:S08]  /*19050*/  LDL.LU R25, [R1+0x280] ;  /* 0x0002800001197983 */ /* 0x001f300000300800 */
[--C-:B------:R-:W-:Y:S01]  /*19060*/  @!P5 IMAD.IADD R27, R27, 0x1, -R29.reuse ;  /* 0x000000011b1bd824 */ /* 0x100fe200078e0a1d */
[----:B-----5:R-:W-:Y:S01]  /*19070*/  ISETP.GT.U32.AND P5, PT, R29, R26, PT ;  /* 0x0000001a1d00720c */ /* 0x020fe20003fa4070 */
[----:B------:R-:W-:-:S03]  /*19080*/  @!P3 IMAD.IADD R21, R21, 0x1, -R29 ;  /* 0x000000011515b824 */ /* 0x000fc600078e0a1d */
[C---:B------:R-:W-:Y:S02]  /*19090*/  ISETP.GT.U32.AND P3, PT, R29.reuse, R27, PT ;  /* 0x0000001b1d00720c */ /* 0x040fe40003f64070 */
[----:B------:R-:W-:-:S07]  /*190a0*/  ISETP.GT.U32.AND P0, PT, R29, R13, PT ;  /* 0x0000000d1d00720c */ /* 0x000fce0003f04070 */
[----:B------:R-:W-:Y:S01]  /*190b0*/  @!P5 IMAD.IADD R26, R26, 0x1, -R29 ;  /* 0x000000011a1ad824 */ /* 0x000fe200078e0a1d */
[----:B------:R-:W-:-:S03]  /*190c0*/  ISETP.GT.U32.AND P5, PT, R29, R11, PT ;  /* 0x0000000b1d00720c */ /* 0x000fc60003fa4070 */
[--C-:B------:R-:W-:Y:S01]  /*190d0*/  @!P3 IMAD.IADD R27, R27, 0x1, -R29.reuse ;  /* 0x000000011b1bb824 */ /* 0x100fe200078e0a1d */
[C---:B------:R-:W-:Y:S02]  /*190e0*/  ISETP.GT.U32.AND P1, PT, R29.reuse, R3, PT ;  /* 0x000000031d00720c */ /* 0x040fe40003f24070 */
[----:B------:R-:W-:Y:S01]  /*190f0*/  ISETP.GT.U32.AND P4, PT, R29, R26, PT ;  /* 0x0000001a1d00720c */ /* 0x000fe20003f84070 */
[--C-:B------:R-:W-:Y:S02]  /*19100*/  @!P6 IMAD.IADD R12, R12, 0x1, -R29.reuse ;  /* 0x000000010c0ce824 */ /* 0x100fe400078e0a1d */
[----:B------:R-:W-:-:S04]  /*19110*/  @!P0 IMAD.IADD R13, R13, 0x1, -R29 ;  /* 0x000000010d0d8824 */ /* 0x000fc800078e0a1d */
[--C-:B------:R-:W-:Y:S01]  /*19120*/  @!P5 IMAD.IADD R11, R11, 0x1, -R29.reuse ;  /* 0x000000010b0bd824 */ /* 0x100fe200078e0a1d */
[----:B------:R0:W-:Y:S03]  /*19130*/  STL [R1+0x2d8], R27 ;  /* 0x0002d81b01007387 */ /* 0x0001e60000100800 */
[--C-:B------:R-:W-:Y:S02]  /*19140*/  @!P1 IMAD.IADD R3, R3, 0x1, -R29.reuse ;  /* 0x0000000103039824 */ /* 0x100fe400078e0a1d */
[----:B------:R-:W-:Y:S01]  /*19150*/  @!P4 IMAD.IADD R26, R26, 0x1, -R29 ;  /* 0x000000011a1ac824 */ /* 0x000fe200078e0a1d */
[----:B0-----:R-:W5:Y:S01]  /*19160*/  LDL.LU R27, [R1+0x288] ;  /* 0x00028800011b7983 */ /* 0x001f620000300800 */
[C---:B------:R-:W-:Y:S02]  /*19170*/  ISETP.GT.U32.AND P5, PT, R29.reuse, R23, PT ;  /* 0x000000171d00720c */ /* 0x040fe40003fa4070 */
[----:B------:R-:W-:-:S02]  /*19180*/  ISETP.GT.U32.AND P6, PT, R29, R14, PT ;  /* 0x0000000e1d00720c */ /* 0x000fc40003fc4070 */
[C---:B------:R-:W-:Y:S02]  /*19190*/  ISETP.GT.U32.AND P0, PT, R29.reuse, R15, PT ;  /* 0x0000000f1d00720c */ /* 0x040fe40003f04070 */
[C---:B------:R-:W-:Y:S02]  /*191a0*/  ISETP.GT.U32.AND P2, PT, R29.reuse, R18, PT ;  /* 0x000000121d00720c */ /* 0x040fe40003f44070 */
[----:B------:R-:W-:-:S05]  /*191b0*/  ISETP.GT.U32.AND P1, PT, R29, R16, PT ;  /* 0x000000101d00720c */ /* 0x000fca0003f24070 */
[--C-:B------:R-:W-:Y:S01]  /*191c0*/  @!P5 IMAD.IADD R23, R23, 0x1, -R29.reuse ;  /* 0x000000011717d824 */ /* 0x100fe200078e0a1d */
[----:B------:R-:W-:Y:S01]  /*191d0*/  ISETP.GT.U32.AND P3, PT, R29, R21, PT ;  /* 0x000000151d00720c */ /* 0x000fe20003f64070 */
[--C-:B------:R-:W-:Y:S02]  /*191e0*/  @!P6 IMAD.IADD R14, R14, 0x1, -R29.reuse ;  /* 0x000000010e0ee824 */ /* 0x100fe400078e0a1d */
[--C-:B------:R-:W-:Y:S01]  /*191f0*/  @!P0 IMAD.IADD R15, R15, 0x1, -R29.reuse ;  /* 0x000000010f0f8824 */ /* 0x100fe200078e0a1d */
[----:B------:R-:W-:Y:S01]  /*19200*/  STL [R1+0x2d4], R11 ;  /* 0x0002d40b01007387 */ /* 0x000fe20000100800 */
[--C-:B------:R-:W-:Y:S01]  /*19210*/  @!P2 IMAD.IADD R18, R18, 0x1, -R29.reuse ;  /* 0x000000011212a824 */ /* 0x100fe200078e0a1d */
[----:B------:R-:W-:Y:S01]  /*19220*/  ISETP.GT.U32.AND P2, PT, R29, R2, PT ;  /* 0x000000021d00720c */ /* 0x000fe20003f44070 */
[--C-:B------:R-:W-:Y:S01]  /*19230*/  @!P1 IMAD.IADD R16, R16, 0x1, -R29.reuse ;  /* 0x0000000110109824 */ /* 0x100fe200078e0a1d */
[----:B------:R-:W-:Y:S05]  /*19240*/  STL [R1+0x2b4], R12 ;  /* 0x0002b40c01007387 */ /* 0x000fea0000100800 */
[--C-:B------:R-:W-:Y:S01]  /*19250*/  @!P3 IMAD.IADD R21, R21, 0x1, -R29.reuse ;  /* 0x000000011515b824 */ /* 0x100fe200078e0a1d */
[----:B------:R-:W-:Y:S04]  /*19260*/  STL [R1+0x2b8], R13 ;  /* 0x0002b80d01007387 */ /* 0x000fe80000100800 */
[----:B------:R-:W-:Y:S04]  /*19270*/  STL [R1+0x2bc], R3 ;  /* 0x0002bc0301007387 */ /* 0x000fe80000100800 */
[----:B------:R-:W-:Y:S04]  /*19280*/  STL [R1+0x2c4], R18 ;  /* 0x0002c41201007387 */ /* 0x000fe80000100800 */
[----:B------:R0:W-:Y:S04]  /*19290*/  STL [R1+0x2a0], R26 ;  /* 0x0002a01a01007387 */ /* 0x0001e80000100800 */
[----:B------:R1:W-:Y:S04]  /*192a0*/  STL [R1+0x2c0], R21 ;  /* 0x0002c01501007387 */ /* 0x0003e80000100800 */
[----:B0-----:R-:W5:Y:S04]  /*192b0*/  LDL.LU R26, [R1+0x284] ;  /* 0x00028400011a7983 */ /* 0x001f680000300800 */
[----:B------:R-:W5:Y:S01]  /*192c0*/  LDL.LU R13, [R1+0x264] ;  /* 0x00026400010d7983 */ /* 0x000f620000300800 */
[----:B------:R-:W-:-:S03]  /*192d0*/  @!P2 IMAD.IADD R2, R2, 0x1, -R29 ;  /* 0x000000010202a824 */ /* 0x000fc600078e0a1d */
[----:B------:R-:W5:Y:S04]  /*192e0*/  LDL.LU R3, [R1+0x268] ;  /* 0x0002680001037983 */ /* 0x000f680000300800 */
[----:B------:R-:W5:Y:S04]  /*192f0*/  LDL.LU R18, [R1+0x26c] ;  /* 0x00026c0001127983 */ /* 0x000f680000300800 */
[----:B-1----:R-:W5:Y:S01]  /*19300*/  LDL.LU R21, [R1+0x274] ;  /* 0x0002740001157983 */ /* 0x002f620000300800 */
[C---:B---3--:R-:W-:Y:S02]  /*19310*/  ISETP.GT.U32.AND P4, PT, R29.reuse, R10, PT ;  /* 0x0000000a1d00720c */ /* 0x048fe40003f84070 */
[----:B--2---:R-:W-:-:S02]  /*19320*/  ISETP.GT.U32.AND P5, PT, R29, R17, PT ;  /* 0x000000111d00720c */ /* 0x004fc40003fa4070 */
[C---:B------:R-:W-:Y:S02]  /*19330*/  ISETP.GT.U32.AND P6, PT, R29.reuse, R19, PT ;  /* 0x000000131d00720c */ /* 0x040fe40003fc4070 */
[----:B------:R-:W-:-:S07]  /*19340*/  ISETP.GT.U32.AND P0, PT, R29, R20, PT ;  /* 0x000000141d00720c */ /* 0x000fce0003f04070 */
[--C-:B------:R-:W-:Y:S01]  /*19350*/  @!P4 IMAD.IADD R10, R10, 0x1, -R29.reuse ;  /* 0x000000010a0ac824 */ /* 0x100fe200078e0a1d */
[----:B------:R-:W-:Y:S01]  /*19360*/  ISETP.GT.U32.AND P4, PT, R29, R23, PT ;  /* 0x000000171d00720c */ /* 0x000fe20003f84070 */
[--C-:B------:R-:W-:Y:S01]  /*19370*/  @!P5 IMAD.IADD R17, R17, 0x1, -R29.reuse ;  /* 0x000000011111d824 */ /* 0x100fe200078e0a1d */
[----:B------:R-:W-:Y:S01]  /*19380*/  ISETP.GT.U32.AND P5, PT, R29, R14, PT ;  /* 0x0000000e1d00720c */ /* 0x000fe20003fa4070 */
[--C-:B------:R-:W-:Y:S01]  /*19390*/  @!P6 IMAD.IADD R19, R19, 0x1, -R29.reuse ;  /* 0x000000011313e824 */ /* 0x100fe200078e0a1d */
[C---:B------:R-:W-:Y:S02]  /*193a0*/  ISETP.GT.U32.AND P6, PT, R29.reuse, R15, PT ;  /* 0x0000000f1d00720c */ /* 0x040fe40003fc4070 */
[C---:B----4-:R-:W-:Y:S01]  /*193b0*/  ISETP.GT.U32.AND P1, PT, R29.reuse, R22, PT ;  /* 0x000000161d00720c */ /* 0x050fe20003f24070 */
[----:B------:R-:W-:Y:S01]  /*193c0*/  @!P0 IMAD.IADD R20, R20, 0x1, -R29 ;  /* 0x0000000114148824 */ /* 0x000fe200078e0a1d */
[----:B------:R-:W-:-:S05]  /*193d0*/  ISETP.GT.U32.AND P0, PT, R29, R16, PT ;  /* 0x000000101d00720c */ /* 0x000fca0003f04070 */
[--C-:B------:R-:W-:Y:S02]  /*193e0*/  @!P4 IMAD.IADD R23, R23, 0x1, -R29.reuse ;  /* 0x000000011717c824 */ /* 0x100fe400078e0a1d */
[----:B------:R-:W-:-:S03]  /*193f0*/  @!P5 IMAD.IADD R14, R14, 0x1, -R29 ;  /* 0x000000010e0ed824 */ /* 0x000fc600078e0a1d */
[----:B------:R0:W-:Y:S01]  /*19400*/  STL [R1+0x2a4], R23 ;  /* 0x0002a41701007387 */ /* 0x0001e20000100800 */
[--C-:B------:R-:W-:Y:S02]  /*19410*/  @!P6 IMAD.IADD R15, R15, 0x1, -R29.reuse ;  /* 0x000000010f0fe824 */ /* 0x100fe400078e0a1d */
[--C-:B------:R-:W-:Y:S01]  /*19420*/  @!P1 IMAD.IADD R22, R22, 0x1, -R29.reuse ;  /* 0x0000000116169824 */ /* 0x100fe200078e0a1d */
[----:B------:R-:W-:Y:S01]  /*19430*/  ISETP.GT.U32.AND P1, PT, R29, R2, PT ;  /* 0x000000021d00720c */ /* 0x000fe20003f24070 */
[--C-:B------:R-:W-:Y:S01]  /*19440*/  @!P0 IMAD.IADD R16, R16, 0x1, -R29.reuse ;  /* 0x0000000110108824 */ /* 0x100fe200078e0a1d */
[----:B0-----:R-:W2:Y:S04]  /*19450*/  LDL.LU R23, [R1+0x270] ;  /* 0x0002700001177983 */ /* 0x001ea80000300800 */
[----:B------:R0:W-:Y:S04]  /*19460*/  STL [R1+0x2a8], R14 ;  /* 0x0002a80e01007387 */ /* 0x0001e80000100800 */
[----:B------:R-:W3:Y:S04]  /*19470*/  LDL.LU R11, [R1+0x250] ;  /* 0x00025000010b7983 */ /* 0x000ee80000300800 */
[----:B------:R1:W-:Y:S04]  /*19480*/  STL [R1+0x2b0], R15 ;  /* 0x0002b00f01007387 */ /* 0x0003e80000100800 */
[----:B------:R-:W4:Y:S04]  /*19490*/  LDL.LU R12, [R1+0x254] ;  /* 0x00025400010c7983 */ /* 0x000f280000300800 */
[----:B------:R1:W-:Y:S04]  /*194a0*/  STL [R1+0x2ac], R16 ;  /* 0x0002ac1001007387 */ /* 0x0003e80000100800 */
[----:B0-----:R-:W2:Y:S04]  /*194b0*/  LDL.LU R14, [R1+0x258] ;  /* 0x00025800010e7983 */ /* 0x001ea80000300800 */
[----:B-1----:R-:W2:Y:S01]  /*194c0*/  LDL.LU R15, [R1+0x260] ;  /* 0x00026000010f7983 */ /* 0x002ea20000300800 */
[----:B------:R-:W-:-:S05]  /*194d0*/  @!P1 IMAD.IADD R2, R2, 0x1, -R29 ;  /* 0x0000000102029824 */ /* 0x000fca00078e0a1d */
[----:B------:R0:W-:Y:S04]  /*194e0*/  STL [R1+0x28c], R2 ;  /* 0x00028c0201007387 */ /* 0x0001e80000100800 */
[----:B------:R-:W2:Y:S04]  /*194f0*/  LDL.LU R16, [R1+0x25c] ;  /* 0x00025c0001107983 */ /* 0x000ea80000300800 */
[----:B0-----:R-:W2:Y:S01]  /*19500*/  LDL.LU R2, [R1+0x23c] ;  /* 0x00023c0001027983 */ /* 0x001ea20000300800 */
[C---:B------:R-:W-:Y:S02]  /*19510*/  ISETP.GT.U32.AND P3, PT, R29.reuse, R24, PT ;  /* 0x000000181d00720c */ /* 0x040fe40003f64070 */
[----:B------:R-:W-:-:S11]  /*19520*/  ISETP.GT.U32.AND P2, PT, R29, R25, PT ;  /* 0x000000191d00720c */ /* 0x000fd60003f44070 */
        /* <DEDUP_REMOVED lines=16> */
[C---:B------:R-:W-:Y:S02]  /*19630*/  ISETP.GT.U32.AND P3, PT, R29.reuse, R26, PT ;  /* 0x0000001a1d00720c */ /* 0x040fe40003f64070 */
[C---:B------:R-:W-:Y:S02]  /*19640*/  ISETP.GT.U32.AND P4, PT, R29.reuse, R13, PT ;  /* 0x0000000d1d00720c */ /* 0x040fe40003f84070 */
[C---:B------:R-:W-:Y:S01]  /*19650*/  ISETP.GT.U32.AND P5, PT, R29.reuse, R3, PT ;  /* 0x000000031d00720c */ /* 0x040fe20003fa4070 */
[----:B------:R0:W-:Y:S01]  /*19660*/  STL [R1+0x290], R24 ;  /* 0x0002901801007387 */ /* 0x0001e20000100800 */
[----:B------:R-:W-:Y:S01]  /*19670*/  ISETP.GT.U32.AND P6, PT, R29, R25, PT ;  /* 0x000000191d00720c */ /* 0x000fe20003fc4070 */
[----:B------:R-:W-:-:S06]  /*19680*/  @!P0 IMAD.IADD R20, R20, 0x1, -R29 ;  /* 0x0000000114148824 */ /* 0x000fcc00078e0a1d */
[--C-:B------:R-:W-:Y:S01]  /*19690*/  @!P3 IMAD.IADD R26, R26, 0x1, -R29.reuse ;  /* 0x000000011a1ab824 */ /* 0x100fe200078e0a1d */
[----:B------:R-:W-:Y:S01]  /*196a0*/  ISETP.GT.U32.AND P0, PT, R29, R18, PT ;  /* 0x000000121d00720c */ /* 0x000fe20003f04070 */
[--C-:B------:R-:W-:Y:S02]  /*196b0*/  @!P1 IMAD.IADD R22, R22, 0x1, -R29.reuse ;  /* 0x0000000116169824 */ /* 0x100fe400078e0a1d */
[--C-:B------:R-:W-:Y:S01]  /*196c0*/  @!P4 IMAD.IADD R13, R13, 0x1, -R29.reuse ;  /* 0x000000010d0dc824 */ /* 0x100fe200078e0a1d */
[----:B0-----:R-:W5:Y:S01]  /*196d0*/  LDL.LU R24, [R1+0x240] ;  /* 0x0002400001187983 */ /* 0x001f620000300800 */
[----:B------:R-:W-:Y:S01]  /*196e0*/  ISETP.GT.U32.AND P1, PT, R29, R21, PT ;  /* 0x000000151d00720c */ /* 0x000fe20003f24070 */
[--C-:B------:R-:W-:Y:S02]  /*196f0*/  @!P5 IMAD.IADD R3, R3, 0x1, -R29.reuse ;  /* 0x000000010303d824 */ /* 0x100fe400078e0a1d */
[----:B------:R-:W-:Y:S01]  /*19700*/  STL [R1+0x294], R10 ;  /* 0x0002940a01007387 */ /* 0x000fe20000100800 */
[----:B------:R-:W-:-:S03]  /*19710*/  @!P6 IMAD.IADD R25, R25, 0x1, -R29 ;  /* 0x000000011919e824 */ /* 0x000fc600078e0a1d */
[----:B------:R-:W-:Y:S01]  /*19720*/  STL [R1+0x29c], R17 ;  /* 0x00029c1101007387 */ /* 0x000fe20000100800 */
[----:B------:R-:W-:-:S03]  /*19730*/  @!P0 IMAD.IADD R18, R18, 0x1, -R29 ;  /* 0x0000000112128824 */ /* 0x000fc600078e0a1d */
[----:B------:R-:W-:Y:S02]  /*19740*/  STL [R1+0x298], R19 ;  /* 0x0002981301007387 */ /* 0x000fe40000100800 */
[----:B------:R-:W-:Y:S02]  /*19750*/  @!P1 IMAD.IADD R21, R21, 0x1, -R29 ;  /* 0x0000000115159824 */ /* 0x000fe400078e0a1d */
[----:B------:R-:W-:Y:S04]  /*19760*/  STL [R1+0x278], R20 ;  /* 0x0002781401007387 */ /* 0x000fe80000100800 */
[----:B------:R-:W-:Y:S04]  /*19770*/  STL [R1+0x27c], R22 ;  /* 0x00027c1601007387 */ /* 0x000fe80000100800 */
[----:B------:R0:W-:Y:S04]  /*19780*/  STL [R1+0x288], R27 ;  /* 0x0002881b01007387 */ /* 0x0001e80000100800 */
[----:B------:R1:W-:Y:S04]  /*19790*/  STL [R1+0x280], R25 ;  /* 0x0002801901007387 */ /* 0x0003e80000100800 */
[----:B0-----:R-:W5:Y:S04]  /*197a0*/  LDL R27, [R1+0x22dc] ;  /* 0x0022dc00011b7983 */ /* 0x001f680000100800 */
[----:B-1----:R-:W5:Y:S04]  /*197b0*/  LDL.LU R25, [R1+0x244] ;  /* 0x0002440001197983 */ /* 0x002f680000300800 */
[----:B------:R-:W5:Y:S04]  /*197c0*/  LDL.LU R17, [R1+0x24c] ;  /* 0x00024c0001117983 */ /* 0x000f680000300800 */
[----:B------:R-:W5:Y:S04]  /*197d0*/  LDL.LU R19, [R1+0x248] ;  /* 0x0002480001137983 */ /* 0x000f680000300800 */
[----:B------:R-:W5:Y:S04]  /*197e0*/  LDL.LU R20, [R1+0x228] ;  /* 0x0002280001147983 */ /* 0x000f680000300800 */
[----:B------:R-:W5:Y:S01]  /*197f0*/  LDL.LU R22, [R1+0x22c] ;  /* 0x00022c0001167983 */ /* 0x000f620000300800 */
[----:B---3--:R-:W-:-:S02]  /*19800*/  ISETP.GT.U32.AND P2, PT, R29, R11, PT ;  /* 0x0000000b1d00720c */ /* 0x008fc40003f44070 */
[C---:B----4-:R-:W-:Y:S02]  /*19810*/  ISETP.GT.U32.AND P3, PT, R29.reuse, R12, PT ;  /* 0x0000000c1d00720c */ /* 0x050fe40003f64070 */
[C---:B--2---:R-:W-:Y:S02]  /*19820*/  ISETP.GT.U32.AND P4, PT, R29.reuse, R14, PT ;  /* 0x0000000e1d00720c */ /* 0x044fe40003f84070 */
[----:B------:R-:W-:-:S07]  /*19830*/  ISETP.GT.U32.AND P5, PT, R29, R15, PT ;  /* 0x0000000f1d00720c */ /* 0x000fce0003fa4070 */
[--C-:B------:R-:W-:Y:S01]  /*19840*/  @!P2 IMAD.IADD R11, R11, 0x1, -R29.reuse ;  /* 0x000000010b0ba824 */ /* 0x100fe200078e0a1d */
[C---:B------:R-:W-:Y:S01]  /*19850*/  ISETP.GT.U32.AND P2, PT, R29.reuse, R26, PT ;  /* 0x0000001a1d00720c */ /* 0x040fe20003f44070 */
[--C-:B------:R-:W-:Y:S01]  /*19860*/  @!P3 IMAD.IADD R12, R12, 0x1, -R29.reuse ;  /* 0x000000010c0cb824 */ /* 0x100fe200078e0a1d */
[C---:B------:R-:W-:Y:S02]  /*19870*/  ISETP.GT.U32.AND P6, PT, R29.reuse, R23, PT ;  /* 0x000000171d00720c */ /* 0x040fe40003fc4070 */
[C---:B------:R-:W-:Y:S01]  /*19880*/  ISETP.GT.U32.AND P3, PT, R29.reuse, R13, PT ;  /* 0x0000000d1d00720c */ /* 0x040fe20003f64070 */
[--C-:B------:R-:W-:Y:S01]  /*19890*/  @!P4 IMAD.IADD R14, R14, 0x1, -R29.reuse ;  /* 0x000000010e0ec824 */ /* 0x100fe200078e0a1d */
[C---:B------:R-:W-:Y:S02]  /*198a0*/  ISETP.GT.U32.AND P0, PT, R29.reuse, R16, PT ;  /* 0x000000101d00720c */ /* 0x040fe40003f04070 */
[----:B------:R-:W-:Y:S01]  /*198b0*/  ISETP.GT.U32.AND P4, PT, R29, R3, PT ;  /* 0x000000031d00720c */ /* 0x000fe20003f84070 */
[----:B------:R-:W-:Y:S01]  /*198c0*/  @!P5 IMAD.IADD R15, R15, 0x1, -R29 ;  /* 0x000000010f0fd824 */ /* 0x000fe200078e0a1d */
[----:B------:R-:W-:-:S02]  /*198d0*/  ISETP.GT.U32.AND P5, PT, R29, R18, PT ;  /* 0x000000121d00720c */ /* 0x000fc40003fa4070 */
[----:B------:R-:W-:Y:S01]  /*198e0*/  ISETP.GT.U32.AND P1, PT, R29, R2, PT ;  /* 0x000000021d00720c */ /* 0x000fe20003f24070 */
[--C-:B------:R-:W-:Y:S02]  /*198f0*/  @!P2 IMAD.IADD R26, R26, 0x1, -R29.reuse ;  /* 0x000000011a1aa824 */ /* 0x100fe400078e0a1d */
[--C-:B------:R-:W-:Y:S02]  /*19900*/  @!P6 IMAD.IADD R23, R23, 0x1, -R29.reuse ;  /* 0x000000011717e824 */ /* 0x100fe400078e0a1d */
[--C-:B------:R-:W-:Y:S01]  /*19910*/  @!P3 IMAD.IADD R13, R13, 0x1, -R29.reuse ;  /* 0x000000010d0db824 */ /* 0x100fe200078e0a1d */
[----:B------:R0:W-:Y:S01]  /*19920*/  STL [R1+0x284], R26 ;  /* 0x0002841a01007387 */ /* 0x0001e20000100800 */
[--C-:B------:R-:W-:Y:S01]  /*19930*/  @!P0 IMAD.IADD R16, R16, 0x1, -R29.reuse ;  /* 0x0000000110108824 */ /* 0x100fe200078e0a1d */
[----:B------:R-:W-:Y:S01]  /*19940*/  ISETP.GT.U32.AND P0, PT, R29, R21, PT ;  /* 0x000000151d00720c */ /* 0x000fe20003f04070 */
[--C-:B------:R-:W-:Y:S02]  /*19950*/  @!P4 IMAD.IADD R3, R3, 0x1, -R29.reuse ;  /* 0x000000010303c824 */ /* 0x100fe400078e0a1d */
[----:B------:R-:W-:-:S02]  /*19960*/  @!P5 IMAD.IADD R18, R18, 0x1, -R29 ;  /* 0x000000011212d824 */ /* 0x000fc400078e0a1d */
[--C-:B------:R-:W-:Y:S01]  /*19970*/  @!P1 IMAD.IADD R2, R2, 0x1, -R29.reuse ;  /* 0x0000000102029824 */ /* 0x100fe200078e0a1d */
[----:B------:R-:W-:Y:S01]  /*19980*/  ISETP.GT.U32.AND P1, PT, R29, R23, PT ;  /* 0x000000171d00720c */ /* 0x000fe20003f24070 */
[----:B0-----:R-:W2:Y:S04]  /*19990*/  LDL.LU R26, [R1+0x230] ;  /* 0x00023000011a7983 */ /* 0x001ea80000300800 */
[----:B------:R0:W-:Y:S04]  /*199a0*/  STL [R1+0x264], R13 ;  /* 0x0002640d01007387 */ /* 0x0001e80000100800 */
[----:B------:R-:W3:Y:S04]  /*199b0*/  LDL.LU R9, [R1+0x238] ;  /* 0x0002380001097983 */ /* 0x000ee80000300800 */
[----:B------:R-:W-:Y:S04]  /*199c0*/  STL [R1+0x268], R3 ;  /* 0x0002680301007387 */ /* 0x000fe80000100800 */
[----:B------:R-:W4:Y:S04]  /*199d0*/  LDL.LU R10, [R1+0x234] ;  /* 0x00023400010a7983 */ /* 0x000f280000300800 */
[----:B------:R1:W-:Y:S04]  /*199e0*/  STL [R1+0x26c], R18 ;  /* 0x00026c1201007387 */ /* 0x0003e80000100800 */
[----:B0-----:R-:W2:Y:S01]  /*199f0*/  LDL.LU R13, [R1+0x214] ;  /* 0x00021400010d7983 */ /* 0x001ea20000300800 */
[----:B------:R-:W-:-:S03]  /*19a00*/  @!P0 IMAD.IADD R21, R21, 0x1, -R29 ;  /* 0x0000000115158824 */ /* 0x000fc600078e0a1d */
[----:B-1----:R-:W2:Y:S01]  /*19a10*/  LDL.LU R18, [R1+0x218] ;  /* 0x0002180001127983 */ /* 0x002ea20000300800 */
[----:B------:R-:W-:-:S03]  /*19a20*/  @!P1 IMAD.IADD R23, R23, 0x1, -R29 ;  /* 0x0000000117179824 */ /* 0x000fc600078e0a1d */
[----:B------:R0:W-:Y:S04]  /*19a30*/  STL [R1+0x274], R21 ;  /* 0x0002741501007387 */ /* 0x0001e80000100800 */
[----:B0-----:R-:W2:Y:S04]  /*19a40*/  LDL.LU R21, [R1+0x21c] ;  /* 0x00021c0001157983 */ /* 0x001ea80000300800 */
[----:B------:R0:W-:Y:S04]  /*19a50*/  STL [R1+0x270], R23 ;  /* 0x0002701701007387 */ /* 0x0001e80000100800 */
[----:B0-----:R-:W2:Y:S01]  /*19a60*/  LDL.LU R23, [R1+0x224] ;  /* 0x0002240001177983 */ /* 0x001ea20000300800 */
[----:B-----5:R-:W-:-:S02]  /*19a70*/  ISETP.GT.U32.AND P6, PT, R29, R24, PT ;  /* 0x000000181d00720c */ /* 0x020fc40003fc4070 */
[C---:B------:R-:W-:Y:S02]  /*19a80*/  ISETP.GT.U32.AND P2, PT, R29.reuse, R11, PT ;  /* 0x0000000b1d00720c */ /* 0x040fe40003f44070 */
[C---:B------:R-:W-:Y:S02]  /*19a90*/  ISETP.GT.U32.AND P3, PT, R29.reuse, R12, PT ;  /* 0x0000000c1d00720c */ /* 0x040fe40003f64070 */
[----:B------:R-:W-:-:S07]  /*19aa0*/  ISETP.GT.U32.AND P4, PT, R29, R14, PT ;  /* 0x0000000e1d00720c */ /* 0x000fce0003f84070 */
[--C-:B------:R-:W-:Y:S02]  /*19ab0*/  @!P6 IMAD.IADD R24, R24, 0x1, -R29.reuse ;  /* 0x000000011818e824 */ /* 0x100fe400078e0a1d */
[----:B------:R-:W-:-:S03]  /*19ac0*/  @!P2 IMAD.IADD R11, R11, 0x1, -R29 ;  /* 0x000000010b0ba824 */ /* 0x000fc600078e0a1d */
[C---:B------:R-:W-:Y:S01]  /*19ad0*/  ISETP.GT.U32.AND P6, PT, R29.reuse, R24, PT ;  /* 0x000000181d00720c */ /* 0x040fe20003fc4070 */
[--C-:B------:R-:W-:Y:S01]  /*19ae0*/  @!P3 IMAD.IADD R12, R12, 0x1, -R29.reuse ;  /* 0x000000010c0cb824 */ /* 0x100fe200078e0a1d */
[C---:B------:R-:W-:Y:S02]  /*19af0*/  ISETP.GT.U32.AND P5, PT, R29.reuse, R15, PT ;  /* 0x0000000f1d00720c */ /* 0x040fe40003fa4070 */
[C---:B------:R-:W-:Y:S01]  /*19b00*/  ISETP.GT.U32.AND P0, PT, R29.reuse, R16, PT ;  /* 0x000000101d00720c */ /* 0x040fe20003f04070 */
[----:B------:R-:W-:Y:S01]  /*19b10*/  @!P4 IMAD.IADD R14, R14, 0x1, -R29 ;  /* 0x000000010e0ec824 */ /* 0x000fe200078e0a1d */
[C---:B------:R-:W-:Y:S02]  /*19b20*/  ISETP.GT.U32.AND P1, PT, R29.reuse, R2, PT ;  /* 0x000000021d00720c */ /* 0x040fe40003f24070 */
[C---:B------:R-:W-:Y:S02]  /*19b30*/  ISETP.GT.U32.AND P2, PT, R29.reuse, R25, PT ;  /* 0x000000191d00720c */ /* 0x040fe40003f44070 */
[----:B------:R-:W-:-:S02]  /*19b40*/  ISETP.GT.U32.AND P3, PT, R29, R17, PT ;  /* 0x000000111d00720c */ /* 0x000fc40003f64070 */
[----:B------:R-:W-:Y:S02]  /*19b50*/  IABS R3, R27 ;  /* 0x0000001b00037213 */ /* 0x000fe40000000000 */
[----:B------:R-:W-:Y:S01]  /*19b60*/  ISETP.GT.U32.AND P4, PT, R29, R19, PT ;  /* 0x000000131d00720c */ /* 0x000fe20003f84070 */
[----:B------:R-:W5:Y:S01]  /*19b70*/  LDL.LU R27, [R1+0x220] ;  /* 0x00022000011b7983 */ /* 0x000f620000300800 */
[--C-:B------:R-:W-:Y:S02]  /*19b80*/  @!P6 IMAD.IADD R24, R24, 0x1, -R29.reuse ;  /* 0x000000011818e824 */ /* 0x100fe400078e0a1d */
[----:B------:R-:W-:-:S03]  /*19b90*/  @!P5 IMAD.IADD R15, R15, 0x1, -R29 ;  /* 0x000000010f0fd824 */ /* 0x000fc600078e0a1d */
[--C-:B------:R-:W-:Y:S01]  /*19ba0*/  @!P2 IMAD.IADD R25, R25, 0x1, -R29.reuse ;  /* 0x000000011919a824 */ /* 0x100fe200078e0a1d */
[C---:B------:R-:W-:Y:S01]  /*19bb0*/  ISETP.GT.U32.AND P5, PT, R29.reuse, R20, PT ;  /* 0x000000141d00720c */ /* 0x040fe20003fa4070 */
[--C-:B------:R-:W-:Y:S01]  /*19bc0*/  @!P0 IMAD.IADD R16, R16, 0x1, -R29.reuse ;  /* 0x0000000110108824 */ /* 0x100fe200078e0a1d */
[----:B------:R-:W-:Y:S01]  /*19bd0*/  ISETP.GT.U32.AND P0, PT, R29, R22, PT ;  /* 0x000000161d00720c */ /* 0x000fe20003f04070 */
[--C-:B------:R-:W-:Y:S02]  /*19be0*/  @!P3 IMAD.IADD R17, R17, 0x1, -R29.reuse ;  /* 0x000000011111b824 */ /* 0x100fe400078e0a1d */
[--C-:B------:R-:W-:Y:S02]  /*19bf0*/  @!P4 IMAD.IADD R19, R19, 0x1, -R29.reuse ;  /* 0x000000011313c824 */ /* 0x100fe400078e0a1d */
[--C-:B------:R-:W-:Y:S01]  /*19c00*/  @!P1 IMAD.IADD R2, R2, 0x1, -R29.reuse ;  /* 0x0000000102029824 */ /* 0x100fe200078e0a1d */
[----:B------:R-:W-:Y:S05]  /*19c10*/  STL [R1+0x250], R11 ;  /* 0x0002500b01007387 */ /* 0x000fea0000100800 */
        /* <DEDUP_REMOVED lines=8> */
[----:B0-----:R-:W5:Y:S04]  /*19ca0*/  LDL.LU R24, [R1+0x200] ;  /* 0x0002000001187983 */ /* 0x001f680000300800 */
        /* <DEDUP_REMOVED lines=12> */
[----:B------:R-:W-:Y:S01]  /*19d70*/  ISETP.GT.U32.AND P2, PT, R29, R17, PT ;  /* 0x000000111d00720c */ /* 0x000fe20003f44070 */
[--C-:B------:R-:W-:Y:S01]  /*19d80*/  @!P3 IMAD.IADD R13, R13, 0x1, -R29.reuse ;  /* 0x000000010d0db824 */ /* 0x100fe200078e0a1d */
[C---:B------:R-:W-:Y:S02]  /*19d90*/  ISETP.GT.U32.AND P3, PT, R29.reuse, R19, PT ;  /* 0x000000131d00720c */ /* 0x040fe40003f64070 */
[C---:B------:R-:W-:Y:S01]  /*19da0*/  ISETP.GT.U32.AND P5, PT, R29.reuse, R21, PT ;  /* 0x000000151d00720c */ /* 0x040fe20003fa4070 */
[----:B------:R-:W-:Y:S01]  /*19db0*/  @!P4 IMAD.IADD R18, R18, 0x1, -R29 ;  /* 0x000000011212c824 */ /* 0x000fe200078e0a1d */
[----:B------:R-:W-:-:S03]  /*19dc0*/  ISETP.GT.U32.AND P4, PT, R29, R20, PT ;  /* 0x000000141d00720c */ /* 0x000fc60003f84070 */
[--C-:B------:R-:W-:Y:S02]  /*19dd0*/  @!P1 IMAD.IADD R26, R26, 0x1, -R29.reuse ;  /* 0x000000011a1a9824 */ /* 0x100fe400078e0a1d */
[--C-:B------:R-:W-:Y:S01]  /*19de0*/  @!P6 IMAD.IADD R25, R25, 0x1, -R29.reuse ;  /* 0x000000011919e824 */ /* 0x100fe200078e0a1d */
[----:B------:R-:W-:Y:S01]  /*19df0*/  ISETP.GT.U32.AND P0, PT, R29, R23, PT ;  /* 0x000000171d00720c */ /* 0x000fe20003f04070 */
[----:B------:R-:W-:-:S04]  /*19e00*/  @!P2 IMAD.IADD R17, R17, 0x1, -R29 ;  /* 0x000000011111a824 */ /* 0x000fc800078e0a1d */
[--C-:B------:R-:W-:Y:S01]  /*19e10*/  @!P5 IMAD.IADD R21, R21, 0x1, -R29.reuse ;  /* 0x000000011515d824 */ /* 0x100fe200078e0a1d */
[----:B------:R-:W-:Y:S01]  /*19e20*/  ISETP.GT.U32.AND P5, PT, R29, R22, PT ;  /* 0x000000161d00720c */ /* 0x000fe20003fa4070 */
[----:B------:R0:W-:Y:S01]  /*19e30*/  STL [R1+0x244], R25 ;  /* 0x0002441901007387 */ /* 0x0001e20000100800 */
[--C-:B------:R-:W-:Y:S02]  /*19e40*/  @!P3 IMAD.IADD R19, R19, 0x1, -R29.reuse ;  /* 0x000000011313b824 */ /* 0x100fe400078e0a1d */
[----:B------:R-:W-:-:S03]  /*19e50*/  @!P4 IMAD.IADD R20, R20, 0x1, -R29 ;  /* 0x000000011414c824 */ /* 0x000fc600078e0a1d */
[--C-:B------:R-:W-:Y:S01]  /*19e60*/  @!P0 IMAD.IADD R23, R23, 0x1, -R29.reuse ;  /* 0x0000000117178824 */ /* 0x100fe200078e0a1d */
[----:B------:R-:W-:Y:S01]  /*19e70*/  ISETP.GT.U32.AND P0, PT, R29, R26, PT ;  /* 0x0000001a1d00720c */ /* 0x000fe20003f04070 */
[----:B0-----:R-:W2:Y:S04]  /*19e80*/  LDL.LU R25, [R1+0x1ec] ;  /* 0x0001ec0001197983 */ /* 0x001ea80000300800 */
[----:B------:R0:W-:Y:S04]  /*19e90*/  STL [R1+0x24c], R17 ;  /* 0x00024c1101007387 */ /* 0x0001e80000100800 */
[----:B------:R-:W3:Y:S04]  /*19ea0*/  LDL.LU R11, [R1+0x1f0] ;  /* 0x0001f000010b7983 */ /* 0x000ee80000300800 */
[----:B------:R1:W-:Y:S04]  /*19eb0*/  STL [R1+0x248], R19 ;  /* 0x0002481301007387 */ /* 0x0003e80000100800 */
[----:B------:R-:W4:Y:S04]  /*19ec0*/  LDL.LU R2, [R1+0x1f4] ;  /* 0x0001f40001027983 */ /* 0x000f280000300800 */
[----:B------:R-:W-:Y:S04]  /*19ed0*/  STL [R1+0x228], R20 ;  /* 0x0002281401007387 */ /* 0x000fe80000100800 */
[----:B0-----:R-:W2:Y:S01]  /*19ee0*/  LDL.LU R17, [R1+0x1fc] ;  /* 0x0001fc0001117983 */ /* 0x001ea20000300800 */
[----:B------:R-:W-:-:S02]  /*19ef0*/  @!P5 IMAD.IADD R22, R22, 0x1, -R29 ;  /* 0x000000011616d824 */ /* 0x000fc400078e0a1d */
[----:B------:R-:W-:Y:S01]  /*19f00*/  @!P0 IMAD.IADD R26, R26, 0x1, -R29 ;  /* 0x000000011a1a8824 */ /* 0x000fe200078e0a1d */
[----:B-1----:R-:W2:Y:S04]  /*19f10*/  LDL.LU R19, [R1+0x1f8] ;  /* 0x0001f80001137983 */ /* 0x002ea80000300800 */
[----:B------:R-:W-:Y:S04]  /*19f20*/  STL [R1+0x22c], R22 ;  /* 0x00022c1601007387 */ /* 0x000fe80000100800 */
[----:B------:R0:W-:Y:S04]  /*19f30*/  STL [R1+0x230], R26 ;  /* 0x0002301a01007387 */ /* 0x0001e80000100800 */
[----:B0-----:R-:W2:Y:S04]  /*19f40*/  LDL.LU R26, [R1+0x1d8] ;  /* 0x0001d800011a7983 */ /* 0x001ea80000300800 */
[----:B------:R-:W2:Y:S01]  /*19f50*/  LDL.LU R20, [R1+0x1dc] ;  /* 0x0001dc0001147983 */ /* 0x000ea20000300800 */
[----:B-----5:R-:W-:-:S02]  /*19f60*/  ISETP.GT.U32.AND P1, PT, R29, R27, PT ;  /* 0x0000001b1d00720c */ /* 0x020fc40003f24070 */
[----:B------:R-:W-:Y:S01]  /*19f70*/  ISETP.GT.U32.AND P2, PT, R29, R10, PT ;  /* 0x0000000a1d00720c */ /* 0x000fe20003f44070 */
[----:B------:R-:W5:Y:S10]  /*19f80*/  LDL.LU R22, [R1+0x1e0] ;  /* 0x0001e00001167983 */ /* 0x000f740000300800 */
[----:B------:R-:W-:Y:S01]  /*19f90*/  @!P1 IMAD.IADD R27, R27, 0x1, -R29 ;  /* 0x000000011b1b9824 */ /* 0x000fe200078e0a1d */
[----:B------:R-:W-:-:S02]  /*19fa0*/  ISETP.GT.U32.AND P1, PT, R29, R9, PT ;  /* 0x000000091d00720c */ /* 0x000fc40003f24070 */
[C---:B------:R-:W-:Y:S02]  /*19fb0*/  ISETP.GT.U32.AND P3, PT, R29.reuse, R13, PT ;  /* 0x0000000d1d00720c */ /* 0x040fe40003f64070 */
[C---:B------:R-:W-:Y:S02]  /*19fc0*/  ISETP.GT.U32.AND P0, PT, R29.reuse, R27, PT ;  /* 0x0000001b1d00720c */ /* 0x040fe40003f04070 */
[----:B------:R-:W-:Y:S01]  /*19fd0*/  ISETP.GT.U32.AND P4, PT, R29, R18, PT ;  /* 0x000000121d00720c */ /* 0x000fe20003f84070 */
[----:B------:R-:W-:-:S06]  /*19fe0*/  @!P2 IMAD.IADD R10, R10, 0x1, -R29 ;  /* 0x000000010a0aa824 */ /* 0x000fcc00078e0a1d */
[--C-:B------:R-:W-:Y:S01]  /*19ff0*/  @!P1 IMAD.IADD R9, R9, 0x1, -R29.reuse ;  /* 0x0000000109099824 */ /* 0x100fe200078e0a1d */
[C---:B------:R-:W-:Y:S02]  /*1a000*/  ISETP.GT.U32.AND P1, PT, R29.reuse, R24, PT ;  /* 0x000000181d00720c */ /* 0x040fe40003f24070 */
[C---:B------:R-:W-:Y:S02]  /*1a010*/  ISETP.GT.U32.AND P2, PT, R29.reuse, R12, PT ;  /* 0x0000000c1d00720c */ /* 0x040fe40003f44070 */
[----:B------:R-:W-:Y:S01]  /*1a020*/  ISETP.GT.U32.AND P5, PT, R29, R21, PT ;  /* 0x000000151d00720c */ /* 0x000fe20003fa4070 */
[--C-:B------:R-:W-:Y:S02]  /*1a030*/  @!P0 IMAD.IADD R27, R27, 0x1, -R29.reuse ;  /* 0x000000011b1b8824 */ /* 0x100fe400078e0a1d */
[--C-:B------:R-:W-:Y:S01]  /*1a040*/  @!P3 IMAD.IADD R13, R13, 0x1, -R29.reuse ;  /* 0x000000010d0db824 */ /* 0x100fe200078e0a1d */
[C---:B------:R-:W-:Y:S01]  /*1a050*/  ISETP.GT.U32.AND P3, PT, R29.reuse, R14, PT ;  /* 0x0000000e1d00720c */ /* 0x040fe20003f64070 */
[----:B------:R-:W-:Y:S01]  /*1a060*/  @!P4 IMAD.IADD R18, R18, 0x1, -R29 ;  /* 0x000000011212c824 */ /* 0x000fe200078e0a1d */
[----:B------:R-:W-:-:S03]  /*1a070*/  ISETP.GT.U32.AND P4, PT, R29, R15, PT ;  /* 0x0000000f1d00720c */ /* 0x000fc60003f84070 */
[--C-:B------:R-:W-:Y:S01]  /*1a080*/  @!P1 IMAD.IADD R24, R24, 0x1, -R29.reuse ;  /* 0x0000000118189824 */ /* 0x100fe200078e0a1d */
[----:B------:R-:W-:Y:S01]  /*1a090*/  ISETP.GT.U32.AND P6, PT, R29, R23, PT ;  /* 0x000000171d00720c */ /* 0x000fe20003fc4070 */
[--C-:B------:R-:W-:Y:S02]  /*1a0a0*/  @!P2 IMAD.IADD R12, R12, 0x1, -R29.reuse ;  /* 0x000000010c0ca824 */ /* 0x100fe400078e0a1d */
[--C-:B------:R-:W-:Y:S01]  /*1a0b0*/  @!P5 IMAD.IADD R21, R21, 0x1, -R29.reuse ;  /* 0x000000011515d824 */ /* 0x100fe200078e0a1d */
[----:B------:R-:W-:Y:S01]  /*1a0c0*/  ISETP.GT.U32.AND P5, PT, R29, R16, PT ;  /* 0x000000101d00720c */ /* 0x000fe20003fa4070 */
[----:B------:R-:W-:Y:S02]  /*1a0d0*/  STL [R1+0x238], R9 ;  /* 0x0002380901007387 */ /* 0x000fe40000100800 */
[--C-:B------:R-:W-:Y:S02]  /*1a0e0*/  @!P3 IMAD.IADD R14, R14, 0x1, -R29.reuse ;  /* 0x000000010e0eb824 */ /* 0x100fe400078e0a1d */
[--C-:B------:R-:W-:Y:S01]  /*1a0f0*/  @!P4 IMAD.IADD R15, R15, 0x1, -R29.reuse ;  /* 0x000000010f0fc824 */ /* 0x100fe200078e0a1d */
[----:B------:R-:W-:Y:S03]  /*1a100*/  STL [R1+0x234], R10 ;  /* 0x0002340a01007387 */ /* 0x000fe60000100800 */
[--C-:B------:R-:W-:Y:S01]  /*1a110*/  @!P6 IMAD.IADD R23, R23, 0x1, -R29.reuse ;  /* 0x000000011717e824 */ /* 0x100fe200078e0a1d */
[----:B------:R-:W-:Y:S04]  /*1a120*/  STL [R1+0x214], R13 ;  /* 0x0002140d01007387 */ /* 0x000fe80000100800 */
[----:B------:R-:W-:Y:S04]  /*1a130*/  STL [R1+0x218], R18 ;  /* 0x0002181201007387 */ /* 0x000fe80000100800 */
[----:B------:R-:W-:Y:S04]  /*1a140*/  STL [R1+0x21c], R21 ;  /* 0x00021c1501007387 */ /* 0x000fe80000100800 */
[----:B------:R0:W-:Y:S01]  /*1a150*/  STL [R1+0x220], R27 ;  /* 0x0002201b01007387 */ /* 0x0001e20000100800 */
[----:B------:R-:W-:-:S03]  /*1a160*/  @!P5 IMAD.IADD R16, R16, 0x1, -R29 ;  /* 0x000000011010d824 */ /* 0x000fc600078e0a1d */
[----:B------:R1:W-:Y:S04]  /*1a170*/  STL [R1+0x224], R23 ;  /* 0x0002241701007387 */ /* 0x0003e80000100800 */
[----:B0-----:R-:W5:Y:S04]  /*1a180*/  LDL.LU R27, [R1+0x1e8] ;  /* 0x0001e800011b7983 */ /* 0x001f680000300800 */
[----:B------:R-:W5:Y:S04]  /*1a190*/  LDL.LU R13, [R1+0x1e4] ;  /* 0x0001e400010d7983 */ /* 0x000f680000300800 */
[----:B------:R-:W5:Y:S04]  /*1a1a0*/  LDL.LU R18, [R1+0x1c0] ;  /* 0x0001c00001127983 */ /* 0x000f680000300800 */
[----:B------:R-:W5:Y:S04]  /*1a1b0*/  LDL.LU R21, [R1+0x1c4] ;  /* 0x0001c40001157983 */ /* 0x000f680000300800 */
[----:B-1----:R-:W5:Y:S01]  /*1a1c0*/  LDL.LU R23, [R1+0x1c8] ;  /* 0x0001c80001177983 */ /* 0x002f620000300800 */
[----:B---3--:R-:W-:-:S02]  /*1a1d0*/  ISETP.GT.U32.AND P0, PT, R29, R11, PT ;  /* 0x0000000b1d00720c */ /* 0x008fc40003f04070 */
[C---:B----4-:R-:W-:Y:S02]  /*1a1e0*/  ISETP.GT.U32.AND P1, PT, R29.reuse, R2, PT ;  /* 0x000000021d00720c */ /* 0x050fe40003f24070 */
[----:B--2---:R-:W-:-:S09]  /*1a1f0*/  ISETP.GT.U32.AND P2, PT, R29, R17, PT ;  /* 0x000000111d00720c */ /* 0x004fd20003f44070 */
[--C-:B------:R-:W-:Y:S01]  /*1a200*/  @!P0 IMAD.IADD R11, R11, 0x1, -R29.reuse ;  /* 0x000000010b0b8824 */ /* 0x100fe200078e0a1d */
[C---:B------:R-:W-:Y:S02]  /*1a210*/  ISETP.GT.U32.AND P0, PT, R29.reuse, R24, PT ;  /* 0x000000181d00720c */ /* 0x040fe40003f04070 */
[C---:B------:R-:W-:Y:S01]  /*1a220*/  ISETP.GT.U32.AND P3, PT, R29.reuse, R19, PT ;  /* 0x000000131d00720c */ /* 0x040fe20003f64070 */
[--C-:B------:R-:W-:Y:S01]  /*1a230*/  @!P1 IMAD.IADD R2, R2, 0x1, -R29.reuse ;  /* 0x0000000102029824 */ /* 0x100fe200078e0a1d */
[C---:B------:R-:W-:Y:S02]  /*1a240*/  ISETP.GT.U32.AND P1, PT, R29.reuse, R12, PT ;  /* 0x0000000c1d00720c */ /* 0x040fe40003f24070 */
[----:B------:R-:W-:Y:S01]  /*1a250*/  ISETP.GT.U32.AND P6, PT, R29, R25, PT ;  /* 0x000000191d00720c */ /* 0x000fe20003fc4070 */
[----:B------:R-:W-:Y:S01]  /*1a260*/  @!P2 IMAD.IADD R17, R17, 0x1, -R29 ;  /* 0x000000011111a824 */ /* 0x000fe200078e0a1d */
[C---:B------:R-:W-:Y:S02]  /*1a270*/  ISETP.GT.U32.AND P2, PT, R29.reuse, R14, PT ;  /* 0x0000000e1d00720c */ /* 0x040fe40003f44070 */
[----:B------:R-:W-:-:S03]  /*1a280*/  ISETP.GT.U32.AND P4, PT, R29, R26, PT ;  /* 0x0000001a1d00720c */ /* 0x000fc60003f84070 */
[--C-:B------:R-:W-:Y:S01]  /*1a290*/  @!P0 IMAD.IADD R24, R24, 0x1, -R29.reuse ;  /* 0x0000000118188824 */ /* 0x100fe200078e0a1d */
[----:B------:R-:W-:Y:S01]  /*1a2a0*/  ISETP.GT.U32.AND P5, PT, R29, R20, PT ;  /* 0x000000141d00720c */ /* 0x000fe20003fa4070 */
[--C-:B------:R-:W-:Y:S01]  /*1a2b0*/  @!P3 IMAD.IADD R19, R19, 0x1, -R29.reuse ;  /* 0x000000011313b824 */ /* 0x100fe200078e0a1d */
[C---:B------:R-:W-:Y:S01]  /*1a2c0*/  ISETP.GT.U32.AND P3, PT, R29.reuse, R15, PT ;  /* 0x0000000f1d00720c */ /* 0x040fe20003f64070 */
[--C-:B------:R-:W-:Y:S01]  /*1a2d0*/  @!P1 IMAD.IADD R12, R12, 0x1, -R29.reuse ;  /* 0x000000010c0c9824 */ /* 0x100fe200078e0a1d */
[----:B------:R0:W-:Y:S03]  /*1a2e0*/  STL [R1+0x200], R24 ;  /* 0x0002001801007387 */ /* 0x0001e60000100800 */
[--C-:B------:R-:W-:Y:S02]  /*1a2f0*/  @!P2 IMAD.IADD R14, R14, 0x1, -R29.reuse ;  /* 0x000000010e0ea824 */ /* 0x100fe400078e0a1d */
[--C-:B------:R-:W-:Y:S01]  /*1a300*/  @!P4 IMAD.IADD R26, R26, 0x1, -R29.reuse ;  /* 0x000000011a1ac824 */ /* 0x100fe200078e0a1d */
[----:B------:R-:W-:Y:S01]  /*1a310*/  ISETP.GT.U32.AND P4, PT, R29, R16, PT ;  /* 0x000000101d00720c */ /* 0x000fe20003f84070 */
[--C-:B------:R-:W-:Y:S01]  /*1a320*/  @!P6 IMAD.IADD R25, R25, 0x1, -R29.reuse ;  /* 0x000000011919e824 */ /* 0x100fe200078e0a1d */
[----:B0-----:R-:W2:Y:S04]  /*1a330*/  LDL.LU R24, [R1+0x1d4] ;  /* 0x0001d40001187983 */ /* 0x001ea80000300800 */
[----:B------:R-:W3:Y:S01]  /*1a340*/  LDL.LU R8, [R1+0x1d0] ;  /* 0x0001d00001087983 */ /* 0x000ee20000300800 */
[----:B------:R-:W-:-:S03]  /*1a350*/  @!P5 IMAD.IADD R20, R20, 0x1, -R29 ;  /* 0x000000011414d824 */ /* 0x000fc600078e0a1d */
[----:B------:R0:W-:Y:S01]  /*1a360*/  STL [R1+0x204], R12 ;  /* 0x0002040c01007387 */ /* 0x0001e20000100800 */
[----:B------:R-:W-:-:S03]  /*1a370*/  ISETP.GT.U32.AND P5, PT, R29, R25, PT ;  /* 0x000000191d00720c */ /* 0x000fc60003fa4070 */
[----:B------:R-:W4:Y:S04]  /*1a380*/  LDL.LU R9, [R1+0x1a8] ;  /* 0x0001a80001097983 */ /* 0x000f280000300800 */
[----:B------:R1:W-:Y:S01]  /*1a390*/  STL [R1+0x208], R14 ;  /* 0x0002080e01007387 */ /* 0x0003e20000100800 */
[----:B------:R-:W-:-:S03]  /*1a3a0*/  ISETP.GT.U32.AND P0, PT, R29, R11, PT ;  /* 0x0000000b1d00720c */ /* 0x000fc60003f04070 */
[----:B0-----:R-:W2:Y:S01]  /*1a3b0*/  LDL.LU R12, [R1+0x1ac] ;  /* 0x0001ac00010c7983 */ /* 0x001ea20000300800 */
[C---:B------:R-:W-:Y:S01]  /*1a3c0*/  ISETP.GT.U32.AND P1, PT, R29.reuse, R2, PT ;  /* 0x000000021d00720c */ /* 0x040fe20003f24070 */
[--C-:B------:R-:W-:Y:S01]  /*1a3d0*/  @!P4 IMAD.IADD R16, R16, 0x1, -R29.reuse ;  /* 0x000000011010c824 */ /* 0x100fe200078e0a1d */
[----:B------:R-:W-:Y:S01]  /*1a3e0*/  ISETP.GT.U32.AND P2, PT, R29, R17, PT ;  /* 0x000000111d00720c */ /* 0x000fe20003f44070 */
[----:B-1----:R-:W2:Y:S01]  /*1a3f0*/  LDL.LU R14, [R1+0x1b0] ;  /* 0x0001b000010e7983 */ /* 0x002ea20000300800 */
[--C-:B------:R-:W-:Y:S01]  /*1a400*/  @!P3 IMAD.IADD R15, R15, 0x1, -R29.reuse ;  /* 0x000000010f0fb824 */ /* 0x100fe200078e0a1d */
[C---:B------:R-:W-:Y:S02]  /*1a410*/  ISETP.GT.U32.AND P4, PT, R29.reuse, R26, PT ;  /* 0x0000001a1d00720c */ /* 0x040fe40003f84070 */
[----:B------:R-:W-:Y:S01]  /*1a420*/  ISETP.GT.U32.AND P3, PT, R29, R19, PT ;  /* 0x000000131d00720c */ /* 0x000fe20003f64070 */
[--C-:B------:R-:W-:Y:S01]  /*1a430*/  @!P5 IMAD.IADD R25, R25, 0x1, -R29.reuse ;  /* 0x000000011919d824 */ /* 0x100fe200078e0a1d */
[----:B------:R0:W-:Y:S01]  /*1a440*/  STL [R1+0x210], R15 ;  /* 0x0002100f01007387 */ /* 0x0001e20000100800 */
[----:B------:R-:W-:-:S03]  /*1a450*/  @!P0 IMAD.IADD R11, R11, 0x1, -R29 ;  /* 0x000000010b0b8824 */ /* 0x000fc600078e0a1d */
[--C-:B------:R-:W-:Y:S02]  /*1a460*/  @!P1 IMAD.IADD R2, R2, 0x1, -R29.reuse ;  /* 0x0000000102029824 */ /* 0x100fe400078e0a1d */
[--C-:B------:R-:W-:Y:S01]  /*1a470*/  @!P2 IMAD.IADD R17, R17, 0x1, -R29.reuse ;  /* 0x000000011111a824 */ /* 0x100fe200078e0a1d */
[----:B0-----:R-:W2:Y:S02]  /*1a480*/  LDL.LU R15, [R1+0x1bc] ;  /* 0x0001bc00010f7983 */ /* 0x001ea40000300800 */
[--C-:B------:R-:W-:Y:S02]  /*1a490*/  @!P4 IMAD.IADD R26, R26, 0x1, -R29.reuse ;  /* 0x000000011a1ac824 */ /* 0x100fe400078e0a1d */
[----:B------:R0:W-:Y:S01]  /*1a4a0*/  STL [R1+0x20c], R16 ;  /* 0x00020c1001007387 */ /* 0x0001e20000100800 */
[----:B------:R-:W-:-:S03]  /*1a4b0*/  @!P3 IMAD.IADD R19, R19, 0x1, -R29 ;  /* 0x000000011313b824 */ /* 0x000fc600078e0a1d */
[----:B0-----:R-:W2:Y:S04]  /*1a4c0*/  LDL.LU R16, [R1+0x1b8] ;  /* 0x0001b80001107983 */ /* 0x001ea80000300800 */
[----:B------:R0:W-:Y:S04]  /*1a4d0*/  STL [R1+0x1ec], R25 ;  /* 0x0001ec1901007387 */ /* 0x0001e80000100800 */
[----:B0-----:R-:W2:Y:S04]  /*1a4e0*/  LDL.LU R25, [R1+0x190] ;  /* 0x0001900001197983 */ /* 0x001ea80000300800 */
[----:B------:R-:W-:Y:S04]  /*1a4f0*/  STL [R1+0x1f0], R11 ;  /* 0x0001f00b01007387 */ /* 0x000fe80000100800 */
[----:B------:R-:W-:Y:S04]  /*1a500*/  STL [R1+0x1f4], R2 ;  /* 0x0001f40201007387 */ /* 0x000fe80000100800 */
[----:B------:R-:W-:Y:S04]  /*1a510*/  STL [R1+0x1fc], R17 ;  /* 0x0001fc1101007387 */ /* 0x000fe80000100800 */
[----:B------:R0:W-:Y:S04]  /*1a520*/  STL [R1+0x1d8], R26 ;  /* 0x0001d81a01007387 */ /* 0x0001e80000100800 */
[----:B------:R1:W-:Y:S04]  /*1a530*/  STL [R1+0x1f8], R19 ;  /* 0x0001f81301007387 */ /* 0x0003e80000100800 */
[----:B0-----:R-:W2:Y:S01]  /*1a540*/  LDL R26, [R1+0xbdc] ;  /* 0x000bdc00011a7983 */ /* 0x001ea20000100800 */
[----:B-----5:R-:W-:-:S02]  /*1a550*/  ISETP.GT.U32.AND P6, PT, R29, R22, PT ;  /* 0x000000161d00720c */ /* 0x020fc40003fc4070 */
[C---:B------:R-:W-:Y:S01]  /*1a560*/  ISETP.GT.U32.AND P0, PT, R29.reuse, R27, PT ;  /* 0x0000001b1d00720c */ /* 0x040fe20003f04070 */
[----:B------:R-:W5:Y:S01]  /*1a570*/  LDL.LU R17, [R1+0x194] ;  /* 0x0001940001117983 */ /* 0x000f620000300800 */
[----:B------:R-:W-:-:S09]  /*1a580*/  ISETP.GT.U32.AND P1, PT, R29, R13, PT ;  /* 0x0000000d1d00720c */ /* 0x000fd20003f24070 */
[----:B------:R-:W-:-:S05]  /*1a590*/  @!P6 IMAD.IADD R22, R22, 0x1, -R29 ;  /* 0x000000011616e824 */ /* 0x000fca00078e0a1d */
[C---:B------:R-:W-:Y:S02]  /*1a5a0*/  ISETP.GT.U32.AND P6, PT, R29.reuse, R22, PT ;  /* 0x000000161d00720c */ /* 0x040fe40003fc4070 */
[----:B------:R-:W-:Y:S01]  /*1a5b0*/  ISETP.GT.U32.AND P2, PT, R29, R18, PT ;  /* 0x000000121d00720c */ /* 0x000fe20003f44070 */
[--C-:B------:R-:W-:Y:S01]  /*1a5c0*/  @!P0 IMAD.IADD R27, R27, 0x1, -R29.reuse ;  /* 0x000000011b1b8824 */ /* 0x100fe200078e0a1d */
[----:B------:R-:W-:Y:S01]  /*1a5d0*/  ISETP.GT.U32.AND P3, PT, R29, R21, PT ;  /* 0x000000151d00720c */ /* 0x000fe20003f64070 */
[----:B------:R-:W-:Y:S01]  /*1a5e0*/  @!P1 IMAD.IADD R13, R13, 0x1, -R29 ;  /* 0x000000010d0d9824 */ /* 0x000fe200078e0a1d */
[----:B------:R-:W-:-:S07]  /*1a5f0*/  ISETP.GT.U32.AND P5, PT, R29, R20, PT ;  /* 0x000000141d00720c */ /* 0x000fce0003fa4070 */
[--C-:B------:R-:W-:Y:S02]  /*1a600*/  @!P6 IMAD.IADD R22, R22, 0x1, -R29.reuse ;  /* 0x000000011616e824 */ /* 0x100fe400078e0a1d */
[--C-:B------:R-:W-:Y:S02]  /*1a610*/  @!P2 IMAD.IADD R18, R18, 0x1, -R29.reuse ;  /* 0x000000011212a824 */ /* 0x100fe400078e0a1d */
[--C-:B------:R-:W-:Y:S02]  /*1a620*/  @!P3 IMAD.IADD R21, R21, 0x1, -R29.reuse ;  /* 0x000000011515b824 */ /* 0x100fe400078e0a1d */
[----:B------:R-:W-:Y:S01]  /*1a630*/  @!P5 IMAD.IADD R20, R20, 0x1, -R29 ;  /* 0x000000011414d824 */ /* 0x000fe200078e0a1d */
[----:B------:R-:W-:-:S04]  /*1a640*/  ISETP.GT.U32.AND P4, PT, R29, R23, PT ;  /* 0x000000171d00720c */ /* 0x000fc80003f84070 */
[----:B------:R0:W-:Y:S04]  /*1a650*/  STL [R1+0x1dc], R20 ;  /* 0x0001dc1401007387 */ /* 0x0001e80000100800 */
[----:B-1----:R-:W5:Y:S04]  /*1a660*/  LDL.LU R19, [R1+0x19c] ;  /* 0x00019c0001137983 */ /* 0x002f680000300800 */
[----:B------:R1:W-:Y:S04]  /*1a670*/  STL [R1+0x1e0], R22 ;  /* 0x0001e01601007387 */ /* 0x0003e80000100800 */
[----:B0-----:R-:W5:Y:S04]  /*1a680*/  LDL.LU R20, [R1+0x1a4] ;  /* 0x0001a40001147983 */ /* 0x001f680000300800 */
[----:B-1----:R-:W5:Y:S01]  /*1a690*/  LDL.LU R22, [R1+0x1a0] ;  /* 0x0001a00001167983 */ /* 0x002f620000300800 */
[----:B------:R-:W-:Y:S01]  /*1a6a0*/  @!P4 IMAD.IADD R23, R23, 0x1, -R29 ;  /* 0x000000011717c824 */ /* 0x000fe200078e0a1d */
[----:B---3--:R-:W-:-:S02]  /*1a6b0*/  ISETP.GT.U32.AND P6, PT, R29, R8, PT ;  /* 0x000000081d00720c */ /* 0x008fc40003fc4070 */
[C---:B----4-:R-:W-:Y:S02]  /*1a6c0*/  ISETP.GT.U32.AND P0, PT, R29.reuse, R9, PT ;  /* 0x000000091d00720c */ /* 0x050fe40003f04070 */
[C---:B--2---:R-:W-:Y:S02]  /*1a6d0*/  ISETP.GT.U32.AND P1, PT, R29.reuse, R12, PT ;  /* 0x0000000c1d00720c */ /* 0x044fe40003f24070 */
[----:B------:R-:W-:-:S07]  /*1a6e0*/  ISETP.GT.U32.AND P2, PT, R29, R14, PT ;  /* 0x0000000e1d00720c */ /* 0x000fce0003f44070 */
[--C-:B------:R-:W-:Y:S01]  /*1a6f0*/  @!P6 IMAD.IADD R8, R8, 0x1, -R29.reuse ;  /* 0x000000010808e824 */ /* 0x100fe200078e0a1d */
[----:B------:R-:W-:Y:S01]  /*1a700*/  ISETP.GT.U32.AND P6, PT, R29, R27, PT ;  /* 0x0000001b1d00720c */ /* 0x000fe20003fc4070 */
[--C-:B------:R-:W-:Y:S01]  /*1a710*/  @!P0 IMAD.IADD R9, R9, 0x1, -R29.reuse ;  /* 0x0000000109098824 */ /* 0x100fe200078e0a1d */
        /* <DEDUP_REMOVED lines=8> */
[--C-:B------:R-:W-:Y:S02]  /*1a7a0*/  @!P1 IMAD.IADD R18, R18, 0x1, -R29.reuse ;  /* 0x0000000112129824 */ /* 0x100fe400078e0a1d */
[----:B------:R-:W-:-:S10]  /*1a7b0*/  @!P2 IMAD.IADD R21, R21, 0x1, -R29 ;  /* 0x000000011515a824 */ /* 0x000fd400078e0a1d */
[--C-:B------:R-:W-:Y:S01]  /*1a7c0*/  @!P3 IMAD.IADD R15, R15, 0x1, -R29.reuse ;  /* 0x000000010f0fb824 */ /* 0x100fe200078e0a1d */
[----:B------:R-:W-:Y:S02]  /*1a7d0*/  ISETP.GT.U32.AND P3, PT, R29, R23, PT ;  /* 0x000000171d00720c */ /* 0x000fe40003f64070 */
[----:B------:R-:W-:Y:S02]  /*1a7e0*/  IABS R2, R26 ;  /* 0x0000001a00027213 */ /* 0x000fe40000000000 */
[----:B------:R-:W2:Y:S04]  /*1a7f0*/  LDL.LU R26, [R1+0x174] ;  /* 0x00017400011a7983 */ /* 0x000ea80000300800 */
[----:B------:R0:W-:Y:S04]  /*1a800*/  STL [R1+0x1e8], R27 ;  /* 0x0001e81b01007387 */ /* 0x0001e80000100800 */
[----:B0-----:R-:W3:Y:S04]  /*1a810*/  LDL.LU R27, [R1+0x178] ;  /* 0x00017800011b7983 */ /* 0x001ee80000300800 */
[----:B------:R0:W-:Y:S04]  /*1a820*/  STL [R1+0x1e4], R13 ;  /* 0x0001e40d01007387 */ /* 0x0001e80000100800 */
[----:B------:R-:W4:Y:S04]  /*1a830*/  LDL.LU R10, [R1+0x17c] ;  /* 0x00017c00010a7983 */ /* 0x000f280000300800 */
[----:B------:R1:W-:Y:S04]  /*1a840*/  STL [R1+0x1c0], R18 ;  /* 0x0001c01201007387 */ /* 0x0003e80000100800 */
[----:B------:R-:W2:Y:S04]  /*1a850*/  LDL.LU R11, [R1+0x18c] ;  /* 0x00018c00010b7983 */ /* 0x000ea80000300800 */
[----:B------:R1:W-:Y:S04]  /*1a860*/  STL [R1+0x1c4], R21 ;  /* 0x0001c41501007387 */ /* 0x0003e80000100800 */
[----:B0-----:R-:W3:Y:S04]  /*1a870*/  LDL.LU R13, [R1+0x184] ;  /* 0x00018400010d7983 */ /* 0x001ee80000300800 */
[----:B-1----:R-:W3:Y:S01]  /*1a880*/  LDL.LU R18, [R1+0x15c] ;  /* 0x00015c0001127983 */ /* 0x002ee20000300800 */
[----:B------:R-:W-:-:S05]  /*1a890*/  @!P3 IMAD.IADD R23, R23, 0x1, -R29 ;  /* 0x000000011717b824 */ /* 0x000fca00078e0a1d */
[----:B------:R0:W-:Y:S04]  /*1a8a0*/  STL [R1+0x1c8], R23 ;  /* 0x0001c81701007387 */ /* 0x0001e80000100800 */
[----:B------:R-:W3:Y:S01]  /*1a8b0*/  LDL.LU R21, [R1+0x160] ;  /* 0x0001600001157983 */ /* 0x000ee20000300800 */
[C---:B------:R-:W-:Y:S02]  /*1a8c0*/  ISETP.GT.U32.AND P5, PT, R29.reuse, R24, PT ;  /* 0x000000181d00720c */ /* 0x040fe40003fa4070 */
[C---:B------:R-:W-:Y:S02]  /*1a8d0*/  ISETP.GT.U32.AND P4, PT, R29.reuse, R16, PT ;  /* 0x000000101d00720c */ /* 0x040fe40003f84070 */
[C---:B------:R-:W-:Y:S01]  /*1a8e0*/  ISETP.GT.U32.AND P0, PT, R29.reuse, R9, PT ;  /* 0x000000091d00720c */ /* 0x040fe20003f04070 */
[----:B0-----:R-:W3:Y:S08]  /*1a8f0*/  LDL.LU R23, [R1+0x164] ;  /* 0x0001640001177983 */ /* 0x001ef00000300800 */
[--C-:B------:R-:W-:Y:S01]  /*1a900*/  @!P5 IMAD.IADD R24, R24, 0x1, -R29.reuse ;  /* 0x000000011818d824 */ /* 0x100fe200078e0a1d */
[----:B------:R-:W-:Y:S01]  /*1a910*/  ISETP.GT.U32.AND P5, PT, R29, R25, PT ;  /* 0x000000191d00720c */ /* 0x000fe20003fa4070 */
[----:B------:R-:W-:-:S03]  /*1a920*/  @!P4 IMAD.IADD R16, R16, 0x1, -R29 ;  /* 0x000000011010c824 */ /* 0x000fc600078e0a1d */
[C---:B------:R-:W-:Y:S02]  /*1a930*/  ISETP.GT.U32.AND P4, PT, R29.reuse, R24, PT ;  /* 0x000000181d00720c */ /* 0x040fe40003f84070 */
[----:B------:R-:W-:-:S07]  /*1a940*/  ISETP.GT.U32.AND P1, PT, R29, R12, PT ;  /* 0x0000000c1d00720c */ /* 0x000fce0003f24070 */
[----:B------:R-:W-:Y:S01]  /*1a950*/  @!P5 IMAD.IADD R25, R25, 0x1, -R29 ;  /* 0x000000011919d824 */ /* 0x000fe200078e0a1d */
[----:B------:R-:W-:-:S03]  /*1a960*/  ISETP.GT.U32.AND P5, PT, R29, R8, PT ;  /* 0x000000081d00720c */ /* 0x000fc60003fa4070 */
[--C-:B------:R-:W-:Y:S01]  /*1a970*/  @!P4 IMAD.IADD R24, R24, 0x1, -R29.reuse ;  /* 0x000000011818c824 */ /* 0x100fe200078e0a1d */
[----:B------:R-:W-:Y:S01]  /*1a980*/  ISETP.GT.U32.AND P4, PT, R29, R25, PT ;  /* 0x000000191d00720c */ /* 0x000fe20003f84070 */
[----:B------:R-:W-:Y:S01]  /*1a990*/  @!P0 IMAD.IADD R9, R9, 0x1, -R29 ;  /* 0x0000000109098824 */ /* 0x000fe200078e0a1d */
[C---:B------:R-:W-:Y:S02]  /*1a9a0*/  ISETP.GT.U32.AND P2, PT, R29.reuse, R14, PT ;  /* 0x0000000e1d00720c */ /* 0x040fe40003f44070 */
[----:B-----5:R-:W-:-:S05]  /*1a9b0*/  ISETP.GT.U32.AND P0, PT, R29, R19, PT ;  /* 0x000000131d00720c */ /* 0x020fca0003f04070 */
[--C-:B------:R-:W-:Y:S01]  /*1a9c0*/  @!P5 IMAD.IADD R8, R8, 0x1, -R29.reuse ;  /* 0x000000010808d824 */ /* 0x100fe200078e0a1d */
[C---:B------:R-:W-:Y:S01]  /*1a9d0*/  ISETP.GT.U32.AND P5, PT, R29.reuse, R17, PT ;  /* 0x000000111d00720c */ /* 0x040fe20003fa4070 */
[--C-:B------:R-:W-:Y:S01]  /*1a9e0*/  @!P1 IMAD.IADD R12, R12, 0x1, -R29.reuse ;  /* 0x000000010c0c9824 */ /* 0x100fe200078e0a1d */
[----:B------:R-:W-:Y:S01]  /*1a9f0*/  ISETP.GT.U32.AND P1, PT, R29, R20, PT ;  /* 0x000000141d00720c */ /* 0x000fe20003f24070 */
[--C-:B------:R-:W-:Y:S01]  /*1aa00*/  @!P4 IMAD.IADD R25, R25, 0x1, -R29.reuse ;  /* 0x000000011919c824 */ /* 0x100fe200078e0a1d */
[C---:B------:R-:W-:Y:S01]  /*1aa10*/  ISETP.GT.U32.AND P3, PT, R29.reuse, R15, PT ;  /* 0x0000000f1d00720c */ /* 0x040fe20003f64070 */
[----:B------:R0:W-:Y:S01]  /*1aa20*/  STL [R1+0x1d4], R24 ;  /* 0x0001d41801007387 */ /* 0x0001e20000100800 */
[--C-:B------:R-:W-:Y:S01]  /*1aa30*/  @!P2 IMAD.IADD R14, R14, 0x1, -R29.reuse ;  /* 0x000000010e0ea824 */ /* 0x100fe200078e0a1d */
[----:B------:R-:W-:Y:S01]  /*1aa40*/  ISETP.GT.U32.AND P2, PT, R29, R22, PT ;  /* 0x000000161d00720c */ /* 0x000fe20003f44070 */
[----:B------:R-:W-:Y:S01]  /*1aa50*/  @!P0 IMAD.IADD R19, R19, 0x1, -R29 ;  /* 0x0000000113138824 */ /* 0x000fe200078e0a1d */
[----:B------:R-:W-:-:S04]  /*1aa60*/  ISETP.GT.U32.AND P6, PT, R29, R16, PT ;  /* 0x000000101d00720c */ /* 0x000fc80003fc4070 */
[--C-:B------:R-:W-:Y:S01]  /*1aa70*/  @!P5 IMAD.IADD R17, R17, 0x1, -R29.reuse ;  /* 0x000000011111d824 */ /* 0x100fe200078e0a1d */
[----:B0-----:R-:W5:Y:S01]  /*1aa80*/  LDL.LU R24, [R1+0x170] ;  /* 0x0001700001187983 */ /* 0x001f620000300800 */
[--C-:B------:R-:W-:Y:S02]  /*1aa90*/  @!P1 IMAD.IADD R20, R20, 0x1, -R29.reuse ;  /* 0x0000000114149824 */ /* 0x100fe400078e0a1d */
[--C-:B------:R-:W-:Y:S01]  /*1aaa0*/  @!P3 IMAD.IADD R15, R15, 0x1, -R29.reuse ;  /* 0x000000010f0fb824 */ /* 0x100fe200078e0a1d */
[----:B------:R-:W-:Y:S02]  /*1aab0*/  STL [R1+0x1d0], R8 ;  /* 0x0001d00801007387 */ /* 0x000fe40000100800 */
[--C-:B------:R-:W-:Y:S02]  /*1aac0*/  @!P2 IMAD.IADD R22, R22, 0x1, -R29.reuse ;  /* 0x000000011616a824 */ /* 0x100fe400078e0a1d */
[----:B------:R-:W-:Y:S01]  /*1aad0*/  @!P6 IMAD.IADD R16, R16, 0x1, -R29 ;  /* 0x000000011010e824 */ /* 0x000fe200078e0a1d */
[----:B------:R-:W-:Y:S04]  /*1aae0*/  STL [R1+0x1a8], R9 ;  /* 0x0001a80901007387 */ /* 0x000fe80000100800 */
        /* <DEDUP_REMOVED lines=10> */
[----:B----4-:R-:W-:-:S02]  /*1ab90*/  ISETP.GT.U32.AND P4, PT, R29, R10, PT ;  /* 0x0000000a1d00720c */ /* 0x010fc40003f84070 */
[C---:B--2---:R-:W-:Y:S02]  /*1aba0*/  ISETP.GT.U32.AND P5, PT, R29.reuse, R11, PT ;  /* 0x0000000b1d00720c */ /* 0x044fe40003fa4070 */
[C---:B---3--:R-:W-:Y:S02]  /*1abb0*/  ISETP.GT.U32.AND P0, PT, R29.reuse, R13, PT ;  /* 0x0000000d1d00720c */ /* 0x048fe40003f04070 */
        /* <DEDUP_REMOVED lines=9> */
[--C-:B------:R-:W-:Y:S01]  /*1ac50*/  @!P4 IMAD.IADD R17, R17, 0x1, -R29.reuse ;  /* 0x000000011111c824 */ /* 0x100fe200078e0a1d */
[----:B------:R-:W-:Y:S01]  /*1ac60*/  ISETP.GT.U32.AND P3, PT, R29, R26, PT ;  /* 0x0000001a1d00720c */ /* 0x000fe20003f64070 */
[--C-:B------:R-:W-:Y:S01]  /*1ac70*/  @!P5 IMAD.IADD R19, R19, 0x1, -R29.reuse ;  /* 0x000000011313d824 */ /* 0x100fe200078e0a1d */
[----:B------:R-:W-:Y:S02]  /*1ac80*/  ISETP.GT.U32.AND P2, PT, R29, R21, PT ;  /* 0x000000151d00720c */ /* 0x000fe40003f44070 */
[----:B------:R0:W-:Y:S01]  /*1ac90*/  STL [R1+0x194], R17 ;  /* 0x0001941101007387 */ /* 0x0001e20000100800 */
[--C-:B------:R-:W-:Y:S02]  /*1aca0*/  @!P0 IMAD.IADD R20, R20, 0x1, -R29.reuse ;  /* 0x0000000114148824 */ /* 0x100fe400078e0a1d */
[--C-:B------:R-:W-:Y:S01]  /*1acb0*/  @!P1 IMAD.IADD R22, R22, 0x1, -R29.reuse ;  /* 0x0000000116169824 */ /* 0x100fe200078e0a1d */
[----:B0-----:R-:W2:Y:S04]  /*1acc0*/  LDL.LU R17, [R1+0x154] ;  /* 0x0001540001117983 */ /* 0x001ea80000300800 */
[----:B------:R0:W-:Y:S04]  /*1acd0*/  STL [R1+0x19c], R19 ;  /* 0x00019c1301007387 */ /* 0x0001e80000100800 */
[----:B------:R-:W3:Y:S01]  /*1ace0*/  LDL.LU R8, [R1+0x120] ;  /* 0x0001200001087983 */ /* 0x000ee20000300800 */
[----:B------:R-:W-:-:S03]  /*1acf0*/  @!P3 IMAD.IADD R26, R26, 0x1, -R29 ;  /* 0x000000011a1ab824 */ /* 0x000fc600078e0a1d */
[----:B------:R1:W-:Y:S04]  /*1ad00*/  STL [R1+0x1a4], R20 ;  /* 0x0001a41401007387 */ /* 0x0003e80000100800 */
[----:B------:R-:W4:Y:S04]  /*1ad10*/  LDL.LU R9, [R1+0x124] ;  /* 0x0001240001097983 */ /* 0x000f280000300800 */
[----:B------:R1:W-:Y:S01]  /*1ad20*/  STL [R1+0x1a0], R22 ;  /* 0x0001a01601007387 */ /* 0x0003e20000100800 */
[----:B------:R-:W-:-:S03]  /*1ad30*/  @!P2 IMAD.IADD R21, R21, 0x1, -R29 ;  /* 0x000000011515a824 */ /* 0x000fc600078e0a1d */
[----:B0-----:R-:W2:Y:S01]  /*1ad40*/  LDL.LU R19, [R1+0x12c] ;  /* 0x00012c0001137983 */ /* 0x001ea20000300800 */
[----:B------:R-:W-:-:S03]  /*1ad50*/  ISETP.GT.U32.AND P2, PT, R29, R26, PT ;  /* 0x0000001a1d00720c */ /* 0x000fc60003f44070 */
[----:B-1----:R-:W2:Y:S10]  /*1ad60*/  LDL.LU R20, [R1+0x134] ;  /* 0x0001340001147983 */ /* 0x002eb40000300800 */
[----:B------:R-:W-:-:S05]  /*1ad70*/  @!P2 IMAD.IADD R26, R26, 0x1, -R29 ;  /* 0x000000011a1aa824 */ /* 0x000fca00078e0a1d */
[----:B------:R0:W-:Y:S04]  /*1ad80*/  STL [R1+0x174], R26 ;  /* 0x0001741a01007387 */ /* 0x0001e80000100800 */
[----:B------:R-:W2:Y:S04]  /*1ad90*/  LDL.LU R22, [R1+0x130] ;  /* 0x0001300001167983 */ /* 0x000ea80000300800 */
[----:B0-----:R-:W2:Y:S01]  /*1ada0*/  LDL.LU R26, [R1+0xfc] ;  /* 0x0000fc00011a7983 */ /* 0x001ea20000300800 */
[C---:B------:R-:W-:Y:S02]  /*1adb0*/  ISETP.GT.U32.AND P6, PT, R29.reuse, R27, PT ;  /* 0x0000001b1d00720c */ /* 0x040fe40003fc4070 */
[----:B------:R-:W-:-:S02]  /*1adc0*/  ISETP.GT.U32.AND P3, PT, R29, R23, PT ;  /* 0x000000171d00720c */ /* 0x000fc40003f64070 */
[----:B------:R-:W-:-:S09]  /*1add0*/  ISETP.GT.U32.AND P4, PT, R29, R10, PT ;  /* 0x0000000a1d00720c */ /* 0x000fd20003f84070 */
[--C-:B------:R-:W-:Y:S01]  /*1ade0*/  @!P6 IMAD.IADD R27, R27, 0x1, -R29.reuse ;  /* 0x000000011b1be824 */ /* 0x100fe200078e0a1d */
[----:B-----5:R-:W-:Y:S01]  /*1adf0*/  ISETP.GT.U32.AND P6, PT, R29, R24, PT ;  /* 0x000000181d00720c */ /* 0x020fe20003fc4070 */
[--C-:B------:R-:W-:Y:S01]  /*1ae00*/  @!P3 IMAD.IADD R23, R23, 0x1, -R29.reuse ;  /* 0x000000011717b824 */ /* 0x100fe200078e0a1d */
[C---:B------:R-:W-:Y:S02]  /*1ae10*/  ISETP.GT.U32.AND P5, PT, R29.reuse, R11, PT ;  /* 0x0000000b1d00720c */ /* 0x040fe40003fa4070 */
[C---:B------:R-:W-:Y:S02]  /*1ae20*/  ISETP.GT.U32.AND P3, PT, R29.reuse, R27, PT ;  /* 0x0000001b1d00720c */ /* 0x040fe40003f64070 */
[----:B------:R-:W-:Y:S01]  /*1ae30*/  ISETP.GT.U32.AND P0, PT, R29, R13, PT ;  /* 0x0000000d1d00720c */ /* 0x000fe20003f04070 */
[----:B------:R-:W-:-:S06]  /*1ae40*/  @!P4 IMAD.IADD R10, R10, 0x1, -R29 ;  /* 0x000000010a0ac824 */ /* 0x000fcc00078e0a1d */
[----:B------:R-:W-:Y:S01]  /*1ae50*/  @!P6 IMAD.IADD R24, R24, 0x1, -R29 ;  /* 0x000000011818e824 */ /* 0x000fe200078e0a1d */
[----:B------:R-:W-:-:S04]  /*1ae60*/  ISETP.GT.U32.AND P4, PT, R29, R25, PT ;  /* 0x000000191d00720c */ /* 0x000fc80003f84070 */
[----:B------:R-:W-:Y:S01]  /*1ae70*/  ISETP.GT.U32.AND P6, PT, R29, R24, PT ;  /* 0x000000181d00720c */ /* 0x000fe20003fc4070 */
[--C-:B------:R-:W-:Y:S01]  /*1ae80*/  @!P3 IMAD.IADD R27, R27, 0x1, -R29.reuse ;  /* 0x000000011b1bb824 */ /* 0x100fe200078e0a1d */
[----:B------:R-:W-:Y:S01]  /*1ae90*/  ISETP.GT.U32.AND P1, PT, R29, R18, PT ;  /* 0x000000121d00720c */ /* 0x000fe20003f24070 */
[--C-:B------:R-:W-:Y:S01]  /*1aea0*/  @!P5 IMAD.IADD R11, R11, 0x1, -R29.reuse ;  /* 0x000000010b0bd824 */ /* 0x100fe200078e0a1d */
[----:B------:R-:W-:Y:S01]  /*1aeb0*/  ISETP.GT.U32.AND P5, PT, R29, R12, PT ;  /* 0x0000000c1d00720c */ /* 0x000fe20003fa4070 */
[--C-:B------:R-:W-:Y:S01]  /*1aec0*/  @!P0 IMAD.IADD R13, R13, 0x1, -R29.reuse ;  /* 0x000000010d0d8824 */ /* 0x100fe200078e0a1d */
[C---:B------:R-:W-:Y:S01]  /*1aed0*/  ISETP.GT.U32.AND P0, PT, R29.reuse, R14, PT ;  /* 0x0000000e1d00720c */ /* 0x040fe20003f04070 */
[----:B------:R0:W-:Y:S01]  /*1aee0*/  STL [R1+0x178], R27 ;  /* 0x0001781b01007387 */ /* 0x0001e20000100800 */
[----:B------:R-:W-:Y:S01]  /*1aef0*/  ISETP.GT.U32.AND P2, PT, R29, R21, PT ;  /* 0x000000151d00720c */ /* 0x000fe20003f44070 */
[----:B------:R-:W-:-:S04]  /*1af00*/  @!P4 IMAD.IADD R25, R25, 0x1, -R29 ;  /* 0x000000011919c824 */ /* 0x000fc800078e0a1d */
[--C-:B------:R-:W-:Y:S01]  /*1af10*/  @!P6 IMAD.IADD R24, R24, 0x1, -R29.reuse ;  /* 0x000000011818e824 */ /* 0x100fe200078e0a1d */
[----:B0-----:R-:W5:Y:S01]  /*1af20*/  LDL.LU R27, [R1+0x100] ;  /* 0x00010000011b7983 */ /* 0x001f620000300800 */
[--C-:B------:R-:W-:Y:S01]  /*1af30*/  @!P1 IMAD.IADD R18, R18, 0x1, -R29.reuse ;  /* 0x0000000112129824 */ /* 0x100fe200078e0a1d */
[C---:B------:R-:W-:Y:S01]  /*1af40*/  ISETP.GT.U32.AND P1, PT, R29.reuse, R15, PT ;  /* 0x0000000f1d00720c */ /* 0x040fe20003f24070 */
[--C-:B------:R-:W-:Y:S01]  /*1af50*/  @!P5 IMAD.IADD R12, R12, 0x1, -R29.reuse ;  /* 0x000000010c0cd824 */ /* 0x100fe200078e0a1d */
[----:B------:R-:W-:Y:S01]  /*1af60*/  ISETP.GT.U32.AND P3, PT, R29, R23, PT ;  /* 0x000000171d00720c */ /* 0x000fe20003f64070 */
[--C-:B------:R-:W-:Y:S01]  /*1af70*/  @!P0 IMAD.IADD R14, R14, 0x1, -R29.reuse ;  /* 0x000000010e0e8824 */ /* 0x100fe200078e0a1d */
[----:B------:R-:W-:Y:S01]  /*1af80*/  STL [R1+0x17c], R10 ;  /* 0x00017c0a01007387 */ /* 0x000fe20000100800 */
[--C-:B------:R-:W-:Y:S01]  /*1af90*/  @!P2 IMAD.IADD R21, R21, 0x1, -R29.reuse ;  /* 0x000000011515a824 */ /* 0x100fe200078e0a1d */
[----:B------:R-:W-:Y:S02]  /*1afa0*/  ISETP.GT.U32.AND P2, PT, R29, R16, PT ;  /* 0x000000101d00720c */ /* 0x000fe40003f44070 */
[----:B------:R-:W-:Y:S05]  /*1afb0*/  STL [R1+0x18c], R11 ;  /* 0x00018c0b01007387 */ /* 0x000fea0000100800 */
[--C-:B------:R-:W-:Y:S01]  /*1afc0*/  @!P1 IMAD.IADD R15, R15, 0x1, -R29.reuse ;  /* 0x000000010f0f9824 */ /* 0x100fe200078e0a1d */
[----:B------:R-:W-:Y:S01]  /*1afd0*/  STL [R1+0x184], R13 ;  /* 0x0001840d01007387 */ /* 0x000fe20000100800 */
[----:B------:R-:W-:-:S03]  /*1afe0*/  @!P3 IMAD.IADD R23, R23, 0x1, -R29 ;  /* 0x000000011717b824 */ /* 0x000fc600078e0a1d */
[----:B------:R0:W-:Y:S04]  /*1aff0*/  STL [R1+0x15c], R18 ;  /* 0x00015c1201007387 */ /* 0x0001e80000100800 */
[----:B------:R-:W-:Y:S04]  /*1b000*/  STL [R1+0x160], R21 ;  /* 0x0001601501007387 */ /* 0x000fe80000100800 */
[----:B0-----:R-:W5:Y:S04]  /*1b010*/  LDL R18, [R1+0x22d8] ;  /* 0x0022d80001127983 */ /* 0x001f680000100800 */
[----:B------:R-:W-:Y:S04]  /*1b020*/  STL [R1+0x164], R23 ;  /* 0x0001641701007387 */ /* 0x000fe80000100800 */
[----:B------:R0:W-:Y:S01]  /*1b030*/  STL [R1+0x170], R24 ;  /* 0x0001701801007387 */ /* 0x0001e20000100800 */
[----:B------:R-:W-:-:S03]  /*1b040*/  @!P2 IMAD.IADD R16, R16, 0x1, -R29 ;  /* 0x000000011010a824 */ /* 0x000fc600078e0a1d */
        /* <DEDUP_REMOVED lines=18> */
[C---:B------:R-:W-:Y:S01]  /*1b170*/  ISETP.GT.U32.AND P3, PT, R29.reuse, R17, PT ;  /* 0x000000111d00720c */ /* 0x040fe20003f64070 */
[--C-:B------:R-:W-:Y:S01]  /*1b180*/  @!P4 IMAD.IADD R12, R12, 0x1, -R29.reuse ;  /* 0x000000010c0cc824 */ /* 0x100fe200078e0a1d */
[C---:B------:R-:W-:Y:S02]  /*1b190*/  ISETP.GT.U32.AND P1, PT, R29.reuse, R22, PT ;  /* 0x000000161d00720c */ /* 0x040fe40003f24070 */
[----:B------:R0:W-:Y:S01]  /*1b1a0*/  STL [R1+0x16c], R25 ;  /* 0x00016c1901007387 */ /* 0x0001e20000100800 */
[--C-:B------:R-:W-:Y:S01]  /*1b1b0*/  @!P5 IMAD.IADD R14, R14, 0x1, -R29.reuse ;  /* 0x000000010e0ed824 */ /* 0x100fe200078e0a1d */
[----:B------:R-:W-:Y:S01]  /*1b1c0*/  ISETP.GT.U32.AND P2, PT, R29, R26, PT ;  /* 0x0000001a1d00720c */ /* 0x000fe20003f44070 */
[--C-:B------:R-:W-:Y:S01]  /*1b1d0*/  @!P0 IMAD.IADD R15, R15, 0x1, -R29.reuse ;  /* 0x000000010f0f8824 */ /* 0x100fe200078e0a1d */
[----:B0-----:R-:W2:Y:S04]  /*1b1e0*/  LDL.LU R25, [R1+0xec] ;  /* 0x0000ec0001197983 */ /* 0x001ea80000300800 */
[----:B------:R0:W-:Y:S04]  /*1b1f0*/  STL [R1+0x138], R12 ;  /* 0x0001380c01007387 */ /* 0x0001e80000100800 */
[----:B------:R-:W3:Y:S01]  /*1b200*/  LDL.LU R11, [R1+0xf8] ;  /* 0x0000f800010b7983 */ /* 0x000ee20000300800 */
[----:B------:R-:W-:-:S03]  /*1b210*/  @!P3 IMAD.IADD R17, R17, 0x1, -R29 ;  /* 0x000000011111b824 */ /* 0x000fc600078e0a1d */
[----:B------:R1:W-:Y:S01]  /*1b220*/  STL [R1+0x13c], R14 ;  /* 0x00013c0e01007387 */ /* 0x0003e20000100800 */
[----:B------:R-:W-:-:S03]  /*1b230*/  @!P1 IMAD.IADD R22, R22, 0x1, -R29 ;  /* 0x0000000116169824 */ /* 0x000fc600078e0a1d */
[----:B0-----:R-:W4:Y:S01]  /*1b240*/  LDL.LU R12, [R1+0xf4] ;  /* 0x0000f400010c7983 */ /* 0x001f220000300800 */
[----:B------:R-:W-:-:S03]  /*1b250*/  ISETP.GT.U32.AND P1, PT, R29, R16, PT ;  /* 0x000000101d00720c */ /* 0x000fc60003f24070 */
[----:B------:R0:W-:Y:S01]  /*1b260*/  STL [R1+0x14c], R15 ;  /* 0x00014c0f01007387 */ /* 0x0001e20000100800 */
[----:B------:R-:W-:-:S03]  /*1b270*/  @!P2 IMAD.IADD R26, R26, 0x1, -R29 ;  /* 0x000000011a1aa824 */ /* 0x000fc600078e0a1d */
[----:B-1----:R-:W2:Y:S01]  /*1b280*/  LDL.LU R14, [R1+0xc0] ;  /* 0x0000c000010e7983 */ /* 0x002ea20000300800 */
[----:B------:R-:W-:-:S03]  /*1b290*/  ISETP.GT.U32.AND P2, PT, R29, R17, PT ;  /* 0x000000111d00720c */ /* 0x000fc60003f44070 */
[----:B0-----:R-:W2:Y:S02]  /*1b2a0*/  LDL.LU R15, [R1+0xc4] ;  /* 0x0000c400010f7983 */ /* 0x001ea40000300800 */
[----:B------:R-:W-:-:S08]  /*1b2b0*/  @!P1 IMAD.IADD R16, R16, 0x1, -R29 ;  /* 0x0000000110109824 */ /* 0x000fd000078e0a1d */
[----:B------:R-:W-:Y:S01]  /*1b2c0*/  @!P2 IMAD.IADD R17, R17, 0x1, -R29 ;  /* 0x000000011111a824 */ /* 0x000fe200078e0a1d */
[----:B------:R0:W-:Y:S04]  /*1b2d0*/  STL [R1+0x158], R16 ;  /* 0x0001581001007387 */ /* 0x0001e80000100800 */
[----:B0-----:R-:W2:Y:S04]  /*1b2e0*/  LDL.LU R16, [R1+0xd4] ;  /* 0x0000d40001107983 */ /* 0x001ea80000300800 */
[----:B------:R0:W-:Y:S04]  /*1b2f0*/  STL [R1+0x154], R17 ;  /* 0x0001541101007387 */ /* 0x0001e80000100800 */
[----:B0-----:R-:W2:Y:S01]  /*1b300*/  LDL.LU R17, [R1+0xe0] ;  /* 0x0000e00001117983 */ /* 0x001ea20000300800 */
[----:B-----5:R-:W-:Y:S01]  /*1b310*/  ISETP.GT.U32.AND P3, PT, R29, R27, PT ;  /* 0x0000001b1d00720c */ /* 0x020fe20003f64070 */
[----:B------:R-:W-:Y:S01]  /*1b320*/  IMAD.HI.U32 R0, R28, R5, RZ ;  /* 0x000000051c007227 */ /* 0x000fe200078e00ff */
[----:B------:R-:W-:-:S03]  /*1b330*/  IABS R4, R4 ;  /* 0x0000000400047213 */ /* 0x000fc60000000000 */
[----:B------:R-:W-:Y:S01]  /*1b340*/  IMAD.MOV R0, RZ, RZ, -R0 ;  /* 0x000000ffff007224 */ /* 0x000fe200078e0a00 */
[----:B------:R-:W-:-:S03]  /*1b350*/  ISETP.GT.U32.AND P4, PT, R29, R9, PT ;  /* 0x000000091d00720c */ /* 0x000fc60003f84070 */
[----:B------:R-:W-:Y:S02]  /*1b360*/  IMAD R5, R29, R0, R5 ;  /* 0x000000001d057224 */ /* 0x000fe400078e0205 */
[----:B------:R-:W-:-:S04]  /*1b370*/  IMAD.HI.U32 R0, R28, R4, RZ ;  /* 0x000000041c007227 */ /* 0x000fc800078e00ff */
[----:B------:R-:W-:Y:S01]  /*1b380*/  @!P3 IMAD.IADD R27, R27, 0x1, -R29 ;  /* 0x000000011b1bb824 */ /* 0x000fe200078e0a1d */
[C---:B------:R-:W-:Y:S01]  /*1b390*/  ISETP.GT.U32.AND P3, PT, R29.reuse, R8, PT ;  /* 0x000000081d00720c */ /* 0x040fe20003f64070 */
[----:B------:R-:W-:Y:S01]  /*1b3a0*/  IMAD.MOV R0, RZ, RZ, -R0 ;  /* 0x000000ffff007224 */ /* 0x000fe200078e0a00 */
[----:B------:R-:W-:-:S03]  /*1b3b0*/  ISETP.GT.U32.AND P5, PT, R29, R19, PT ;  /* 0x000000131d00720c */ /* 0x000fc60003fa4070 */
[C---:B------:R-:W-:Y:S01]  /*1b3c0*/  IMAD R4, R29.reuse, R0, R4 ;  /* 0x000000001d047224 */ /* 0x040fe200078e0204 */
[----:B------:R-:W-:Y:S01]  /*1b3d0*/  ISETP.GT.U32.AND P2, PT, R29, R27, PT ;  /* 0x0000001b1d00720c */ /* 0x000fe20003f44070 */
[----:B------:R-:W-:-:S04]  /*1b3e0*/  IMAD.HI.U32 R0, R28, R3, RZ ;  /* 0x000000031c007227 */ /* 0x000fc800078e00ff */
[----:B------:R-:W-:Y:S02]  /*1b3f0*/  IMAD.MOV R0, RZ, RZ, -R0 ;  /* 0x000000ffff007224 */ /* 0x000fe400078e0a00 */
[--C-:B------:R-:W-:Y:S01]  /*1b400*/  @!P3 IMAD.IADD R8, R8, 0x1, -R29.reuse ;  /* 0x000000010808b824 */ /* 0x100fe200078e0a1d */
[----:B------:R-:W-:Y:S01]  /*1b410*/  ISETP.GT.U32.AND P3, PT, R29, R24, PT ;  /* 0x000000181d00720c */ /* 0x000fe20003f64070 */
[----:B------:R-:W-:Y:S01]  /*1b420*/  @!P4 IMAD.IADD R9, R9, 0x1, -R29 ;  /* 0x000000010909c824 */ /* 0x000fe200078e0a1d */
[C---:B------:R-:W-:Y:S01]  /*1b430*/  ISETP.GT.U32.AND P4, PT, R29.reuse, R10, PT ;  /* 0x0000000a1d00720c */ /* 0x040fe20003f84070 */
[C---:B------:R-:W-:Y:S02]  /*1b440*/  IMAD R3, R29.reuse, R0, R3 ;  /* 0x000000001d037224 */ /* 0x040fe400078e0203 */
[----:B------:R-:W-:Y:S01]  /*1b450*/  IMAD.HI.U32 R0, R28, R2, RZ ;  /* 0x000000021c007227 */ /* 0x000fe200078e00ff */
[----:B------:R-:W-:-:S03]  /*1b460*/  ISETP.GT.U32.AND P0, PT, R29, R20, PT ;  /* 0x000000141d00720c */ /* 0x000fc60003f04070 */
[----:B------:R-:W-:Y:S01]  /*1b470*/  IMAD.MOV R0, RZ, RZ, -R0 ;  /* 0x000000ffff007224 */ /* 0x000fe200078e0a00 */
[----:B------:R-:W-:Y:S01]  /*1b480*/  ISETP.GT.U32.AND P1, PT, R29, R22, PT ;  /* 0x000000161d00720c */ /* 0x000fe20003f24070 */
[--C-:B------:R-:W-:Y:S02]  /*1b490*/  @!P2 IMAD.IADD R27, R27, 0x1, -R29.reuse ;  /* 0x000000011b1ba824 */ /* 0x100fe400078e0a1d */
[--C-:B------:R-:W-:Y:S01]  /*1b4a0*/  @!P5 IMAD.IADD R19, R19, 0x1, -R29.reuse ;  /* 0x000000011313d824 */ /* 0x100fe200078e0a1d */
[C---:B------:R-:W-:Y:S01]  /*1b4b0*/  ISETP.GT.U32.AND P5, PT, R29.reuse, R13, PT ;  /* 0x0000000d1d00720c */ /* 0x040fe20003fa4070 */
[C---:B------:R-:W-:Y:S01]  /*1b4c0*/  IMAD R2, R29.reuse, R0, R2 ;  /* 0x000000001d027224 */ /* 0x040fe200078e0202 */
[----:B------:R-:W-:Y:S01]  /*1b4d0*/  IABS R0, R18 ;  /* 0x0000001200007213 */ /* 0x000fe20000000000 */
[--C-:B------:R-:W-:Y:S01]  /*1b4e0*/  @!P3 IMAD.IADD R24, R24, 0x1, -R29.reuse ;  /* 0x000000011818b824 */ /* 0x100fe200078e0a1d */
[----:B------:R-:W-:Y:S01]  /*1b4f0*/  ISETP.GT.U32.AND P6, PT, R29, R26, PT ;  /* 0x0000001a1d00720c */ /* 0x000fe20003fc4070 */
[----:B------:R-:W5:Y:S01]  /*1b500*/  LDL.LU R18, [R1+0xdc] ;  /* 0x0000dc0001127983 */ /* 0x000f620000300800 */
[----:B------:R-:W-:-:S02]  /*1b510*/  @!P4 IMAD.IADD R10, R10, 0x1, -R29 ;  /* 0x000000010a0ac824 */ /* 0x000fc400078e0a1d */
[--C-:B------:R-:W-:Y:S01]  /*1b520*/  @!P0 IMAD.IADD R20, R20, 0x1, -R29.reuse ;  /* 0x0000000114148824 */ /* 0x100fe200078e0a1d */
[C---:B------:R-:W-:Y:S01]  /*1b530*/  ISETP.GT.U32.AND P0, PT, R29.reuse, R21, PT ;  /* 0x000000151d00720c */ /* 0x040fe20003f04070 */
[--C-:B------:R-:W-:Y:S01]  /*1b540*/  @!P1 IMAD.IADD R22, R22, 0x1, -R29.reuse ;  /* 0x0000000116169824 */ /* 0x100fe200078e0a1d */
[----:B------:R-:W-:Y:S02]  /*1b550*/  ISETP.GT.U32.AND P1, PT, R29, R23, PT ;  /* 0x000000171d00720c */ /* 0x000fe40003f24070 */
[--C-:B------:R-:W-:Y:S01]  /*1b560*/  @!P5 IMAD.IADD R13, R13, 0x1, -R29.reuse ;  /* 0x000000010d0dd824 */ /* 0x100fe200078e0a1d */
[----:B------:R-:W-:Y:S03]  /*1b570*/  STL [R1+0x120], R8 ;  /* 0x0001200801007387 */ /* 0x000fe60000100800 */
[--C-:B------:R-:W-:Y:S01]  /*1b580*/  @!P6 IMAD.IADD R26, R26, 0x1, -R29.reuse ;  /* 0x000000011a1ae824 */ /* 0x100fe200078e0a1d */
[----:B------:R-:W-:Y:S04]  /*1b590*/  STL [R1+0x124], R9 ;  /* 0x0001240901007387 */ /* 0x000fe80000100800 */
[----:B------:R-:W-:Y:S04]  /*1b5a0*/  STL [R1+0x12c], R19 ;  /* 0x00012c1301007387 */ /* 0x000fe80000100800 */
[----:B------:R-:W-:Y:S04]  /*1b5b0*/  STL [R1+0x134], R20 ;  /* 0x0001341401007387 */ /* 0x000fe80000100800 */
[----:B------:R-:W-:Y:S01]  /*1b5c0*/  STL [R1+0x130], R22 ;  /* 0x0001301601007387 */ /* 0x000fe20000100800 */
[----:B------:R-:W-:-:S03]  /*1b5d0*/  @!P0 IMAD.IADD R21, R21, 0x1, -R29 ;  /* 0x0000000115158824 */ /* 0x000fc600078e0a1d */
[----:B------:R0:W-:Y:S01]  /*1b5e0*/  STL [R1+0xfc], R26 ;  /* 0x0000fc1a01007387 */ /* 0x0001e20000100800 */
[----:B------:R-:W-:-:S03]  /*1b5f0*/  @!P1 IMAD.IADD R23, R23, 0x1, -R29 ;  /* 0x0000000117179824 */ /* 0x000fc600078e0a1d */
[----:B0-----:R-:W5:Y:S04]  /*1b600*/  LDL.LU R26, [R1+0xac] ;  /* 0x0000ac00011a7983 */ /* 0x001f680000300800 */
[----:B------:R-:W5:Y:S04]  /*1b610*/  LDL.LU R19, [R1+0xb0] ;  /* 0x0000b00001137983 */ /* 0x000f680000300800 */
[----:B------:R0:W-:Y:S04]  /*1b620*/  STL [R1+0x100], R27 ;  /* 0x0001001b01007387 */ /* 0x0001e80000100800 */
[----:B0-----:R-:W5:Y:S04]  /*1b630*/  LDL.LU R27, [R1+0xb4] ;  /* 0x0000b400011b7983 */ /* 0x001f680000300800 */
[----:B------:R-:W5:Y:S04]  /*1b640*/  LDL.LU R20, [R1+0xbc] ;  /* 0x0000bc0001147983 */ /* 0x000f680000300800 */
[----:B------:R-:W5:Y:S01]  /*1b650*/  LDL.LU R22, [R1+0xb8] ;  /* 0x0000b80001167983 */ /* 0x000f620000300800 */
[----:B---3--:R-:W-:-:S02]  /*1b660*/  ISETP.GT.U32.AND P2, PT, R29, R11, PT ;  /* 0x0000000b1d00720c */ /* 0x008fc40003f44070 */
[C---:B----4-:R-:W-:Y:S02]  /*1b670*/  ISETP.GT.U32.AND P3, PT, R29.reuse, R12, PT ;  /* 0x0000000c1d00720c */ /* 0x050fe40003f64070 */
[----:B--2---:R-:W-:-:S09]  /*1b680*/  ISETP.GT.U32.AND P4, PT, R29, R14, PT ;  /* 0x0000000e1d00720c */ /* 0x004fd20003f84070 */
[--C-:B------:R-:W-:Y:S01]  /*1b690*/  @!P2 IMAD.IADD R11, R11, 0x1, -R29.reuse ;  /* 0x000000010b0ba824 */ /* 0x100fe200078e0a1d */
[C---:B------:R-:W-:Y:S01]  /*1b6a0*/  ISETP.GT.U32.AND P2, PT, R29.reuse, R24, PT ;  /* 0x000000181d00720c */ /* 0x040fe20003f44070 */
[--C-:B------:R-:W-:Y:S01]  /*1b6b0*/  @!P3 IMAD.IADD R12, R12, 0x1, -R29.reuse ;  /* 0x000000010c0cb824 */ /* 0x100fe200078e0a1d */
[C---:B------:R-:W-:Y:S02]  /*1b6c0*/  ISETP.GT.U32.AND P5, PT, R29.reuse, R15, PT ;  /* 0x0000000f1d00720c */ /* 0x040fe40003fa4070 */
[C---:B------:R-:W-:Y:S01]  /*1b6d0*/  ISETP.GT.U32.AND P3, PT, R29.reuse, R10, PT ;  /* 0x0000000a1d00720c */ /* 0x040fe20003f64070 */
[----:B------:R-:W-:Y:S01]  /*1b6e0*/  @!P4 IMAD.IADD R14, R14, 0x1, -R29 ;  /* 0x000000010e0ec824 */ /* 0x000fe200078e0a1d */
[C---:B------:R-:W-:Y:S02]  /*1b6f0*/  ISETP.GT.U32.AND P4, PT, R29.reuse, R13, PT ;  /* 0x0000000d1d00720c */ /* 0x040fe40003f84070 */
[----:B------:R-:W-:-:S05]  /*1b700*/  ISETP.GT.U32.AND P6, PT, R29, R25, PT ;  /* 0x000000191d00720c */ /* 0x000fca0003fc4070 */
[--C-:B------:R-:W-:Y:S02]  /*1b710*/  @!P2 IMAD.IADD R24, R24, 0x1, -R29.reuse ;  /* 0x000000011818a824 */ /* 0x100fe400078e0a1d */
[--C-:B------:R-:W-:Y:S01]  /*1b720*/  @!P5 IMAD.IADD R15, R15, 0x1, -R29.reuse ;  /* 0x000000010f0fd824 */ /* 0x100fe200078e0a1d */
[C---:B------:R-:W-:Y:S01]  /*1b730*/  ISETP.GT.U32.AND P5, PT, R29.reuse, R21, PT ;  /* 0x000000151d00720c */ /* 0x040fe20003fa4070 */
[--C-:B------:R-:W-:Y:S01]  /*1b740*/  @!P3 IMAD.IADD R10, R10, 0x1, -R29.reuse ;  /* 0x000000010a0ab824 */ /* 0x100fe200078e0a1d */
[----:B------:R-:W-:Y:S01]  /*1b750*/  ISETP.GT.U32.AND P0, PT, R29, R16, PT ;  /* 0x000000101d00720c */ /* 0x000fe20003f04070 */
[----:B------:R0:W-:Y:S01]  /*1b760*/  STL [R1+0x10c], R24 ;  /* 0x00010c1801007387 */ /* 0x0001e20000100800 */
[--C-:B------:R-:W-:Y:S02]  /*1b770*/  @!P4 IMAD.IADD R13, R13, 0x1, -R29.reuse ;  /* 0x000000010d0dc824 */ /* 0x100fe400078e0a1d */
[----:B------:R-:W-:Y:S01]  /*1b780*/  @!P6 IMAD.IADD R25, R25, 0x1, -R29 ;  /* 0x000000011919e824 */ /* 0x000fe200078e0a1d */
[----:B0-----:R-:W2:Y:S01]  /*1b790*/  LDL.LU R24, [R1+0x98] ;  /* 0x0000980001187983 */ /* 0x001ea20000300800 */
[----:B------:R-:W-:-:S03]  /*1b7a0*/  ISETP.GT.U32.AND P1, PT, R29, R17, PT ;  /* 0x000000111d00720c */ /* 0x000fc60003f24070 */
[----:B------:R-:W3:Y:S04]  /*1b7b0*/  LDL.LU R8, [R1+0x9c] ;  /* 0x00009c0001087983 */ /* 0x000ee80000300800 */
[----:B------:R0:W-:Y:S01]  /*1b7c0*/  STL [R1+0x11c], R10 ;  /* 0x00011c0a01007387 */ /* 0x0001e20000100800 */
[----:B------:R-:W-:-:S03]  /*1b7d0*/  @!P0 IMAD.IADD R16, R16, 0x1, -R29 ;  /* 0x0000000110108824 */ /* 0x000fc600078e0a1d */
[----:B------:R-:W4:Y:S01]  /*1b7e0*/  LDL.LU R9, [R1+0xa0] ;  /* 0x0000a00001097983 */ /* 0x000f220000300800 */
[----:B------:R-:W-:-:S03]  /*1b7f0*/  ISETP.GT.U32.AND P0, PT, R29, R23, PT ;  /* 0x000000171d00720c */ /* 0x000fc60003f04070 */
[----:B------:R1:W-:Y:S01]  /*1b800*/  STL [R1+0x114], R13 ;  /* 0x0001140d01007387 */ /* 0x0003e20000100800 */
[----:B------:R-:W-:-:S03]  /*1b810*/  @!P1 IMAD.IADD R17, R17, 0x1, -R29 ;  /* 0x0000000111119824 */ /* 0x000fc600078e0a1d */
[----:B0-----:R-:W2:Y:S01]  /*1b820*/  LDL.LU R10, [R1+0xa8] ;  /* 0x0000a800010a7983 */ /* 0x001ea20000300800 */
[----:B------:R-:W-:Y:S01]  /*1b830*/  ISETP.GT.U32.AND P1, PT, R29, R25, PT ;  /* 0x000000191d00720c */ /* 0x000fe20003f24070 */
[--C-:B------:R-:W-:Y:S02]  /*1b840*/  @!P5 IMAD.IADD R21, R21, 0x1, -R29.reuse ;  /* 0x000000011515d824 */ /* 0x100fe400078e0a1d */
[----:B-1----:R-:W2:Y:S04]  /*1b850*/  LDL.LU R13, [R1+0xa4] ;  /* 0x0000a400010d7983 */ /* 0x002ea80000300800 */
[----:B------:R0:W-:Y:S01]  /*1b860*/  STL [R1+0xe4], R21 ;  /* 0x0000e41501007387 */ /* 0x0001e20000100800 */
[----:B------:R-:W-:-:S05]  /*1b870*/  @!P0 IMAD.IADD R23, R23, 0x1, -R29 ;  /* 0x0000000117178824 */ /* 0x000fca00078e0a1d */
[----:B------:R-:W-:Y:S01]  /*1b880*/  @!P1 IMAD.IADD R25, R25, 0x1, -R29 ;  /* 0x0000000119199824 */ /* 0x000fe200078e0a1d */
[----:B0-----:R-:W2:Y:S04]  /*1b890*/  LDL.LU R21, [R1+0x84] ;  /* 0x0000840001157983 */ /* 0x001ea80000300800 */
[----:B------:R0:W-:Y:S04]  /*1b8a0*/  STL [R1+0xe8], R23 ;  /* 0x0000e81701007387 */ /* 0x0001e80000100800 */
[----:B0-----:R-:W2:Y:S04]  /*1b8b0*/  LDL.LU R23, [R1+0x88] ;  /* 0x0000880001177983 */ /* 0x001ea80000300800 */
[----:B------:R0:W-:Y:S04]  /*1b8c0*/  STL [R1+0xec], R25 ;  /* 0x0000ec1901007387 */ /* 0x0001e80000100800 */
[----:B0-----:R-:W2:Y:S01]  /*1b8d0*/  LDL.LU R25, [R1+0x8c] ;  /* 0x00008c0001197983 */ /* 0x001ea20000300800 */
[----:B-----5:R-:W-:-:S02]  /*1b8e0*/  ISETP.GT.U32.AND P6, PT, R29, R18, PT ;  /* 0x000000121d00720c */ /* 0x020fc40003fc4070 */
[C---:B------:R-:W-:Y:S02]  /*1b8f0*/  ISETP.GT.U32.AND P3, PT, R29.reuse, R12, PT ;  /* 0x0000000c1d00720c */ /* 0x040fe40003f64070 */
[C---:B------:R-:W-:Y:S02]  /*1b900*/  ISETP.GT.U32.AND P2, PT, R29.reuse, R11, PT ;  /* 0x0000000b1d00720c */ /* 0x040fe40003f44070 */
[C---:B------:R-:W-:Y:S02]  /*1b910*/  ISETP.GT.U32.AND P4, PT, R29.reuse, R14, PT ;  /* 0x0000000e1d00720c */ /* 0x040fe40003f84070 */
[----:B------:R-:W-:-:S05]  /*1b920*/  ISETP.GT.U32.AND P5, PT, R29, R15, PT ;  /* 0x0000000f1d00720c */ /* 0x000fca0003fa4070 */
[--C-:B------:R-:W-:Y:S02]  /*1b930*/  @!P6 IMAD.IADD R18, R18, 0x1, -R29.reuse ;  /* 0x000000011212e824 */ /* 0x100fe400078e0a1d */
[----:B------:R-:W-:-:S03]  /*1b940*/  @!P3 IMAD.IADD R12, R12, 0x1, -R29 ;  /* 0x000000010c0cb824 */ /* 0x000fc600078e0a1d */
        /* <DEDUP_REMOVED lines=8> */
[----:B------:R-:W-:Y:S01]  /*1b9d0*/  @!P6 IMAD.IADD R18, R18, 0x1, -R29 ;  /* 0x000000011212e824 */ /* 0x000fe200078e0a1d */
[----:B------:R-:W-:-:S03]  /*1b9e0*/  ISETP.GT.U32.AND P4, PT, R29, R27, PT ;  /* 0x0000001b1d00720c */ /* 0x000fc60003f84070 */
[--C-:B------:R-:W-:Y:S01]  /*1b9f0*/  @!P3 IMAD.IADD R19, R19, 0x1, -R29.reuse ;  /* 0x000000011313b824 */ /* 0x100fe200078e0a1d */
[C---:B------:R-:W-:Y:S01]  /*1ba00*/  ISETP.GT.U32.AND P5, PT, R29.reuse, R20, PT ;  /* 0x000000141d00720c */ /* 0x040fe20003fa4070 */
[--C-:B------:R-:W-:Y:S02]  /*1ba10*/  @!P2 IMAD.IADD R26, R26, 0x1, -R29.reuse ;  /* 0x000000011a1aa824 */ /* 0x100fe400078e0a1d */
[--C-:B------:R-:W-:Y:S01]  /*1ba20*/  @!P0 IMAD.IADD R16, R16, 0x1, -R29.reuse ;  /* 0x0000000110108824 */ /* 0x100fe200078e0a1d */
[----:B------:R-:W-:Y:S01]  /*1ba30*/  ISETP.GT.U32.AND P0, PT, R29, R22, PT ;  /* 0x000000161d00720c */ /* 0x000fe20003f04070 */
[----:B------:R-:W-:-:S04]  /*1ba40*/  @!P1 IMAD.IADD R17, R17, 0x1, -R29 ;  /* 0x0000000111119824 */ /* 0x000fc800078e0a1d */
[----:B------:R-:W-:-:S04]  /*1ba50*/  @!P4 IMAD.IADD R27, R27, 0x1, -R29 ;  /* 0x000000011b1bc824 */ /* 0x000fc800078e0a1d */
[--C-:B------:R-:W-:Y:S01]  /*1ba60*/  @!P5 IMAD.IADD R20, R20, 0x1, -R29.reuse ;  /* 0x000000011414d824 */ /* 0x100fe200078e0a1d */
[----:B------:R0:W-:Y:S04]  /*1ba70*/  STL [R1+0xf8], R11 ;  /* 0x0000f80b01007387 */ /* 0x0001e80000100800 */
[----:B------:R1:W-:Y:S01]  /*1ba80*/  STL [R1+0xf4], R12 ;  /* 0x0000f40c01007387 */ /* 0x0003e20000100800 */
[----:B------:R-:W-:-:S03]  /*1ba90*/  @!P0 IMAD.IADD R22, R22, 0x1, -R29 ;  /* 0x0000000116168824 */ /* 0x000fc600078e0a1d */
[----:B------:R5:W-:Y:S04]  /*1baa0*/  STL [R1+0xc0], R14 ;  /* 0x0000c00e01007387 */ /* 0x000be80000100800 */
[----:B------:R1:W-:Y:S04]  /*1bab0*/  STL [R1+0xc4], R15 ;  /* 0x0000c40f01007387 */ /* 0x0003e80000100800 */
[----:B------:R1:W-:Y:S04]  /*1bac0*/  STL [R1+0xd4], R16 ;  /* 0x0000d41001007387 */ /* 0x0003e80000100800 */
[----:B0-----:R-:W2:Y:S04]  /*1bad0*/  LDL.LU R11, [R1+0x94] ;  /* 0x00009400010b7983 */ /* 0x001ea80000300800 */
[----:B------:R-:W-:Y:S04]  /*1bae0*/  STL [R1+0xe0], R17 ;  /* 0x0000e01101007387 */ /* 0x000fe80000100800 */
[----:B-1----:R-:W2:Y:S04]  /*1baf0*/  LDL.LU R12, [R1+0x90] ;  /* 0x00009000010c7983 */ /* 0x002ea80000300800 */
[----:B------:R-:W-:Y:S04]  /*1bb00*/  STL [R1+0xdc], R18 ;  /* 0x0000dc1201007387 */ /* 0x000fe80000100800 */
[----:B-----5:R-:W5:Y:S04]  /*1bb10*/  LDL.LU R14, [R1+0x78] ;  /* 0x00007800010e7983 */ /* 0x020f680000300800 */
[----:B------:R-:W5:Y:S04]  /*1bb20*/  LDL.LU R15, [R1+0x7c] ;  /* 0x00007c00010f7983 */ /* 0x000f680000300800 */
[----:B------:R-:W5:Y:S01]  /*1bb30*/  LDL.LU R16, [R1+0x80] ;  /* 0x0000800001107983 */ /* 0x000f620000300800 */
[----:B---3--:R-:W-:-:S02]  /*1bb40*/  ISETP.GT.U32.AND P6, PT, R29, R8, PT ;  /* 0x000000081d00720c */ /* 0x008fc40003fc4070 */
[C---:B----4-:R-:W-:Y:S02]  /*1bb50*/  ISETP.GT.U32.AND P2, PT, R29.reuse, R9, PT ;  /* 0x000000091d00720c */ /* 0x050fe40003f44070 */
[C---:B--2---:R-:W-:Y:S02]  /*1bb60*/  ISETP.GT.U32.AND P3, PT, R29.reuse, R10, PT ;  /* 0x0000000a1d00720c */ /* 0x044fe40003f64070 */
[C---:B------:R-:W-:Y:S02]  /*1bb70*/  ISETP.GT.U32.AND P1, PT, R29.reuse, R24, PT ;  /* 0x000000181d00720c */ /* 0x040fe40003f24070 */
[----:B------:R-:W-:-:S05]  /*1bb80*/  ISETP.GT.U32.AND P4, PT, R29, R13, PT ;  /* 0x0000000d1d00720c */ /* 0x000fca0003f84070 */
        /* <DEDUP_REMOVED lines=8> */
[----:B------:R-:W-:Y:S01]  /*1bc10*/  ISETP.GT.U32.AND P4, PT, R29, R20, PT ;  /* 0x000000141d00720c */ /* 0x000fe20003f84070 */
[----:B------:R-:W-:-:S04]  /*1bc20*/  @!P1 IMAD.IADD R24, R24, 0x1, -R29 ;  /* 0x0000000118189824 */ /* 0x000fc800078e0a1d */
[----:B------:R-:W-:-:S04]  /*1bc30*/  @!P6 IMAD.IADD R26, R26, 0x1, -R29 ;  /* 0x000000011a1ae824 */ /* 0x000fc800078e0a1d */
[--C-:B------:R-:W-:Y:S01]  /*1bc40*/  @!P3 IMAD.IADD R27, R27, 0x1, -R29.reuse ;  /* 0x000000011b1bb824 */ /* 0x100fe200078e0a1d */
[----:B------:R-:W-:Y:S01]  /*1bc50*/  ISETP.GT.U32.AND P0, PT, R29, R23, PT ;  /* 0x000000171d00720c */ /* 0x000fe20003f04070 */
[--C-:B------:R-:W-:Y:S01]  /*1bc60*/  @!P5 IMAD.IADD R21, R21, 0x1, -R29.reuse ;  /* 0x000000011515d824 */ /* 0x100fe200078e0a1d */
[----:B------:R-:W-:Y:S01]  /*1bc70*/  ISETP.GT.U32.AND P5, PT, R29, R22, PT ;  /* 0x000000161d00720c */ /* 0x000fe20003fa4070 */
[----:B------:R-:W-:Y:S01]  /*1bc80*/  @!P2 IMAD.IADD R19, R19, 0x1, -R29 ;  /* 0x000000011313a824 */ /* 0x000fe200078e0a1d */
[----:B------:R0:W-:Y:S01]  /*1bc90*/  STL [R1+0xac], R26 ;  /* 0x0000ac1a01007387 */ /* 0x0001e20000100800 */
[----:B------:R-:W-:-:S03]  /*1bca0*/  ISETP.GT.U32.AND P1, PT, R29, R25, PT ;  /* 0x000000191d00720c */ /* 0x000fc60003f24070 */
[----:B0-----:R-:W2:Y:S05]  /*1bcb0*/  LDL.LU R26, [R1+0x1cc] ;  /* 0x0001cc00011a7983 */ /* 0x001eaa0000300800 */
[--C-:B------:R-:W-:Y:S01]  /*1bcc0*/  @!P0 IMAD.IADD R23, R23, 0x1, -R29.reuse ;  /* 0x0000000117178824 */ /* 0x100fe200078e0a1d */
[----:B------:R0:W-:Y:S01]  /*1bcd0*/  STL [R1+0xb4], R27 ;  /* 0x0000b41b01007387 */ /* 0x0001e20000100800 */
[--C-:B------:R-:W-:Y:S01]  /*1bce0*/  @!P4 IMAD.IADD R20, R20, 0x1, -R29.reuse ;  /* 0x000000011414c824 */ /* 0x100fe200078e0a1d */
[C---:B------:R-:W-:Y:S02]  /*1bcf0*/  ISETP.GT.U32.AND P0, PT, R29.reuse, R24, PT ;  /* 0x000000181d00720c */ /* 0x040fe40003f04070 */
[----:B------:R1:W-:Y:S01]  /*1bd00*/  STL [R1+0xb0], R19 ;  /* 0x0000b01301007387 */ /* 0x0003e20000100800 */
[----:B------:R-:W-:Y:S01]  /*1bd10*/  ISETP.GT.U32.AND P2, PT, R29, R9, PT ;  /* 0x000000091d00720c */ /* 0x000fe20003f44070 */
[----:B------:R-:W-:-:S02]  /*1bd20*/  @!P5 IMAD.IADD R22, R22, 0x1, -R29 ;  /* 0x000000011616d824 */ /* 0x000fc400078e0a1d */
[----:B------:R-:W-:Y:S01]  /*1bd30*/  @!P1 IMAD.IADD R25, R25, 0x1, -R29 ;  /* 0x0000000119199824 */ /* 0x000fe200078e0a1d */
[----:B0-----:R-:W3:Y:S01]  /*1bd40*/  LDL.LU R27, [R1+0x1b4] ;  /* 0x0001b400011b7983 */ /* 0x001ee20000300800 */
[----:B------:R-:W-:-:S03]  /*1bd50*/  ISETP.GT.U32.AND P1, PT, R29, R8, PT ;  /* 0x000000081d00720c */ /* 0x000fc60003f24070 */
[----:B------:R-:W4:Y:S01]  /*1bd60*/  LDL.LU R17, [R1+0x70] ;  /* 0x0000700001117983 */ /* 0x000f220000300800 */
[----:B------:R-:W-:-:S03]  /*1bd70*/  ISETP.GT.U32.AND P3, PT, R29, R10, PT ;  /* 0x0000000a1d00720c */ /* 0x000fc60003f64070 */
[----:B------:R-:W4:Y:S01]  /*1bd80*/  LDL.LU R18, [R1+0x74] ;  /* 0x0000740001127983 */ /* 0x000f220000300800 */
[----:B------:R-:W-:-:S03]  /*1bd90*/  ISETP.GT.U32.AND P5, PT, R29, R21, PT ;  /* 0x000000151d00720c */ /* 0x000fc60003fa4070 */
[----:B-1----:R-:W4:Y:S01]  /*1bda0*/  LDL.LU R19, [R1+0x180] ;  /* 0x0001800001137983 */ /* 0x002f220000300800 */
[----:B------:R-:W-:-:S03]  /*1bdb0*/  ISETP.GT.U32.AND P4, PT, R29, R13, PT ;  /* 0x0000000d1d00720c */ /* 0x000fc60003f84070 */
[----:B------:R0:W-:Y:S01]  /*1bdc0*/  STL [R1+0xbc], R20 ;  /* 0x0000bc1401007387 */ /* 0x0001e20000100800 */
[----:B------:R-:W-:-:S03]  /*1bdd0*/  @!P0 IMAD.IADD R24, R24, 0x1, -R29 ;  /* 0x0000000118188824 */ /* 0x000fc600078e0a1d */
[----:B0-----:R-:W4:Y:S04]  /*1bde0*/  LDL.LU R20, [R1+0x198] ;  /* 0x0001980001147983 */ /* 0x001f280000300800 */
[----:B------:R0:W-:Y:S01]  /*1bdf0*/  STL [R1+0xb8], R22 ;  /* 0x0000b81601007387 */ /* 0x0001e20000100800 */
[--C-:B------:R-:W-:Y:S02]  /*1be00*/  @!P1 IMAD.IADD R8, R8, 0x1, -R29.reuse ;  /* 0x0000000108089824 */ /* 0x100fe400078e0a1d */
[--C-:B------:R-:W-:Y:S01]  /*1be10*/  @!P2 IMAD.IADD R9, R9, 0x1, -R29.reuse ;  /* 0x000000010909a824 */ /* 0x100fe200078e0a1d */
[----:B0-----:R-:W4:Y:S01]  /*1be20*/  LDL.LU R22, [R1+0x188] ;  /* 0x0001880001167983 */ /* 0x001f220000300800 */
[--C-:B------:R-:W-:Y:S02]  /*1be30*/  @!P3 IMAD.IADD R10, R10, 0x1, -R29.reuse ;  /* 0x000000010a0ab824 */ /* 0x100fe400078e0a1d */
[--C-:B------:R-:W-:Y:S01]  /*1be40*/  @!P5 IMAD.IADD R21, R21, 0x1, -R29.reuse ;  /* 0x000000011515d824 */ /* 0x100fe200078e0a1d */
[----:B------:R0:W-:Y:S01]  /*1be50*/  STL [R1+0x98], R24 ;  /* 0x0000981801007387 */ /* 0x0001e20000100800 */
[----:B------:R-:W-:-:S03]  /*1be60*/  @!P4 IMAD.IADD R13, R13, 0x1, -R29 ;  /* 0x000000010d0dc824 */ /* 0x000fc600078e0a1d */
[----:B0-----:R-:W4:Y:S04]  /*1be70*/  LDL.LU R24, [R1+0x140] ;  /* 0x0001400001187983 */ /* 0x001f280000300800 */
[----:B------:R-:W-:Y:S04]  /*1be80*/  STL [R1+0x9c], R8 ;  /* 0x00009c0801007387 */ /* 0x000fe80000100800 */
[----:B------:R-:W-:Y:S04]  /*1be90*/  STL [R1+0xa0], R9 ;  /* 0x0000a00901007387 */ /* 0x000fe80000100800 */
[----:B------:R-:W-:Y:S04]  /*1bea0*/  STL [R1+0xa8], R10 ;  /* 0x0000a80a01007387 */ /* 0x000fe80000100800 */
[----:B------:R0:W-:Y:S04]  /*1beb0*/  STL [R1+0x84], R21 ;  /* 0x0000841501007387 */ /* 0x0001e80000100800 */
[----:B------:R-:W-:Y:S04]  /*1bec0*/  STL [R1+0xa4], R13 ;  /* 0x0000a40d01007387 */ /* 0x000fe80000100800 */
[----:B0-----:R-:W4:Y:S01]  /*1bed0*/  LDL R21, [R1+0x22d4] ;  /* 0x0022d40001157983 */ /* 0x001f220000100800 */
[----:B------:R-:W-:-:S02]  /*1bee0*/  ISETP.GT.U32.AND P0, PT, R29, R25, PT ;  /* 0x000000191d00720c */ /* 0x000fc40003f04070 */
[C---:B------:R-:W-:Y:S02]  /*1bef0*/  ISETP.GT.U32.AND P1, PT, R29.reuse, R11, PT ;  /* 0x0000000b1d00720c */ /* 0x040fe40003f24070 */
[C---:B------:R-:W-:Y:S02]  /*1bf00*/  ISETP.GT.U32.AND P2, PT, R29.reuse, R12, PT ;  /* 0x0000000c1d00720c */ /* 0x040fe40003f44070 */
[C---:B-----5:R-:W-:Y:S02]  /*1bf10*/  ISETP.GT.U32.AND P3, PT, R29.reuse, R14, PT ;  /* 0x0000000e1d00720c */ /* 0x060fe40003f64070 */
[C---:B------:R-:W-:Y:S02]  /*1bf20*/  ISETP.GT.U32.AND P6, PT, R29.reuse, R23, PT ;  /* 0x000000171d00720c */ /* 0x040fe40003fc4070 */
[C---:B------:R-:W-:Y:S02]  /*1bf30*/  ISETP.GT.U32.AND P4, PT, R29.reuse, R15, PT ;  /* 0x0000000f1d00720c */ /* 0x040fe40003f84070 */
[----:B------:R-:W-:Y:S01]  /*1bf40*/  ISETP.GT.U32.AND P5, PT, R29, R16, PT ;  /* 0x000000101d00720c */ /* 0x000fe20003fa4070 */
[----:B------:R-:W-:-:S02]  /*1bf50*/  @!P0 IMAD.IADD R25, R25, 0x1, -R29 ;  /* 0x0000000119198824 */ /* 0x000fc400078e0a1d */
[--C-:B------:R-:W-:Y:S02]  /*1bf60*/  @!P1 IMAD.IADD R11, R11, 0x1, -R29.reuse ;  /* 0x000000010b0b9824 */ /* 0x100fe400078e0a1d */
[--C-:B------:R-:W-:Y:S02]  /*1bf70*/  @!P2 IMAD.IADD R12, R12, 0x1, -R29.reuse ;  /* 0x000000010c0ca824 */ /* 0x100fe400078e0a1d */
[--C-:B------:R-:W-:Y:S02]  /*1bf80*/  @!P3 IMAD.IADD R14, R14, 0x1, -R29.reuse ;  /* 0x000000010e0eb824 */ /* 0x100fe400078e0a1d */
[--C-:B------:R-:W-:Y:S02]  /*1bf90*/  @!P6 IMAD.IADD R23, R23, 0x1, -R29.reuse ;  /* 0x000000011717e824 */ /* 0x100fe400078e0a1d */
[--C-:B------:R-:W-:Y:S02]  /*1bfa0*/  @!P4 IMAD.IADD R15, R15, 0x1, -R29.reuse ;  /* 0x000000010f0fc824 */ /* 0x100fe400078e0a1d */
[----:B------:R-:W-:-:S02]  /*1bfb0*/  @!P5 IMAD.IADD R16, R16, 0x1, -R29 ;  /* 0x000000011010d824 */ /* 0x000fc400078e0a1d */
[----:B------:R-:W-:Y:S01]  /*1bfc0*/  IMAD.HI.U32 R6, R28, R0, RZ ;  /* 0x000000001c067227 */ /* 0x000fe200078e00ff */
[----:B------:R0:W-:Y:S03]  /*1bfd0*/  STL [R1+0x8c], R25 ;  /* 0x00008c1901007387 */ /* 0x0001e60000100800 */
[----:B------:R-:W-:Y:S01]  /*1bfe0*/  IMAD.MOV R6, RZ, RZ, -R6 ;  /* 0x000000ffff067224 */ /* 0x000fe200078e0a06 */
[----:B------:R1:W-:Y:S04]  /*1bff0*/  STL [R1+0x88], R23 ;  /* 0x0000881701007387 */ /* 0x0003e80000100800 */
[----:B0-----:R-:W5:Y:S01]  /*1c000*/  LDL.LU R25, [R1+0x144] ;  /* 0x0001440001197983 */ /* 0x001f620000300800 */
[----:B------:R-:W-:-:S03]  /*1c010*/  IMAD R0, R29, R6, R0 ;  /* 0x000000061d007224 */ /* 0x000fc600078e0200 */
[----:B-1----:R-:W5:Y:S01]  /*1c020*/  LDL.LU R23, [R1+0x148] ;  /* 0x0001480001177983 */ /* 0x002f620000300800 */
[C---:B--2---:R-:W-:Y:S02]  /*1c030*/  ISETP.GT.U32.AND P6, PT, R29.reuse, R26, PT ;  /* 0x0000001a1d00720c */ /* 0x044fe40003fc4070 */
[C---:B---3--:R-:W-:Y:S02]  /*1c040*/  ISETP.GT.U32.AND P0, PT, R29.reuse, R27, PT ;  /* 0x0000001b1d00720c */ /* 0x048fe40003f04070 */
[C---:B----4-:R-:W-:Y:S02]  /*1c050*/  ISETP.GT.U32.AND P1, PT, R29.reuse, R17, PT ;  /* 0x000000111d00720c */ /* 0x050fe40003f24070 */
        /* <DEDUP_REMOVED lines=9> */
[C---:B------:R-:W-:Y:S01]  /*1c0f0*/  ISETP.GT.U32.AND P2, PT, R29.reuse, R14, PT ;  /* 0x0000000e1d00720c */ /* 0x040fe20003f44070 */
[----:B------:R-:W-:Y:S01]  /*1c100*/  @!P6 IMAD.IADD R26, R26, 0x1, -R29 ;  /* 0x000000011a1ae824 */ /* 0x000fe200078e0a1d */
[C---:B------:R-:W-:Y:S02]  /*1c110*/  ISETP.GT.U32.AND P3, PT, R29.reuse, R15, PT ;  /* 0x0000000f1d00720c */ /* 0x040fe40003f64070 */
[----:B------:R-:W-:-:S05]  /*1c120*/  ISETP.GT.U32.AND P5, PT, R29, R22, PT ;  /* 0x000000161d00720c */ /* 0x000fca0003fa4070 */
[--C-:B------:R-:W-:Y:S01]  /*1c130*/  @!P4 IMAD.IADD R20, R20, 0x1, -R29.reuse ;  /* 0x000000011414c824 */ /* 0x100fe200078e0a1d */
[----:B------:R-:W-:Y:S01]  /*1c140*/  ISETP.GT.U32.AND P4, PT, R29, R16, PT ;  /* 0x000000101d00720c */ /* 0x000fe20003f84070 */
[--C-:B------:R-:W-:Y:S02]  /*1c150*/  @!P0 IMAD.IADD R11, R11, 0x1, -R29.reuse ;  /* 0x000000010b0b8824 */ /* 0x100fe400078e0a1d */
[--C-:B------:R-:W-:Y:S01]  /*1c160*/  @!P1 IMAD.IADD R12, R12, 0x1, -R29.reuse ;  /* 0x000000010c0c9824 */ /* 0x100fe200078e0a1d */
[C---:B------:R-:W-:Y:S01]  /*1c170*/  ISETP.GT.U32.AND P0, PT, R29.reuse, R27, PT ;  /* 0x0000001b1d00720c */ /* 0x040fe20003f04070 */
[--C-:B------:R-:W-:Y:S02]  /*1c180*/  @!P2 IMAD.IADD R14, R14, 0x1, -R29.reuse ;  /* 0x000000010e0ea824 */ /* 0x100fe400078e0a1d */
[--C-:B------:R-:W-:Y:S01]  /*1c190*/  @!P5 IMAD.IADD R22, R22, 0x1, -R29.reuse ;  /* 0x000000011616d824 */ /* 0x100fe200078e0a1d */
[----:B------:R-:W-:Y:S01]  /*1c1a0*/  ISETP.GT.U32.AND P5, PT, R29, R26, PT ;  /* 0x0000001a1d00720c */ /* 0x000fe20003fa4070 */
[----:B------:R-:W-:-:S04]  /*1c1b0*/  @!P3 IMAD.IADD R15, R15, 0x1, -R29 ;  /* 0x000000010f0fb824 */ /* 0x000fc800078e0a1d */
[----:B------:R-:W-:-:S04]  /*1c1c0*/  @!P4 IMAD.IADD R16, R16, 0x1, -R29 ;  /* 0x000000011010c824 */ /* 0x000fc800078e0a1d */
[----:B------:R-:W-:-:S04]  /*1c1d0*/  @!P0 IMAD.IADD R27, R27, 0x1, -R29 ;  /* 0x000000011b1b8824 */ /* 0x000fc800078e0a1d */
[----:B------:R-:W-:Y:S01]  /*1c1e0*/  @!P5 IMAD.IADD R26, R26, 0x1, -R29 ;  /* 0x000000011a1ad824 */ /* 0x000fe200078e0a1d */
[----:B------:R-:W-:Y:S02]  /*1c1f0*/  IABS R13, R21 ;  /* 0x00000015000d7213 */ /* 0x000fe40000000000 */
[----:B------:R-:W2:Y:S04]  /*1c200*/  LDL.LU R21, [R1+0x168] ;  /* 0x0001680001157983 */ /* 0x000ea80000300800 */
[----:B------:R-:W3:Y:S04]  /*1c210*/  LDL.LU R6, [R1+0x150] ;  /* 0x0001500001067983 */ /* 0x000ee80000300800 */
[----:B------:R-:W4:Y:S04]  /*1c220*/  LDL.LU R7, [R1+0x104] ;  /* 0x0001040001077983 */ /* 0x000f280000300800 */
[----:B------:R-:W4:Y:S04]  /*1c230*/  LDL.LU R8, [R1+0x108] ;  /* 0x0001080001087983 */ /* 0x000f280000300800 */
[----:B------:R-:W-:Y:S04]  /*1c240*/  STL [R1+0x94], R11 ;  /* 0x0000940b01007387 */ /* 0x000fe80000100800 */
[----:B------:R-:W-:Y:S04]  /*1c250*/  STL [R1+0x90], R12 ;  /* 0x0000900c01007387 */ /* 0x000fe80000100800 */
[----:B------:R0:W-:Y:S04]  /*1c260*/  STL [R1+0x78], R14 ;  /* 0x0000780e01007387 */ /* 0x0001e80000100800 */
[----:B------:R-:W4:Y:S04]  /*1c270*/  LDL.LU R9, [R1+0x110] ;  /* 0x0001100001097983 */ /* 0x000f280000300800 */
[----:B------:R-:W-:Y:S04]  /*1c280*/  STL [R1+0x7c], R15 ;  /* 0x00007c0f01007387 */ /* 0x000fe80000100800 */
[----:B------:R-:W4:Y:S04]  /*1c290*/  LDL.LU R10, [R1+0x128] ;  /* 0x00012800010a7983 */ /* 0x000f280000300800 */
[----:B------:R-:W-:Y:S01]  /*1c2a0*/  STL [R1+0x80], R16 ;  /* 0x0000801001007387 */ /* 0x000fe20000100800 */
[----:B0-----:R-:W-:-:S03]  /*1c2b0*/  IMAD.MOV.U32 R14, RZ, RZ, R13 ;  /* 0x000000ffff0e7224 */ /* 0x001fc600078e000d */
[----:B------:R-:W4:Y:S04]  /*1c2c0*/  LDL.LU R11, [R1+0x118] ;  /* 0x00011800010b7983 */ /* 0x000f280000300800 */
[----:B------:R-:W4:Y:S04]  /*1c2d0*/  LDL.LU R12, [R1+0xc8] ;  /* 0x0000c800010c7983 */ /* 0x000f280000300800 */
[----:B------:R0:W-:Y:S04]  /*1c2e0*/  STL [R1+0x1cc], R26 ;  /* 0x0001cc1a01007387 */ /* 0x0001e80000100800 */
[----:B------:R-:W4:Y:S04]  /*1c2f0*/  LDL.LU R13, [R1+0xcc] ;  /* 0x0000cc00010d7983 */ /* 0x000f280000300800 */
[----:B0-----:R-:W4:Y:S04]  /*1c300*/  LDL.LU R26, [R1+0xd0] ;  /* 0x0000d000011a7983 */ /* 0x001f280000300800 */
[----:B------:R0:W-:Y:S04]  /*1c310*/  STL [R1+0x1b4], R27 ;  /* 0x0001b41b01007387 */ /* 0x0001e80000100800 */
[----:B0-----:R-:W4:Y:S01]  /*1c320*/  LDL.LU R27, [R1+0xf0] ;  /* 0x0000f000011b7983 */ /* 0x001f220000300800 */
[----:B------:R-:W-:-:S02]  /*1c330*/  ISETP.GT.U32.AND P6, PT, R29, R24, PT ;  /* 0x000000181d00720c */ /* 0x000fc40003fc4070 */
[C---:B------:R-:W-:Y:S02]  /*1c340*/  ISETP.GT.U32.AND P1, PT, R29.reuse, R17, PT ;  /* 0x000000111d00720c */ /* 0x040fe40003f24070 */
[C---:B------:R-:W-:Y:S02]  /*1c350*/  ISETP.GT.U32.AND P2, PT, R29.reuse, R18, PT ;  /* 0x000000121d00720c */ /* 0x040fe40003f44070 */
[C---:B------:R-:W-:Y:S02]  /*1c360*/  ISETP.GT.U32.AND P3, PT, R29.reuse, R19, PT ;  /* 0x000000131d00720c */ /* 0x040fe40003f64070 */
[----:B------:R-:W-:-:S05]  /*1c370*/  ISETP.GT.U32.AND P4, PT, R29, R20, PT ;  /* 0x000000141d00720c */ /* 0x000fca0003f84070 */
[--C-:B------:R-:W-:Y:S01]  /*1c380*/  @!P6 IMAD.IADD R24, R24, 0x1, -R29.reuse ;  /* 0x000000011818e824 */ /* 0x100fe200078e0a1d */
[----:B------:R-:W-:Y:S01]  /*1c390*/  ISETP.GT.U32.AND P5, PT, R29, R22, PT ;  /* 0x000000161d00720c */ /* 0x000fe20003fa4070 */
[--C-:B------:R-:W-:Y:S01]  /*1c3a0*/  @!P1 IMAD.IADD R17, R17, 0x1, -R29.reuse ;  /* 0x0000000111119824 */ /* 0x100fe200078e0a1d */
[C---:B-----5:R-:W-:Y:S02]  /*1c3b0*/  ISETP.GT.U32.AND P0, PT, R29.reuse, R25, PT ;  /* 0x000000191d00720c */ /* 0x060fe40003f04070 */
[C---:B------:R-:W-:Y:S01]  /*1c3c0*/  ISETP.GT.U32.AND P6, PT, R29.reuse, R24, PT ;  /* 0x000000181d00720c */ /* 0x040fe20003fc4070 */
[--C-:B------:R-:W-:Y:S01]  /*1c3d0*/  @!P2 IMAD.IADD R18, R18, 0x1, -R29.reuse ;  /* 0x000000011212a824 */ /* 0x100fe200078e0a1d */
[----:B------:R-:W-:Y:S01]  /*1c3e0*/  ISETP.GT.U32.AND P1, PT, R29, R23, PT ;  /* 0x000000171d00720c */ /* 0x000fe20003f24070 */
[--C-:B------:R-:W-:Y:S02]  /*1c3f0*/  @!P3 IMAD.IADD R19, R19, 0x1, -R29.reuse ;  /* 0x000000011313b824 */ /* 0x100fe400078e0a1d */
[----:B------:R-:W-:-:S04]  /*1c400*/  @!P4 IMAD.IADD R20, R20, 0x1, -R29 ;  /* 0x000000011414c824 */ /* 0x000fc800078e0a1d */
[--C-:B------:R-:W-:Y:S02]  /*1c410*/  @!P5 IMAD.IADD R22, R22, 0x1, -R29.reuse ;  /* 0x000000011616d824 */ /* 0x100fe400078e0a1d */
[--C-:B------:R-:W-:Y:S02]  /*1c420*/  @!P0 IMAD.IADD R25, R25, 0x1, -R29.reuse ;  /* 0x0000000119198824 */ /* 0x100fe400078e0a1d */
[--C-:B------:R-:W-:Y:S02]  /*1c430*/  @!P6 IMAD.IADD R24, R24, 0x1, -R29.reuse ;  /* 0x000000011818e824 */ /* 0x100fe400078e0a1d */
[----:B------:R-:W-:Y:S01]  /*1c440*/  @!P1 IMAD.IADD R23, R23, 0x1, -R29 ;  /* 0x0000000117179824 */ /* 0x000fe200078e0a1d */
[----:B------:R0:W-:Y:S04]  /*1c450*/  STL [R1+0x70], R17 ;  /* 0x0000701101007387 */ /* 0x0001e80000100800 */
[----:B------:R1:W-:Y:S04]  /*1c460*/  STL [R1+0x74], R18 ;  /* 0x0000741201007387 */ /* 0x0003e80000100800 */
[----:B------:R5:W-:Y:S04]  /*1c470*/  STL [R1+0x180], R19 ;  /* 0x0001801301007387 */ /* 0x000be80000100800 */
[----:B------:R0:W-:Y:S04]  /*1c480*/  STL [R1+0x198], R20 ;  /* 0x0001981401007387 */ /* 0x0001e80000100800 */
[----:B------:R-:W4:Y:S04]  /*1c490*/  LDL.LU R15, [R1+0xd8] ;  /* 0x0000d800010f7983 */ /* 0x000f280000300800 */
[----:B------:R-:W-:Y:S04]  /*1c4a0*/  STL [R1+0x188], R22 ;  /* 0x0001881601007387 */ /* 0x000fe80000100800 */
[----:B------:R-:W4:Y:S04]  /*1c4b0*/  LDL.LU R16, [R1+0x24] ;  /* 0x0000240001107983 */ /* 0x000f280000300800 */
[----:B0-----:R-:W4:Y:S04]  /*1c4c0*/  LDL.LU R17, [R1+0x20] ;  /* 0x0000200001117983 */ /* 0x001f280000300800 */
[----:B------:R-:W-:Y:S04]  /*1c4d0*/  STL [R1+0x140], R24 ;  /* 0x0001401801007387 */ /* 0x000fe80000100800 */
[----:B-1----:R-:W4:Y:S04]  /*1c4e0*/  LDL.LU R18, [R1+0x1c] ;  /* 0x00001c0001127983 */ /* 0x002f280000300800 */
[----:B-----5:R-:W5:Y:S04]  /*1c4f0*/  LDL.LU R19, [R1+0x18] ;  /* 0x0000180001137983 */ /* 0x020f680000300800 */
[----:B------:R-:W5:Y:S01]  /*1c500*/  LDL.LU R20, [R1+0x14] ;  /* 0x0000140001147983 */ /* 0x000f620000300800 */
[----:B--2---:R-:W-:-:S02]  /*1c510*/  ISETP.GT.U32.AND P2, PT, R29, R21, PT ;  /* 0x000000151d00720c */ /* 0x004fc40003f44070 */
[C---:B---3--:R-:W-:Y:S02]  /*1c520*/  ISETP.GT.U32.AND P3, PT, R29.reuse, R6, PT ;  /* 0x000000061d00720c */ /* 0x048fe40003f64070 */
[C---:B----4-:R-:W-:Y:S02]  /*1c530*/  ISETP.GT.U32.AND P4, PT, R29.reuse, R7, PT ;  /* 0x000000071d00720c */ /* 0x050fe40003f84070 */
[----:B------:R-:W-:-:S07]  /*1c540*/  ISETP.GT.U32.AND P5, PT, R29, R8, PT ;  /* 0x000000081d00720c */ /* 0x000fce0003fa4070 */
[--C-:B------:R-:W-:Y:S02]  /*1c550*/  @!P2 IMAD.IADD R21, R21, 0x1, -R29.reuse ;  /* 0x000000011515a824 */ /* 0x100fe400078e0a1d */
[--C-:B------:R-:W-:Y:S01]  /*1c560*/  @!P3 IMAD.IADD R6, R6, 0x1, -R29.reuse ;  /* 0x000000010606b824 */ /* 0x100fe200078e0a1d */
[C---:B------:R-:W-:Y:S02]  /*1c570*/  ISETP.GT.U32.AND P6, PT, R29.reuse, R9, PT ;  /* 0x000000091d00720c */ /* 0x040fe40003fc4070 */
[----:B------:R-:W-:Y:S01]  /*1c580*/  ISETP.GT.U32.AND P0, PT, R29, R10, PT ;  /* 0x0000000a1d00720c */ /* 0x000fe20003f04070 */
[--C-:B------:R-:W-:Y:S01]  /*1c590*/  @!P4 IMAD.IADD R7, R7, 0x1, -R29.reuse ;  /* 0x000000010707c824 */ /* 0x100fe200078e0a1d */
[C---:B------:R-:W-:Y:S02]  /*1c5a0*/  ISETP.GT.U32.AND P1, PT, R29.reuse, R11, PT ;  /* 0x0000000b1d00720c */ /* 0x040fe40003f24070 */
[----:B------:R-:W-:Y:S01]  /*1c5b0*/  ISETP.GT.U32.AND P2, PT, R29, R12, PT ;  /* 0x0000000c1d00720c */ /* 0x000fe20003f44070 */
[----:B------:R-:W-:-:S06]  /*1c5c0*/  @!P5 IMAD.IADD R8, R8, 0x1, -R29 ;  /* 0x000000010808d824 */ /* 0x000fcc00078e0a1d */
        /* <DEDUP_REMOVED lines=8> */
[C---:B------:R-:W-:Y:S02]  /*1c650*/  ISETP.GT.U32.AND P1, PT, R29.reuse, R21, PT ;  /* 0x000000151d00720c */ /* 0x040fe40003f24070 */
[----:B------:R-:W-:-:S03]  /*1c660*/  ISETP.GT.U32.AND P2, PT, R29, R6, PT ;  /* 0x000000061d00720c */ /* 0x000fc60003f44070 */
[--C-:B------:R-:W-:Y:S01]  /*1c670*/  @!P3 IMAD.IADD R13, R13, 0x1, -R29.reuse ;  /* 0x000000010d0db824 */ /* 0x100fe200078e0a1d */
[C---:B------:R-:W-:Y:S02]  /*1c680*/  ISETP.GT.U32.AND P5, PT, R29.reuse, R27, PT ;  /* 0x0000001b1d00720c */ /* 0x040fe40003fa4070 */
[C---:B------:R-:W-:Y:S01]  /*1c690*/  ISETP.GT.U32.AND P3, PT, R29.reuse, R7, PT ;  /* 0x000000071d00720c */ /* 0x040fe20003f64070 */
[--C-:B------:R-:W-:Y:S01]  /*1c6a0*/  @!P4 IMAD.IADD R26, R26, 0x1, -R29.reuse ;  /* 0x000000011a1ac824 */ /* 0x100fe200078e0a1d */
[----:B------:R-:W-:Y:S01]  /*1c6b0*/  ISETP.GT.U32.AND P4, PT, R29, R8, PT ;  /* 0x000000081d00720c */ /* 0x000fe20003f84070 */
[--C-:B------:R-:W-:Y:S02]  /*1c6c0*/  @!P6 IMAD.IADD R25, R25, 0x1, -R29.reuse ;  /* 0x000000011919e824 */ /* 0x100fe400078e0a1d */
[--C-:B------:R-:W-:Y:S01]  /*1c6d0*/  @!P0 IMAD.IADD R23, R23, 0x1, -R29.reuse ;  /* 0x0000000117178824 */ /* 0x100fe200078e0a1d */
[----:B------:R-:W-:Y:S01]  /*1c6e0*/  ISETP.GT.U32.AND P0, PT, R29, R10, PT ;  /* 0x0000000a1d00720c */ /* 0x000fe20003f04070 */
[----:B------:R-:W-:-:S04]  /*1c6f0*/  @!P1 IMAD.IADD R21, R21, 0x1, -R29 ;  /* 0x0000000115159824 */ /* 0x000fc800078e0a1d */
[--C-:B------:R-:W-:Y:S01]  /*1c700*/  @!P5 IMAD.IADD R27, R27, 0x1, -R29.reuse ;  /* 0x000000011b1bd824 */ /* 0x100fe200078e0a1d */
[C---:B------:R-:W-:Y:S01]  /*1c710*/  ISETP.GT.U32.AND P5, PT, R29.reuse, R9, PT ;  /* 0x000000091d00720c */ /* 0x040fe20003fa4070 */
[----:B------:R0:W-:Y:S01]  /*1c720*/  STL [R1+0x144], R25 ;  /* 0x0001441901007387 */ /* 0x0001e20000100800 */
[C---:B------:R-:W-:Y:S01]  /*1c730*/  ISETP.GT.U32.AND P1, PT, R29.reuse, R11, PT ;  /* 0x0000000b1d00720c */ /* 0x040fe20003f24070 */
[--C-:B------:R-:W-:Y:S01]  /*1c740*/  @!P2 IMAD.IADD R6, R6, 0x1, -R29.reuse ;  /* 0x000000010606a824 */ /* 0x100fe200078e0a1d */
[----:B------:R-:W-:Y:S01]  /*1c750*/  ISETP.GT.U32.AND P2, PT, R29, R12, PT ;  /* 0x0000000c1d00720c */ /* 0x000fe20003f44070 */
[----:B------:R-:W-:Y:S01]  /*1c760*/  @!P3 IMAD.IADD R7, R7, 0x1, -R29 ;  /* 0x000000010707b824 */ /* 0x000fe200078e0a1d */
[C---:B------:R-:W-:Y:S01]  /*1c770*/  ISETP.GT.U32.AND P3, PT, R29.reuse, R13, PT ;  /* 0x0000000d1d00720c */ /* 0x040fe20003f64070 */
[----:B0-----:R-:W2:Y:S04]  /*1c780*/  LDL.LU R25, [R1+0x10] ;  /* 0x0000100001197983 */ /* 0x001ea80000300800 */
[----:B------:R-:W3:Y:S01]  /*1c790*/  LDL.LU R24, [R1+0xc] ;  /* 0x00000c0001187983 */ /* 0x000ee20000300800 */
[----:B------:R-:W-:-:S03]  /*1c7a0*/  ISETP.GT.U32.AND P6, PT, R29, R26, PT ;  /* 0x0000001a1d00720c */ /* 0x000fc60003fc4070 */
[----:B------:R0:W-:Y:S01]  /*1c7b0*/  STL [R1+0x148], R23 ;  /* 0x0001481701007387 */ /* 0x0001e20000100800 */
[--C-:B------:R-:W-:Y:S01]  /*1c7c0*/  @!P4 IMAD.IADD R8, R8, 0x1, -R29.reuse ;  /* 0x000000010808c824 */ /* 0x100fe200078e0a1d */
[----:B------:R-:W-:Y:S01]  /*1c7d0*/  ISETP.GT.U32.AND P4, PT, R29, R27, PT ;  /* 0x0000001b1d00720c */ /* 0x000fe20003f84070 */
[--C-:B------:R-:W-:Y:S01]  /*1c7e0*/  @!P5 IMAD.IADD R9, R9, 0x1, -R29.reuse ;  /* 0x000000010909d824 */ /* 0x100fe200078e0a1d */
[----:B0-----:R-:W4:Y:S04]  /*1c7f0*/  LDL.LU R23, [R1+0x8] ;  /* 0x0000080001177983 */ /* 0x001f280000300800 */
[----:B------:R-:W4:Y:S04]  /*1c800*/  LDL.LU R22, [R1+0x4] ;  /* 0x0000040001167983 */ /* 0x000f280000300800 */
[----:B------:R0:W-:Y:S01]  /*1c810*/  STL [R1+0x168], R21 ;  /* 0x0001681501007387 */ /* 0x0001e20000100800 */
[----:B------:R-:W-:-:S02]  /*1c820*/  @!P0 IMAD.IADD R10, R10, 0x1, -R29 ;  /* 0x000000010a0a8824 */ /* 0x000fc400078e0a1d */
[--C-:B------:R-:W-:Y:S01]  /*1c830*/  @!P1 IMAD.IADD R11, R11, 0x1, -R29.reuse ;  /* 0x000000010b0b9824 */ /* 0x100fe200078e0a1d */
[----:B0-----:R-:W4:Y:S04]  /*1c840*/  LDL.LU R21, [R1] ;  /* 0x0000000001157983 */ /* 0x001f280000300800 */
[----:B------:R0:W-:Y:S01]  /*1c850*/  STL [R1+0x150], R6 ;  /* 0x0001500601007387 */ /* 0x0001e20000100800 */
[----:B------:R-:W-:-:S03]  /*1c860*/  @!P2 IMAD.IADD R12, R12, 0x1, -R29 ;  /* 0x000000010c0ca824 */ /* 0x000fc600078e0a1d */
[----:B0-----:R-:W4:Y:S04]  /*1c870*/  LDL.LU R6, [R1+0x2cf4] ;  /* 0x002cf40001067983 */ /* 0x001f280000300800 */
        /* <DEDUP_REMOVED lines=9> */
[----:B------:R0:W-:Y:S04]  /*1c910*/  STL [R1+0x128], R10 ;  /* 0x0001280a01007387 */ /* 0x0001e80000100800 */
        /* <DEDUP_REMOVED lines=10> */
[----:B0-----:R-:W4:Y:S01]  /*1c9c0*/  LDL.LU R27, [R1+0x2cd0] ;  /* 0x002cd000011b7983 */ /* 0x001f220000300800 */
[----:B------:R-:W-:-:S02]  /*1c9d0*/  ISETP.GT.U32.AND P5, PT, R29, R15, PT ;  /* 0x0000000f1d00720c */ /* 0x000fc40003fa4070 */
[C---:B------:R-:W-:Y:S02]  /*1c9e0*/  ISETP.GT.U32.AND P0, PT, R29.reuse, R16, PT ;  /* 0x000000101d00720c */ /* 0x040fe40003f04070 */
[C---:B------:R-:W-:Y:S02]  /*1c9f0*/  ISETP.GT.U32.AND P1, PT, R29.reuse, R17, PT ;  /* 0x000000111d00720c */ /* 0x040fe40003f24070 */
[C---:B------:R-:W-:Y:S02]  /*1ca00*/  ISETP.GT.U32.AND P2, PT, R29.reuse, R18, PT ;  /* 0x000000121d00720c */ /* 0x040fe40003f44070 */
[----:B-----5:R-:W-:-:S05]  /*1ca10*/  ISETP.GT.U32.AND P3, PT, R29, R19, PT ;  /* 0x000000131d00720c */ /* 0x020fca0003f64070 */
[--C-:B------:R-:W-:Y:S02]  /*1ca20*/  @!P5 IMAD.IADD R15, R15, 0x1, -R29.reuse ;  /* 0x000000010f0fd824 */ /* 0x100fe400078e0a1d */
[--C-:B------:R-:W-:Y:S01]  /*1ca30*/  @!P0 IMAD.IADD R16, R16, 0x1, -R29.reuse ;  /* 0x0000000110108824 */ /* 0x100fe200078e0a1d */
[----:B------:R-:W-:Y:S01]  /*1ca40*/  ISETP.GT.U32.AND P6, PT, R29, R20, PT ;  /* 0x000000141d00720c */ /* 0x000fe20003fc4070 */
[--C-:B------:R-:W-:Y:S02]  /*1ca50*/  @!P1 IMAD.IADD R17, R17, 0x1, -R29.reuse ;  /* 0x0000000111119824 */ /* 0x100fe400078e0a1d */
[--C-:B------:R-:W-:Y:S02]  /*1ca60*/  @!P2 IMAD.IADD R18, R18, 0x1, -R29.reuse ;  /* 0x000000011212a824 */ /* 0x100fe400078e0a1d */
[----:B------:R-:W-:Y:S02]  /*1ca70*/  @!P3 IMAD.IADD R19, R19, 0x1, -R29 ;  /* 0x000000011313b824 */ /* 0x000fe400078e0a1d */
[----:B------:R-:W-:-:S06]  /*1ca80*/  IMAD.HI.U32 R28, R28, R14, RZ ;  /* 0x0000000e1c1c7227 */ /* 0x000fcc00078e00ff */
[----:B------:R-:W-:Y:S02]  /*1ca90*/  @!P6 IMAD.IADD R20, R20, 0x1, -R29 ;  /* 0x000000011414e824 */ /* 0x000fe400078e0a1d */
[----:B------:R-:W-:-:S04]  /*1caa0*/  IMAD.MOV R28, RZ, RZ, -R28 ;  /* 0x000000ffff1c7224 */ /* 0x000fc800078e0a1c */
[C---:B------:R-:W-:Y:S02]  /*1cab0*/  IMAD R28, R29.reuse, R28, R14 ;  /* 0x0000001c1d1c7224 */ /* 0x040fe400078e020e */
[----:B------:R-:W5:Y:S01]  /*1cac0*/  LDL.LU R14, [R1+0x2ccc] ;  /* 0x002ccc00010e7983 */ /* 0x000f620000300800 */
[C---:B--2---:R-:W-:Y:S02]  /*1cad0*/  ISETP.GT.U32.AND P4, PT, R29.reuse, R25, PT ;  /* 0x000000191d00720c */ /* 0x044fe40003f84070 */
[C---:B---3--:R-:W-:Y:S02]  /*1cae0*/  ISETP.GT.U32.AND P5, PT, R29.reuse, R24, PT ;  /* 0x000000181d00720c */ /* 0x048fe40003fa4070 */
[C---:B----4-:R-:W-:Y:S02]  /*1caf0*/  ISETP.GT.U32.AND P0, PT, R29.reuse, R23, PT ;  /* 0x000000171d00720c */ /* 0x050fe40003f04070 */
        /* <DEDUP_REMOVED lines=10> */
[--C-:B------:R-:W-:Y:S01]  /*1cba0*/  @!P4 IMAD.IADD R15, R15, 0x1, -R29.reuse ;  /* 0x000000010f0fc824 */ /* 0x100fe200078e0a1d */
[----:B------:R-:W-:Y:S01]  /*1cbb0*/  ISETP.GT.U32.AND P4, PT, R29, R25, PT ;  /* 0x000000191d00720c */ /* 0x000fe20003f84070 */
[--C-:B------:R-:W-:Y:S02]  /*1cbc0*/  @!P5 IMAD.IADD R16, R16, 0x1, -R29.reuse ;  /* 0x000000011010d824 */ /* 0x100fe400078e0a1d */
[--C-:B------:R-:W-:Y:S01]  /*1cbd0*/  @!P2 IMAD.IADD R21, R21, 0x1, -R29.reuse ;  /* 0x000000011515a824 */ /* 0x100fe200078e0a1d */
[C---:B------:R-:W-:Y:S02]  /*1cbe0*/  ISETP.GT.U32.AND P2, PT, R29.reuse, R19, PT ;  /* 0x000000131d00720c */ /* 0x040fe40003f44070 */
[----:B------:R-:W-:Y:S01]  /*1cbf0*/  ISETP.GT.U32.AND P5, PT, R29, R24, PT ;  /* 0x000000181d00720c */ /* 0x000fe20003fa4070 */
[--C-:B------:R-:W-:Y:S01]  /*1cc00*/  @!P0 IMAD.IADD R17, R17, 0x1, -R29.reuse ;  /* 0x0000000111118824 */ /* 0x100fe200078e0a1d */
[----:B------:R0:W-:Y:S01]  /*1cc10*/  STL [R1+0xd8], R15 ;  /* 0x0000d80f01007387 */ /* 0x0001e20000100800 */
[----:B------:R-:W-:Y:S01]  /*1cc20*/  @!P1 IMAD.IADD R18, R18, 0x1, -R29 ;  /* 0x0000000112129824 */ /* 0x000fe200078e0a1d */
[----:B------:R-:W-:-:S03]  /*1cc30*/  ISETP.GT.U32.AND P0, PT, R29, R23, PT ;  /* 0x000000171d00720c */ /* 0x000fc60003f04070 */
[--C-:B------:R-:W-:Y:S01]  /*1cc40*/  @!P4 IMAD.IADD R25, R25, 0x1, -R29.reuse ;  /* 0x000000011919c824 */ /* 0x100fe200078e0a1d */
[----:B0-----:R-:W2:Y:S03]  /*1cc50*/  LDL.LU R15, [R1+0x2cc8] ;  /* 0x002cc800010f7983 */ /* 0x001ea60000300800 */
[--C-:B------:R-:W-:Y:S01]  /*1cc60*/  @!P2 IMAD.IADD R19, R19, 0x1, -R29.reuse ;  /* 0x000000011313a824 */ /* 0x100fe200078e0a1d */
[----:B------:R0:W-:Y:S01]  /*1cc70*/  STL [R1+0x24], R16 ;  /* 0x0000241001007387 */ /* 0x0001e20000100800 */
[----:B------:R-:W-:-:S03]  /*1cc80*/  @!P5 IMAD.IADD R24, R24, 0x1, -R29 ;  /* 0x000000011818d824 */ /* 0x000fc600078e0a1d */
[----:B0-----:R-:W3:Y:S04]  /*1cc90*/  LDL.LU R16, [R1+0x2cc4] ;  /* 0x002cc40001107983 */ /* 0x001ee80000300800 */
[----:B------:R0:W-:Y:S04]  /*1cca0*/  STL [R1+0x20], R17 ;  /* 0x0000201101007387 */ /* 0x0001e80000100800 */
[----:B0-----:R-:W4:Y:S04]  /*1ccb0*/  LDL.LU R17, [R1+0x2cc0] ;  /* 0x002cc00001117983 */ /* 0x001f280000300800 */
[----:B------:R0:W-:Y:S04]  /*1ccc0*/  STL [R1+0x1c], R18 ;  /* 0x00001c1201007387 */ /* 0x0001e80000100800 */
[----:B0-----:R-:W2:Y:S04]  /*1ccd0*/  LDL.LU R18, [R1+0x2cbc] ;  /* 0x002cbc0001127983 */ /* 0x001ea80000300800 */
[----:B------:R0:W-:Y:S04]  /*1cce0*/  STL [R1+0x18], R19 ;  /* 0x0000181301007387 */ /* 0x0001e80000100800 */
[----:B0-----:R-:W2:Y:S01]  /*1ccf0*/  LDL.LU R19, [R1+0x2cb8] ;  /* 0x002cb80001137983 */ /* 0x001ea20000300800 */
[----:B------:R-:W-:Y:S01]  /*1cd00*/  @!P0 IMAD.IADD R23, R23, 0x1, -R29 ;  /* 0x0000000117178824 */ /* 0x000fe200078e0a1d */
[----:B------:R-:W-:-:S13]  /*1cd10*/  ISETP.GT.U32.AND P3, PT, R29, R27, PT ;  /* 0x0000001b1d00720c */ /* 0x000fda0003f64070 */
[----:B------:R-:W-:Y:S01]  /*1cd20*/  @!P3 IMAD.IADD R27, R27, 0x1, -R29 ;  /* 0x000000011b1bb824 */ /* 0x000fe200078e0a1d */
[----:B------:R-:W-:-:S13]  /*1cd30*/  ISETP.GT.U32.AND P3, PT, R29, R20, PT ;  /* 0x000000141d00720c */ /* 0x000fda0003f64070 */
[----:B------:R-:W-:-:S05]  /*1cd40*/  @!P3 IMAD.IADD R20, R20, 0x1, -R29 ;  /* 0x000000011414b824 */ /* 0x000fca00078e0a1d */
[----:B------:R0:W-:Y:S04]  /*1cd50*/  STL [R1+0x14], R20 ;  /* 0x0000141401007387 */ /* 0x0001e80000100800 */
[----:B0-----:R-:W3:Y:S04]  /*1cd60*/  LDL.LU R20, [R1+0x2cb4] ;  /* 0x002cb40001147983 */ /* 0x001ee80000300800 */
[----:B------:R0:W-:Y:S04]  /*1cd70*/  STL [R1+0x10], R25 ;  /* 0x0000101901007387 */ /* 0x0001e80000100800 */
[----:B0-----:R-:W3:Y:S04]  /*1cd80*/  LDL.LU R25, [R1+0x2cb0] ;  /* 0x002cb00001197983 */ /* 0x001ee80000300800 */
[----:B------:R0:W-:Y:S04]  /*1cd90*/  STL [R1+0xc], R24 ;  /* 0x00000c1801007387 */ /* 0x0001e80000100800 */
[----:B0-----:R-:W4:Y:S04]  /*1cda0*/  LDL.LU R24, [R1+0x2cac] ;  /* 0x002cac0001187983 */ /* 0x001f280000300800 */
[----:B------:R0:W-:Y:S04]  /*1cdb0*/  STL [R1+0x8], R23 ;  /* 0x0000081701007387 */ /* 0x0001e80000100800 */
[----:B0-----:R-:W5:Y:S01]  /*1cdc0*/  LDL.LU R23, [R1+0x2ca8] ;  /* 0x002ca80001177983 */ /* 0x001f620000300800 */
[----:B------:R-:W-:-:S13]  /*1cdd0*/  ISETP.GT.U32.AND P6, PT, R29, R26, PT ;  /* 0x0000001a1d00720c */ /* 0x000fda0003fc4070 */
[----:B------:R-:W-:-:S05]  /*1cde0*/  @!P6 IMAD.IADD R26, R26, 0x1, -R29 ;  /* 0x000000011a1ae824 */ /* 0x000fca00078e0a1d */
[C---:B------:R-:W-:Y:S02]  /*1cdf0*/  ISETP.GT.U32.AND P6, PT, R29.reuse, R26, PT ;  /* 0x0000001a1d00720c */ /* 0x040fe40003fc4070 */
[----:B------:R-:W-:-:S11]  /*1ce00*/  ISETP.GT.U32.AND P1, PT, R29, R22, PT ;  /* 0x000000161d00720c */ /* 0x000fd60003f24070 */
[--C-:B------:R-:W-:Y:S01]  /*1ce10*/  @!P6 IMAD.IADD R26, R26, 0x1, -R29.reuse ;  /* 0x000000011a1ae824 */ /* 0x100fe200078e0a1d */
[C---:B------:R-:W-:Y:S02]  /*1ce20*/  ISETP.GT.U32.AND P2, PT, R29.reuse, R21, PT ;  /* 0x000000151d00720c */ /* 0x040fe40003f44070 */
[----:B------:R-:W-:Y:S01]  /*1ce30*/  ISETP.GT.U32.AND P3, PT, R29, R27, PT ;  /* 0x0000001b1d00720c */ /* 0x000fe20003f64070 */
[----:B------:R-:W-:-:S05]  /*1ce40*/  @!P1 IMAD.IADD R22, R22, 0x1, -R29 ;  /* 0x0000000116169824 */ /* 0x000fca00078e0a1d */
[----:B------:R0:W-:Y:S05]  /*1ce50*/  STL [R1+0x4], R22 ;  /* 0x0000041601007387 */ /* 0x0001ea0000100800 */
[--C-:B------:R-:W-:Y:S02]  /*1ce60*/  @!P2 IMAD.IADD R21, R21, 0x1, -R29.reuse ;  /* 0x000000011515a824 */ /* 0x100fe400078e0a1d */
[----:B------:R-:W-:Y:S01]  /*1ce70*/  @!P3 IMAD.IADD R27, R27, 0x1, -R29 ;  /* 0x000000011b1bb824 */ /* 0x000fe200078e0a1d */
[----:B0-----:R-:W5:Y:S04]  /*1ce80*/  LDL.LU R22, [R1+0x2ca4] ;  /* 0x002ca40001167983 */ /* 0x001f680000300800 */
[----:B------:R0:W-:Y:S04]  /*1ce90*/  STL [R1], R21 ;  /* 0x0000001501007387 */ /* 0x0001e80000100800 */
[----:B0-----:R-:W5:Y:S04]  /*1cea0*/  LDL.LU R21, [R1+0x2ca0] ;  /* 0x002ca00001157983 */ /* 0x001f680000300800 */
[----:B------:R-:W-:Y:S04]  /*1ceb0*/  STL [R1+0x2c74], R27 ;  /* 0x002c741b01007387 */ /* 0x000fe80000100800 */
[----:B------:R-:W-:Y:S01]  /*1cec0*/  STL [R1+0x2c70], R26 ;  /* 0x002c701a01007387 */ /* 0x000fe20000100800 */
[----:B--2---:R-:W-:-:S13]  /*1ced0*/  ISETP.GT.U32.AND P6, PT, R29, R19, PT ;  /* 0x000000131d00720c */ /* 0x004fda0003fc4070 */
[----:B------:R-:W-:Y:S01]  /*1cee0*/  @!P6 IMAD.IADD R19, R19, 0x1, -R29 ;  /* 0x000000011313e824 */ /* 0x000fe200078e0a1d */
[C---:B---3--:R-:W-:Y:S02]  /*1cef0*/  ISETP.GT.U32.AND P4, PT, R29.reuse, R25, PT ;  /* 0x000000191d00720c */ /* 0x048fe40003f84070 */
[----:B----4-:R-:W-:-:S11]  /*1cf00*/  ISETP.GT.U32.AND P5, PT, R29, R24, PT ;  /* 0x000000181d00720c */ /* 0x010fd60003fa4070 */
[--C-:B------:R-:W-:Y:S01]  /*1cf10*/  @!P4 IMAD.IADD R25, R25, 0x1, -R29.reuse ;  /* 0x000000011919c824 */ /* 0x100fe200078e0a1d */
[C---:B------:R-:W-:Y:S02]  /*1cf20*/  ISETP.GT.U32.AND P4, PT, R29.reuse, R18, PT ;  /* 0x000000121d00720c */ /* 0x040fe40003f84070 */
[C---:B-----5:R-:W-:Y:S01]  /*1cf30*/  ISETP.GT.U32.AND P0, PT, R29.reuse, R23, PT ;  /* 0x000000171d00720c */ /* 0x060fe20003f04070 */
[----:B------:R-:W-:Y:S01]  /*1cf40*/  @!P5 IMAD.IADD R24, R24, 0x1, -R29 ;  /* 0x000000011818d824 */ /* 0x000fe200078e0a1d */
[----:B------:R-:W-:-:S09]  /*1cf50*/  ISETP.GT.U32.AND P5, PT, R29, R17, PT ;  /* 0x000000111d00720c */ /* 0x000fd20003fa4070 */
[--C-:B------:R-:W-:Y:S01]  /*1cf60*/  @!P4 IMAD.IADD R18, R18, 0x1, -R29.reuse ;  /* 0x000000011212c824 */ /* 0x100fe200078e0a1d */
[C---:B------:R-:W-:Y:S02]  /*1cf70*/  ISETP.GT.U32.AND P6, PT, R29.reuse, R25, PT ;  /* 0x000000191d00720c */ /* 0x040fe40003fc4070 */
[----:B------:R-:W-:Y:S01]  /*1cf80*/  ISETP.GT.U32.AND P4, PT, R29, R24, PT ;  /* 0x000000181d00720c */ /* 0x000fe20003f84070 */
[--C-:B------:R-:W-:Y:S02]  /*1cf90*/  @!P0 IMAD.IADD R23, R23, 0x1, -R29.reuse ;  /* 0x0000000117178824 */ /* 0x100fe400078e0a1d */
[----:B------:R-:W-:-:S03]  /*1cfa0*/  @!P5 IMAD.IADD R17, R17, 0x1, -R29 ;  /* 0x000000011111d824 */ /* 0x000fc600078e0a1d */
[----:B------:R-:W-:-:S05]  /*1cfb0*/  ISETP.GT.U32.AND P5, PT, R29, R23, PT ;  /* 0x000000171d00720c */ /* 0x000fca0003fa4070 */
[--C-:B------:R-:W-:Y:S02]  /*1cfc0*/  @!P6 IMAD.IADD R25, R25, 0x1, -R29.reuse ;  /* 0x000000011919e824 */ /* 0x100fe400078e0a1d */
[----:B------:R-:W-:-:S03]  /*1cfd0*/  @!P4 IMAD.IADD R24, R24, 0x1, -R29 ;  /* 0x000000011818c824 */ /* 0x000fc600078e0a1d */
[----:B------:R-:W-:Y:S03]  /*1cfe0*/  STL [R1+0x2c6c], R25 ;  /* 0x002c6c1901007387 */ /* 0x000fe60000100800 */
[----:B------:R-:W-:Y:S01]  /*1cff0*/  @!P5 IMAD.IADD R23, R23, 0x1, -R29 ;  /* 0x000000011717d824 */ /* 0x000fe200078e0a1d */
[----:B------:R-:W-:Y:S04]  /*1d000*/  STL [R1+0x2c78], R24 ;  /* 0x002c781801007387 */ /* 0x000fe80000100800 */
[----:B------:R0:W-:Y:S04]  /*1d010*/  STL [R1+0x2c68], R23 ;  /* 0x002c681701007387 */ /* 0x0001e80000100800 */
[----:B0-----:R-:W2:Y:S01]  /*1d020*/  LDL R23, [R1+0x2a98] ;  /* 0x002a980001177983 */ /* 0x001ea20000100800 */
[----:B------:R-:W-:-:S02]  /*1d030*/  ISETP.GT.U32.AND P0, PT, R29, R16, PT ;  /* 0x000000101d00720c */ /* 0x000fc40003f04070 */
[----:B------:R-:W-:-:S11]  /*1d040*/  ISETP.GT.U32.AND P1, PT, R29, R22, PT ;  /* 0x000000161d00720c */ /* 0x000fd60003f24070 */
[--C-:B------:R-:W-:Y:S02]  /*1d050*/  @!P0 IMAD.IADD R16, R16, 0x1, -R29.reuse ;  /* 0x0000000110108824 */ /* 0x100fe400078e0a1d */
[----:B------:R-:W-:Y:S01]  /*1d060*/  @!P1 IMAD.IADD R22, R22, 0x1, -R29 ;  /* 0x0000000116169824 */ /* 0x000fe200078e0a1d */
[----:B--2---:R0:W-:Y:S04]  /*1d070*/  STL [R1+0x2c94], R23 ;  /* 0x002c941701007387 */ /* 0x0041e80000100800 */
[----:B0-----:R-:W2:Y:S01]  /*1d080*/  LDL.LU R23, [R1+0x794] ;  /* 0x0007940001177983 */ /* 0x001ea20000300800 */
[----:B------:R-:W-:-:S13]  /*1d090*/  ISETP.GT.U32.AND P0, PT, R29, R22, PT ;  /* 0x000000161d00720c */ /* 0x000fda0003f04070 */
[----:B------:R-:W-:Y:S01]  /*1d0a0*/  @!P0 IMAD.IADD R22, R22, 0x1, -R29 ;  /* 0x0000000116168824 */ /* 0x000fe200078e0a1d */
[C---:B------:R-:W-:Y:S02]  /*1d0b0*/  ISETP.GT.U32.AND P2, PT, R29.reuse, R21, PT ;  /* 0x000000151d00720c */ /* 0x040fe40003f44070 */
[C---:B------:R-:W-:Y:S02]  /*1d0c0*/  ISETP.GT.U32.AND P3, PT, R29.reuse, R20, PT ;  /* 0x000000141d00720c */ /* 0x040fe40003f64070 */
[----:B------:R-:W-:-:S09]  /*1d0d0*/  ISETP.GT.U32.AND P1, PT, R29, R15, PT ;  /* 0x0000000f1d00720c */ /* 0x000fd20003f24070 */
[--C-:B------:R-:W-:Y:S01]  /*1d0e0*/  @!P2 IMAD.IADD R21, R21, 0x1, -R29.reuse ;  /* 0x000000011515a824 */ /* 0x100fe200078e0a1d */
[C---:B------:R-:W-:Y:S01]  /*1d0f0*/  ISETP.GT.U32.AND P2, PT, R29.reuse, R14, PT ;  /* 0x0000000e1d00720c */ /* 0x040fe20003f44070 */
[--C-:B------:R-:W-:Y:S01]  /*1d100*/  @!P3 IMAD.IADD R20, R20, 0x1, -R29.reuse ;  /* 0x000000011414b824 */ /* 0x100fe200078e0a1d */
[----:B------:R-:W-:Y:S01]  /*1d110*/  ISETP.GT.U32.AND P3, PT, R29, R13, PT ;  /* 0x0000000d1d00720c */ /* 0x000fe20003f64070 */
[--C-:B------:R-:W-:Y:S01]  /*1d120*/  @!P1 IMAD.IADD R15, R15, 0x1, -R29.reuse ;  /* 0x000000010f0f9824 */ /* 0x100fe200078e0a1d */
[C---:B------:R-:W-:Y:S02]  /*1d130*/  ISETP.GT.U32.AND P1, PT, R29.reuse, R21, PT ;  /* 0x000000151d00720c */ /* 0x040fe40003f24070 */
[C---:B------:R-:W-:Y:S02]  /*1d140*/  ISETP.GT.U32.AND P4, PT, R29.reuse, R18, PT ;  /* 0x000000121d00720c */ /* 0x040fe40003f84070 */
[C---:B------:R-:W-:Y:S01]  /*1d150*/  ISETP.GT.U32.AND P5, PT, R29.reuse, R17, PT ;  /* 0x000000111d00720c */ /* 0x040fe20003fa4070 */
[----:B--2---:R-:W-:Y:S04]  /*1d160*/  STL [R1+0x2c98], R23 ;  /* 0x002c981701007387 */ /* 0x004fe80000100800 */
[----:B------:R0:W-:Y:S04]  /*1d170*/  STL [R1+0x2c7c], R22 ;  /* 0x002c7c1601007387 */ /* 0x0001e80000100800 */
[----:B0-----:R-:W2:Y:S01]  /*1d180*/  LDL R22, [R1+0x2a8c] ;  /* 0x002a8c0001167983 */ /* 0x001ea20000100800 */
[--C-:B------:R-:W-:Y:S01]  /*1d190*/  @!P2 IMAD.IADD R14, R14, 0x1, -R29.reuse ;  /* 0x000000010e0ea824 */ /* 0x100fe200078e0a1d */
[----:B------:R-:W-:Y:S01]  /*1d1a0*/  ISETP.GT.U32.AND P2, PT, R29, R20, PT ;  /* 0x000000141d00720c */ /* 0x000fe20003f44070 */
[--C-:B------:R-:W-:Y:S01]  /*1d1b0*/  @!P3 IMAD.IADD R13, R13, 0x1, -R29.reuse ;  /* 0x000000010d0db824 */ /* 0x100fe200078e0a1d */
[----:B------:R-:W-:Y:S01]  /*1d1c0*/  ISETP.GT.U32.AND P3, PT, R29, R19, PT ;  /* 0x000000131d00720c */ /* 0x000fe20003f64070 */
[----:B------:R-:W-:Y:S01]  /*1d1d0*/  @!P1 IMAD.IADD R21, R21, 0x1, -R29 ;  /* 0x0000000115159824 */ /* 0x000fe200078e0a1d */
[----:B------:R-:W-:-:S02]  /*1d1e0*/  ISETP.GT.U32.AND P0, PT, R29, R16, PT ;  /* 0x000000101d00720c */ /* 0x000fc40003f04070 */
[C---:B------:R-:W-:Y:S02]  /*1d1f0*/  ISETP.GT.U32.AND P1, PT, R29.reuse, R15, PT ;  /* 0x0000000f1d00720c */ /* 0x040fe40003f24070 */
[C---:B------:R-:W-:Y:S01]  /*1d200*/  ISETP.GT.U32.AND P6, PT, R29.reuse, R14, PT ;  /* 0x0000000e1d00720c */ /* 0x040fe20003fc4070 */
        /* <DEDUP_REMOVED lines=12> */
[----:B------:R-:W0:Y:S01]  /*1d2d0*/  S2R R27, SR_TID.X ;  /* 0x00000000001b7919 */ /* 0x000e220000002100 */
        /* <DEDUP_REMOVED lines=25> */
[C---:B------:R-:W-:Y:S01]  /*1d470*/  ISETP.GT.U32.AND P0, PT, R29.reuse, R8, PT ;  /* 0x000000081d00720c */ /* 0x040fe20003f04070 */
[----:B------:R-:W-:Y:S01]  /*1d480*/  @!P1 IMAD.IADD R0, R0, 0x1, -R29 ;  /* 0x0000000100009824 */ /* 0x000fe200078e0a1d */
[----:B------:R-:W-:Y:S01]  /*1d490*/  ISETP.GT.U32.AND P1, PT, R29, R7, PT ;  /* 0x000000071d00720c */ /* 0x000fe20003f24070 */
[----:B0-----:R-:W-:-:S02]  /*1d4a0*/  IMAD.SHL.U32 R27, R27, 0x40, RZ ;  /* 0x000000401b1b7824 */ /* 0x001fc400078e00ff */
[--C-:B------:R-:W-:Y:S01]  /*1d4b0*/  @!P6 IMAD.IADD R28, R28, 0x1, -R29.reuse ;  /* 0x000000011c1ce824 */ /* 0x100fe200078e0a1d */
[C---:B------:R-:W-:Y:S01]  /*1d4c0*/  ISETP.GT.U32.AND P6, PT, R29.reuse, R0, PT ;  /* 0x000000001d00720c */ /* 0x040fe20003fc4070 */
[--C-:B------:R-:W-:Y:S01]  /*1d4d0*/  @!P4 IMAD.IADD R10, R10, 0x1, -R29.reuse ;  /* 0x000000010a0ac824 */ /* 0x100fe200078e0a1d */
[C---:B------:R-:W-:Y:S01]  /*1d4e0*/  ISETP.GT.U32.AND P4, PT, R29.reuse, R4, PT ;  /* 0x000000041d00720c */ /* 0x040fe20003f84070 */
[--C-:B------:R-:W-:Y:S01]  /*1d4f0*/  @!P2 IMAD.IADD R12, R12, 0x1, -R29.reuse ;  /* 0x000000010c0ca824 */ /* 0x100fe200078e0a1d */
[----:B------:R-:W-:Y:S01]  /*1d500*/  ISETP.GT.U32.AND P2, PT, R29, R6, PT ;  /* 0x000000061d00720c */ /* 0x000fe20003f44070 */
[--C-:B------:R-:W-:Y:S01]  /*1d510*/  @!P3 IMAD.IADD R11, R11, 0x1, -R29.reuse ;  /* 0x000000010b0bb824 */ /* 0x100fe200078e0a1d */
[----:B------:R-:W-:Y:S01]  /*1d520*/  ISETP.GT.U32.AND P3, PT, R29, R5, PT ;  /* 0x000000051d00720c */ /* 0x000fe20003f64070 */
[--C-:B------:R-:W-:Y:S01]  /*1d530*/  @!P5 IMAD.IADD R9, R9, 0x1, -R29.reuse ;  /* 0x000000010909d824 */ /* 0x100fe200078e0a1d */
[C---:B------:R-:W-:Y:S01]  /*1d540*/  ISETP.GT.U32.AND P5, PT, R29.reuse, R3, PT ;  /* 0x000000031d00720c */ /* 0x040fe20003fa4070 */
[--C-:B------:R-:W-:Y:S01]  /*1d550*/  @!P0 IMAD.IADD R8, R8, 0x1, -R29.reuse ;  /* 0x0000000108088824 */ /* 0x100fe200078e0a1d */
[----:B------:R-:W-:Y:S01]  /*1d560*/  ISETP.GT.U32.AND P0, PT, R29, R2, PT ;  /* 0x000000021d00720c */ /* 0x000fe20003f04070 */
[----:B------:R-:W-:Y:S01]  /*1d570*/  @!P1 IMAD.IADD R7, R7, 0x1, -R29 ;  /* 0x0000000107079824 */ /* 0x000fe200078e0a1d */
[----:B------:R-:W-:Y:S01]  /*1d580*/  ISETP.GT.U32.AND P1, PT, R29, R28, PT ;  /* 0x0000001c1d00720c */ /* 0x000fe20003f24070 */
[----:B--2---:R0:W-:Y:S04]  /*1d590*/  STL [R1+0x2c9c], R22 ;  /* 0x002c9c1601007387 */ /* 0x0041e80000100800 */
[----:B------:R-:W-:Y:S01]  /*1d5a0*/  STL [R1+0x2c80], R21 ;  /* 0x002c801501007387 */ /* 0x000fe20000100800 */
[----:B0-----:R-:W-:-:S03]  /*1d5b0*/  IMAD.MOV.U32 R22, RZ, RZ, 0x7f ;  /* 0x0000007fff167424 */ /* 0x001fc600078e00ff */
[----:B------:R-:W-:Y:S02]  /*1d5c0*/  STL [R1+0x2c84], R20 ;  /* 0x002c841401007387 */ /* 0x000fe40000100800 */
[----:B------:R-:W-:Y:S02]  /*1d5d0*/  IADD3 R22, R22, c[0x0][0x180], RZ ;  /* 0x0000600016167a10 */ /* 0x000fe40007ffe0ff */
[----:B------:R-:W-:Y:S02]  /*1d5e0*/  STL [R1+0x2c88], R19 ;  /* 0x002c881301007387 */ /* 0x000fe40000100800 */
[----:B------:R-:W-:Y:S02]  /*1d5f0*/  SHF.R.S32.HI R23, RZ, 0x1f, R22 ;  /* 0x0000001fff177819 */ /* 0x000fe40000011416 */
[----:B------:R0:W-:Y:S02]  /*1d600*/  STL [R1+0x2c8c], R18 ;  /* 0x002c8c1201007387 */ /* 0x0001e40000100800 */
[----:B------:R-:W-:-:S02]  /*1d610*/  LEA.HI R23, R23, R22, RZ, 0x7 ;  /* 0x0000001617177211 */ /* 0x000fc400078f38ff */
[----:B0-----:R-:W2:Y:S04]  /*1d620*/  LDL.LU R18, [R1+0x798] ;  /* 0x0007980001127983 */ /* 0x001ea80000300800 */
[----:B------:R0:W-:Y:S04]  /*1d630*/  STL [R1+0x2c90], R17 ;  /* 0x002c901101007387 */ /* 0x0001e80000100800 */
[----:B------:R-:W3:Y:S04]  /*1d640*/  LDL R26, [R1+0x2aa4] ;  /* 0x002aa400011a7983 */ /* 0x000ee80000100800 */
[----:B------:R-:W4:Y:S01]  /*1d650*/  LDL R24, [R1+0x2ab0] ;  /* 0x002ab00001187983 */ /* 0x000f220000100800 */
[----:B0-----:R-:W-:-:S05]  /*1d660*/  LOP3.LUT R17, R27, 0x1800, RZ, 0xc0, !PT ;  /* 0x000018001b117812 */ /* 0x001fca00078ec0ff */
[----:B------:R0:W-:Y:S04]  /*1d670*/  STL [R1+0x22c8], R17 ;  /* 0x0022c81101007387 */ /* 0x0001e80000100800 */
[----:B------:R-:W5:Y:S04]  /*1d680*/  LDL R19, [R1+0x2abc] ;  /* 0x002abc0001137983 */ /* 0x000f680000100800 */
[----:B------:R-:W2:Y:S04]  /*1d690*/  LDL R27, [R1+0x2ac4] ;  /* 0x002ac400011b7983 */ /* 0x000ea80000100800 */
[----:B------:R-:W2:Y:S04]  /*1d6a0*/  LDL R25, [R1+0x2ac0] ;  /* 0x002ac00001197983 */ /* 0x000ea80000100800 */
[----:B------:R-:W2:Y:S04]  /*1d6b0*/  LDL R20, [R1+0x2ab8] ;  /* 0x002ab80001147983 */ /* 0x000ea80000100800 */
[----:B------:R-:W2:Y:S04]  /*1d6c0*/  LDL R29, [R1+0x22c8] ;  /* 0x0022c800011d7983 */ /* 0x000ea80000100800 */
[----:B------:R-:W2:Y:S04]  /*1d6d0*/  LDL.LU R22, [R1+0x2c9c] ;  /* 0x002c9c0001167983 */ /* 0x000ea80000300800 */
[----:B------:R-:W2:Y:S04]  /*1d6e0*/  LDL.LU R23, [R1+0x2c98] ;  /* 0x002c980001177983 */ /* 0x000ea80000300800 */
[----:B0-----:R-:W0:Y:S02]  /*1d6f0*/  S2R R17, SR_TID.X ;  /* 0x0000000000117919 */ /* 0x001e240000002100 */
[----:B0-----:R-:W-:-:S05]  /*1d700*/  LOP3.LUT R21, R17, 0x7, RZ, 0xc0, !PT ;  /* 0x0000000711157812 */ /* 0x001fca00078ec0ff */
[----:B------:R-:W-:-:S05]  /*1d710*/  IMAD.SHL.U32 R21, R21, 0x100, RZ ;  /* 0x0000010015157824 */ /* 0x000fca00078e00ff */
[----:B--2---:R-:W-:Y:S02]  /*1d720*/  LOP3.LUT R21, R21, R29, R23, 0xfe, !PT ;  /* 0x0000001d15157212 */ /* 0x004fe400078efe17 */
[----:B------:R-:W2:Y:S01]  /*1d730*/  LDL.LU R23, [R1+0x2c94] ;  /* 0x002c940001177983 */ /* 0x000ea20000300800 */
[----:B------:R-:W-:Y:S01]  /*1d740*/  IMAD.SHL.U32 R17, R17, 0x80, RZ ;  /* 0x0000008011117824 */ /* 0x000fe200078e00ff */
[----:B------:R-:W-:-:S04]  /*1d750*/  IABS R29, c[0x0][0x17c] ;  /* 0x00005f00001d7a13 */ /* 0x000fc80000000000 */
[----:B------:R-:W-:Y:S01]  /*1d760*/  LOP3.LUT R17, R18, 0x800, R17, 0xf8, !PT ;  /* 0x0000080012117812 */ /* 0x000fe200078ef811 */
[----:B------:R0:W-:Y:S01]  /*1d770*/  STL [R1+0xbd8], R21 ;  /* 0x000bd81501007387 */ /* 0x0001e20000100800 */
[--C-:B------:R-:W-:Y:S01]  /*1d780*/  @!P2 IMAD.IADD R6, R6, 0x1, -R29.reuse ;  /* 0x000000010606a824 */ /* 0x100fe200078e0a1d */
[----:B------:R-:W-:Y:S01]  /*1d790*/  ISETP.GE.AND P2, PT, R22, RZ, PT ;  /* 0x000000ff1600720c */ /* 0x000fe20003f46270 */
[--C-:B------:R-:W-:Y:S02]  /*1d7a0*/  @!P3 IMAD.IADD R5, R5, 0x1, -R29.reuse ;  /* 0x000000010505b824 */ /* 0x100fe400078e0a1d */
[--C-:B------:R-:W-:Y:S01]  /*1d7b0*/  @!P4 IMAD.IADD R4, R4, 0x1, -R29.reuse ;  /* 0x000000010404c824 */ /* 0x100fe200078e0a1d */
[----:B---3--:R-:W-:Y:S01]  /*1d7c0*/  ISETP.GE.AND P4, PT, R26, RZ, PT ;  /* 0x000000ff1a00720c */ /* 0x008fe20003f86270 */
[----:B------:R-:W-:Y:S01]  /*1d7d0*/  @!P0 IMAD.IADD R2, R2, 0x1, -R29 ;  /* 0x0000000102028824 */ /* 0x000fe200078e0a1d */
[----:B----4-:R-:W-:Y:S01]  /*1d7e0*/  ISETP.GE.AND P0, PT, R24, RZ, PT ;  /* 0x000000ff1800720c */ /* 0x010fe20003f06270 */
[----:B0-----:R-:W3:Y:S04]  /*1d7f0*/  LDL R21, [R1+0x2ab4] ;  /* 0x002ab40001157983 */ /* 0x001ee80000100800 */
[----:B------:R0:W-:Y:S04]  /*1d800*/  STL [R1+0xbd0], R17 ;  /* 0x000bd01101007387 */ /* 0x0001e80000100800 */
[----:B------:R-:W4:Y:S04]  /*1d810*/  LDL R22, [R1+0x2aac] ;  /* 0x002aac0001167983 */ /* 0x000f280000100800 */
[----:B------:R-:W3:Y:S04]  /*1d820*/  LDL R26, [R1+0x2aa0] ;  /* 0x002aa000011a7983 */ /* 0x000ee80000100800 */
[----:B------:R-:W3:Y:S01]  /*1d830*/  LDL R24, [R1+0x2a9c] ;  /* 0x002a9c0001187983 */ /* 0x000ee20000100800 */
[----:B--2---:R-:W-:-:S03]  /*1d840*/  ISETP.GE.AND P3, PT, R23, RZ, PT ;  /* 0x000000ff1700720c */ /* 0x004fc60003f66270 */
[----:B------:R-:W2:Y:S04]  /*1d850*/  LDL R23, [R1+0x2aa8] ;  /* 0x002aa80001177983 */ /* 0x000ea80000100800 */
[----:B0-----:R-:W2:Y:S01]  /*1d860*/  LDL.LU R17, [R1+0x68] ;  /* 0x0000680001117983 */ /* 0x001ea20000300800 */
[----:B------:R-:W-:Y:S01]  /*1d870*/  @!P1 IMAD.IADD R28, R28, 0x1, -R29 ;  /* 0x000000011c1c9824 */ /* 0x000fe200078e0a1d */
[----:B------:R-:W-:Y:S02]  /*1d880*/  ISETP.GE.AND P1, PT, R27, RZ, PT ;  /* 0x000000ff1b00720c */ /* 0x000fe40003f26270 */
[----:B------:R-:W3:Y:S04]  /*1d890*/  LDL R27, [R1+0x2a94] ;  /* 0x002a9400011b7983 */ /* 0x000ee80000100800 */
[----:B------:R-:W3:Y:S01]  /*1d8a0*/  LDL.LU R18, [R1+0x64] ;  /* 0x0000640001127983 */ /* 0x000ee20000300800 */
[----:B--2---:R-:W-:Y:S01]  /*1d8b0*/  @!P2 IMAD.MOV R17, RZ, RZ, -R17 ;  /* 0x000000ffff11a224 */ /* 0x004fe200078e0a11 */
[----:B------:R-:W-:-:S02]  /*1d8c0*/  ISETP.GE.AND P2, PT, R25, RZ, PT ;  /* 0x000000ff1900720c */ /* 0x000fc40003f46270 */
[----:B------:R-:W2:Y:S04]  /*1d8d0*/  LDL R25, [R1+0x2a90] ;  /* 0x002a900001197983 */ /* 0x000ea80000100800 */
[----:B------:R0:W-:Y:S04]  /*1d8e0*/  STL [R1+0x7e0], R17 ;  /* 0x0007e01101007387 */ /* 0x0001e80000100800 */
[----:B0-----:R-:W2:Y:S01]  /*1d8f0*/  LDL.LU R17, [R1+0x60] ;  /* 0x0000600001117983 */ /* 0x001ea20000300800 */
[----:B---3--:R-:W-:Y:S01]  /*1d900*/  @!P3 IMAD.MOV R18, RZ, RZ, -R18 ;  /* 0x000000ffff12b224 */ /* 0x008fe200078e0a12 */
[----:B------:R-:W-:-:S02]  /*1d910*/  ISETP.GE.AND P3, PT, R20, RZ, PT ;  /* 0x000000ff1400720c */ /* 0x000fc40003f66270 */
[----:B------:R-:W3:Y:S04]  /*1d920*/  LDL R20, [R1+0x2a88] ;  /* 0x002a880001147983 */ /* 0x000ee80000100800 */
[----:B------:R0:W-:Y:S04]  /*1d930*/  STL [R1+0x7dc], R18 ;  /* 0x0007dc1201007387 */ /* 0x0001e80000100800 */
[----:B0-----:R-:W3:Y:S01]  /*1d940*/  LDL.LU R18, [R1+0x5c] ;  /* 0x00005c0001127983 */ /* 0x001ee20000300800 */
[----:B--2---:R-:W-:Y:S01]  /*1d950*/  @!P4 IMAD.MOV R17, RZ, RZ, -R17 ;  /* 0x000000ffff11c224 */ /* 0x004fe200078e0a11 */
[----:B------:R-:W-:-:S02]  /*1d960*/  ISETP.GE.AND P4, PT, R21, RZ, PT ;  /* 0x000000ff1500720c */ /* 0x000fc40003f86270 */
[----:B------:R-:W2:Y:S04]  /*1d970*/  LDL R21, [R1+0x2a84] ;  /* 0x002a840001157983 */ /* 0x000ea80000100800 */
[----:B------:R0:W-:Y:S04]  /*1d980*/  STL [R1+0x7d8], R17 ;  /* 0x0007d81101007387 */ /* 0x0001e80000100800 */
[----:B0-----:R-:W2:Y:S01]  /*1d990*/  LDL.LU R17, [R1+0x58] ;  /* 0x0000580001117983 */ /* 0x001ea20000300800 */
[----:B------:R-:W-:Y:S01]  /*1d9a0*/  @!P5 IMAD.IADD R3, R3, 0x1, -R29 ;  /* 0x000000010303d824 */ /* 0x000fe200078e0a1d */
[----:B-----5:R-:W-:Y:S01]  /*1d9b0*/  ISETP.GE.AND P5, PT, R19, RZ, PT ;  /* 0x000000ff1300720c */ /* 0x020fe20003fa6270 */
[----:B---3--:R-:W-:Y:S01]  /*1d9c0*/  @!P0 IMAD.MOV R18, RZ, RZ, -R18 ;  /* 0x000000ffff128224 */ /* 0x008fe200078e0a12 */
[----:B----4-:R-:W-:-:S02]  /*1d9d0*/  ISETP.GE.AND P0, PT, R22, RZ, PT ;  /* 0x000000ff1600720c */ /* 0x010fc40003f06270 */
[----:B------:R-:W3:Y:S04]  /*1d9e0*/  LDL R22, [R1+0x2a80] ;  /* 0x002a800001167983 */ /* 0x000ee80000100800 */
[----:B------:R0:W-:Y:S04]  /*1d9f0*/  STL [R1+0x7d4], R18 ;  /* 0x0007d41201007387 */ /* 0x0001e80000100800 */
[----:B0-----:R-:W4:Y:S01]  /*1da00*/  LDL.LU R18, [R1+0x54] ;  /* 0x0000540001127983 */ /* 0x001f220000300800 */
[----:B--2---:R-:W-:Y:S01]  /*1da10*/  @!P5 IMAD.MOV R17, RZ, RZ, -R17 ;  /* 0x000000ffff11d224 */ /* 0x004fe200078e0a11 */
[----:B------:R-:W-:-:S02]  /*1da20*/  ISETP.GE.AND P5, PT, R23, RZ, PT ;  /* 0x000000ff1700720c */ /* 0x000fc40003fa6270 */
[----:B------:R-:W2:Y:S04]  /*1da30*/  LDL R23, [R1+0x2a7c] ;  /* 0x002a7c0001177983 */ /* 0x000ea80000100800 */
[----:B------:R0:W-:Y:S04]  /*1da40*/  STL [R1+0x7d0], R17 ;  /* 0x0007d01101007387 */ /* 0x0001e80000100800 */
[----:B0-----:R-:W5:Y:S01]  /*1da50*/  LDL.LU R17, [R1+0x50] ;  /* 0x0000500001117983 */ /* 0x001f620000300800 */
[----:B----4-:R-:W-:Y:S01]  /*1da60*/  @!P1 IMAD.MOV R18, RZ, RZ, -R18 ;  /* 0x000000ffff129224 */ /* 0x010fe200078e0a12 */
[----:B------:R-:W-:-:S02]  /*1da70*/  ISETP.GE.AND P1, PT, R26, RZ, PT ;  /* 0x000000ff1a00720c */ /* 0x000fc40003f26270 */
[----:B------:R-:W4:Y:S04]  /*1da80*/  LDL R26, [R1+0x2a78] ;  /* 0x002a7800011a7983 */ /* 0x000f280000100800 */
[----:B------:R0:W-:Y:S04]  /*1da90*/  STL [R1+0x7cc], R18 ;  /* 0x0007cc1201007387 */ /* 0x0001e80000100800 */
[----:B0-----:R-:W2:Y:S01]  /*1daa0*/  LDL.LU R18, [R1+0x4c] ;  /* 0x00004c0001127983 */ /* 0x001ea20000300800 */
[----:B-----5:R-:W-:Y:S01]  /*1dab0*/  @!P2 IMAD.MOV R17, RZ, RZ, -R17 ;  /* 0x000000ffff11a224 */ /* 0x020fe200078e0a11 */
[----:B------:R-:W-:-:S02]  /*1dac0*/  ISETP.GE.AND P2, PT, R24, RZ, PT ;  /* 0x000000ff1800720c */ /* 0x000fc40003f46270 */
[----:B------:R-:W5:Y:S04]  /*1dad0*/  LDL R24, [R1+0x2a74] ;  /* 0x002a740001187983 */ /* 0x000f680000100800 */
[----:B------:R0:W-:Y:S04]  /*1dae0*/  STL [R1+0x7c8], R17 ;  /* 0x0007c81101007387 */ /* 0x0001e80000100800 */
[----:B0-----:R-:W3:Y:S01]  /*1daf0*/  LDL.LU R17, [R1+0x48] ;  /* 0x0000480001117983 */ /* 0x001ee20000300800 */
        /* <DEDUP_REMOVED lines=31> */
[----:B----4-:R-:W-:-:S02]  /*1dcf0*/  ISETP.GE.AND P3, PT, R26, RZ, PT ;  /* 0x000000ff1a00720c */ /* 0x010fc40003f66270 */
[----:B------:R-:W2:Y:S04]  /*1dd00*/  LDL R26, [R1+0x2a58] ;  /* 0x002a5800011a7983 */ /* 0x000ea80000100800 */
[----:B------:R0:W-:Y:S04]  /*1dd10*/  STL [R1+0x7ac], R18 ;  /* 0x0007ac1201007387 */ /* 0x0001e80000100800 */
[----:B0-----:R-:W4:Y:S01]  /*1dd20*/  LDL.LU R18, [R1+0x2c] ;  /* 0x00002c0001127983 */ /* 0x001f220000300800 */
[----:B---3--:R-:W-:Y:S01]  /*1dd30*/  @!P4 IMAD.MOV R17, RZ, RZ, -R17 ;  /* 0x000000ffff11c224 */ /* 0x008fe200078e0a11 */
[----:B-----5:R-:W-:-:S02]  /*1dd40*/  ISETP.GE.AND P4, PT, R24, RZ, PT ;  /* 0x000000ff1800720c */ /* 0x020fc40003f86270 */
[----:B------:R-:W3:Y:S04]  /*1dd50*/  LDL R24, [R1+0x2a54] ;  /* 0x002a540001187983 */ /* 0x000ee80000100800 */
        /* <DEDUP_REMOVED lines=1333> */
[----:B------:R-:W-:-:S04]  /*230b0*/  ISETP.GE.AND P1, PT, R20, RZ, PT ;  /* 0x000000ff1400720c */ /* 0x000fc80003f26270 */
[----:B------:R0:W-:Y:S04]  /*230c0*/  STL [R1+0x37c], R18 ;  /* 0x00037c1201007387 */ /* 0x0001e80000100800 */
[----:B------:R-:W2:Y:S04]  /*230d0*/  LDL R20, [R1+0x2628] ;  /* 0x0026280001147983 */ /* 0x000ea80000100800 */
        /* <DEDUP_REMOVED lines=468> */
[----:B------:R-:W4:Y:S02]  /*24e20*/  LDL R27, [R1+0x24b0] ;  /* 0x0024b000011b7983 */ /* 0x000f240000100800 */
[----:B------:R0:W-:Y:S02]  /*24e30*/  STL [R1+0x204], R18 ;  /* 0x0002041201007387 */ /* 0x0001e40000100800 */
[----:B0-----:R-:W2:Y:S01]  /*24e40*/  LDL.LU R18, [R1+0x1fc] ;  /* 0x0001fc0001127983 */ /* 0x001ea20000300800 */
[----:B-----5:R-:W-:Y:S01]  /*24e50*/  @!P5 IMAD.MOV R17, RZ, RZ, -R17 ;  /* 0x000000ffff11d224 */ /* 0x020fe200078e0a11 */
[----:B------:R-:W-:Y:S02]  /*24e60*/  ISETP.GE.AND P5, PT, R25, RZ, PT ;  /* 0x000000ff1900720c */ /* 0x000fe40003fa6270 */
[----:B------:R-:W5:Y:S02]  /*24e70*/  LDL R25, [R1+0x24ac] ;  /* 0x0024ac0001197983 */ /* 0x000f640000100800 */
[----:B------:R0:W-:Y:S02]  /*24e80*/  STL [R1+0x200], R17 ;  /* 0x0002001101007387 */ /* 0x0001e40000100800 */
[----:B0-----:R-:W3:Y:S01]  /*24e90*/  LDL.LU R17, [R1+0x1f8] ;  /* 0x0001f80001117983 */ /* 0x001ee20000300800 */
[----:B--2---:R-:W-:Y:S01]  /*24ea0*/  @!P1 IMAD.MOV R18, RZ, RZ, -R18 ;  /* 0x000000ffff129224 */ /* 0x004fe200078e0a12 */
[----:B------:R-:W-:-:S02]  /*24eb0*/  ISETP.GE.AND P1, PT, R20, RZ, PT ;  /* 0x000000ff1400720c */ /* 0x000fc40003f26270 */
[----:B------:R-:W2:Y:S02]  /*24ec0*/  LDL R20, [R1+0x24a8] ;  /* 0x0024a80001147983 */ /* 0x000ea40000100800 */
[----:B------:R0:W-:Y:S02]  /*24ed0*/  STL [R1+0x1fc], R18 ;  /* 0x0001fc1201007387 */ /* 0x0001e40000100800 */
[----:B0-----:R-:W2:Y:S01]  /*24ee0*/  LDL.LU R18, [R1+0x1d8] ;  /* 0x0001d80001127983 */ /* 0x001ea20000300800 */
[----:B---3--:R-:W-:Y:S01]  /*24ef0*/  @!P2 IMAD.MOV R17, RZ, RZ, -R17 ;  /* 0x000000ffff11a224 */ /* 0x008fe200078e0a11 */
[----:B------:R-:W-:Y:S02]  /*24f00*/  ISETP.GE.AND P2, PT, R21, RZ, PT ;  /* 0x000000ff1500720c */ /* 0x000fe40003f46270 */
[----:B------:R-:W3:Y:S02]  /*24f10*/  LDL R21, [R1+0x24a4] ;  /* 0x0024a40001157983 */ /* 0x000ee40000100800 */
        /* <DEDUP_REMOVED lines=23> */
[----:B----4-:R-:W-:-:S02]  /*25090*/  ISETP.GE.AND P1, PT, R27, RZ, PT ;  /* 0x000000ff1b00720c */ /* 0x010fc40003f26270 */
[----:B------:R-:W2:Y:S02]  /*250a0*/  LDL R27, [R1+0x2490] ;  /* 0x00249000011b7983 */ /* 0x000ea40000100800 */
[----:B------:R0:W-:Y:S02]  /*250b0*/  STL [R1+0x1e4], R18 ;  /* 0x0001e41201007387 */ /* 0x0001e40000100800 */
[----:B0-----:R-:W4:Y:S01]  /*250c0*/  LDL.LU R18, [R1+0x1c4] ;  /* 0x0001c40001127983 */ /* 0x001f220000300800 */
[----:B---3--:R-:W-:Y:S01]  /*250d0*/  @!P2 IMAD.MOV R17, RZ, RZ, -R17 ;  /* 0x000000ffff11a224 */ /* 0x008fe200078e0a11 */
[----:B-----5:R-:W-:Y:S02]  /*250e0*/  ISETP.GE.AND P2, PT, R25, RZ, PT ;  /* 0x000000ff1900720c */ /* 0x020fe40003f46270 */
[----:B------:R-:W3:Y:S02]  /*250f0*/  LDL R25, [R1+0x248c] ;  /* 0x00248c0001197983 */ /* 0x000ee40000100800 */
[----:B------:R0:W-:Y:S02]  /*25100*/  STL [R1+0x1e0], R17 ;  /* 0x0001e01101007387 */ /* 0x0001e40000100800 */
        /* <DEDUP_REMOVED lines=382> */
[----:B------:R-:W-:-:S04]  /*268f0*/  ISETP.GE.AND P1, PT, R26, RZ, PT ;  /* 0x000000ff1a00720c */ /* 0x000fc80003f26270 */
[----:B------:R0:W-:Y:S04]  /*26900*/  STL [R1+0x5c], R18 ;  /* 0x00005c1201007387 */ /* 0x0001e80000100800 */
[----:B0-----:R-:W2:Y:S01]  /*26910*/  LDL.LU R18, [R1+0x150] ;  /* 0x0001500001127983 */ /* 0x001ea20000300800 */
[----:B------:R-:W4:Y:S02]  /*26920*/  LDL R26, [R1+0x2360] ;  /* 0x00236000011a7983 */ /* 0x000f240000100800 */
[----:B---3--:R-:W-:-:S05]  /*26930*/  @!P2 IMAD.MOV R17, RZ, RZ, -R17 ;  /* 0x000000ffff11a224 */ /* 0x008fca00078e0a11 */
[----:B------:R0:W-:Y:S04]  /*26940*/  STL [R1+0x58], R17 ;  /* 0x0000581101007387 */ /* 0x0001e80000100800 */
[----:B0-----:R-:W3:Y:S01]  /*26950*/  LDL.LU R17, [R1+0x104] ;  /* 0x0001040001117983 */ /* 0x001ee20000300800 */
[----:B--2---:R-:W-:Y:S01]  /*26960*/  @!P3 IMAD.MOV R18, RZ, RZ, -R18 ;  /* 0x000000ffff12b224 */ /* 0x004fe200078e0a12 */
[----:B------:R-:W-:Y:S02]  /*26970*/  ISETP.GE.AND P2, PT, R24, RZ, PT ;  /* 0x000000ff1800720c */ /* 0x000fe40003f46270 */
[----:B------:R-:W2:Y:S02]  /*26980*/  LDL R24, [R1+0x235c] ;  /* 0x00235c0001187983 */ /* 0x000ea40000100800 */
[----:B------:R0:W-:Y:S01]  /*26990*/  STL [R1+0x54], R18 ;  /* 0x0000541201007387 */ /* 0x0001e20000100800 */
[----:B----4-:R-:W-:Y:S01]  /*269a0*/  ISETP.GE.AND P3, PT, R27, RZ, PT ;  /* 0x000000ff1b00720c */ /* 0x010fe20003f66270 */
[----:B0-----:R-:W4:Y:S01]  /*269b0*/  LDL.LU R18, [R1+0x108] ;  /* 0x0001080001127983 */ /* 0x001f220000300800 */
[----:B------:R-:W2:Y:S02]  /*269c0*/  LDL R27, [R1+0x2358] ;  /* 0x00235800011b7983 */ /* 0x000ea40000100800 */
[----:B---3--:R-:W-:-:S05]  /*269d0*/  @!P4 IMAD.MOV R17, RZ, RZ, -R17 ;  /* 0x000000ffff11c224 */ /* 0x008fca00078e0a11 */
[----:B------:R0:W-:Y:S04]  /*269e0*/  STL [R1+0x50], R17 ;  /* 0x0000501101007387 */ /* 0x0001e80000100800 */
[----:B0-----:R-:W3:Y:S01]  /*269f0*/  LDL.LU R17, [R1+0x110] ;  /* 0x0001100001117983 */ /* 0x001ee20000300800 */
[----:B----4-:R-:W-:Y:S01]  /*26a00*/  @!P0 IMAD.MOV R18, RZ, RZ, -R18 ;  /* 0x000000ffff128224 */ /* 0x010fe200078e0a12 */
[----:B-----5:R-:W-:Y:S02]  /*26a10*/  ISETP.GE.AND P4, PT, R25, RZ, PT ;  /* 0x000000ff1900720c */ /* 0x020fe40003f86270 */
[----:B------:R-:W4:Y:S01]  /*26a20*/  LDL R25, [R1+0x2354] ;  /* 0x0023540001197983 */ /* 0x000f220000100800 */
[----:B------:R-:W5:Y:S02]  /*26a30*/  LDL.LU R19, [R1+0x128] ;  /* 0x0001280001137983 */ /* 0x000f640000300800 */
[----:B------:R0:W-:Y:S02]  /*26a40*/  STL [R1+0x4c], R18 ;  /* 0x00004c1201007387 */ /* 0x0001e40000100800 */
[----:B0-----:R-:W2:Y:S01]  /*26a50*/  LDL R18, [R1+0x2350] ;  /* 0x0023500001127983 */ /* 0x001ea20000100800 */
[----:B---3--:R-:W-:-:S05]  /*26a60*/  @!P5 IMAD.MOV R17, RZ, RZ, -R17 ;  /* 0x000000ffff11d224 */ /* 0x008fca00078e0a11 */
[----:B------:R0:W-:Y:S04]  /*26a70*/  STL [R1+0x48], R17 ;  /* 0x0000481101007387 */ /* 0x0001e80000100800 */
[----:B0-----:R-:W3:Y:S01]  /*26a80*/  LDL.LU R17, [R1+0x118] ;  /* 0x0001180001117983 */ /* 0x001ee20000300800 */
[----:B-----5:R-:W-:Y:S01]  /*26a90*/  @!P1 IMAD.MOV R19, RZ, RZ, -R19 ;  /* 0x000000ffff139224 */ /* 0x020fe200078e0a13 */
[----:B------:R-:W-:Y:S02]  /*26aa0*/  ISETP.GE.AND P5, PT, R21, RZ, PT ;  /* 0x000000ff1500720c */ /* 0x000fe40003fa6270 */
[----:B------:R-:W-:Y:S02]  /*26ab0*/  ISETP.GE.AND P0, PT, R20, RZ, PT ;  /* 0x000000ff1400720c */ /* 0x000fe40003f06270 */
[----:B------:R0:W-:Y:S04]  /*26ac0*/  STL [R1+0x44], R19 ;  /* 0x0000441301007387 */ /* 0x0001e80000100800 */
[----:B0-----:R-:W5:Y:S01]  /*26ad0*/  LDL R19, [R1+0x234c] ;  /* 0x00234c0001137983 */ /* 0x001f620000100800 */
[----:B------:R-:W2:Y:S02]  /*26ae0*/  LDL.LU R21, [R1+0xc8] ;  /* 0x0000c80001157983 */ /* 0x000ea40000300800 */
[----:B------:R-:W4:Y:S02]  /*26af0*/  LDL R20, [R1+0x2348] ;  /* 0x0023480001147983 */ /* 0x000f240000100800 */
[----:B---3--:R-:W-:Y:S01]  /*26b00*/  @!P2 IMAD.MOV R17, RZ, RZ, -R17 ;  /* 0x000000ffff11a224 */ /* 0x008fe200078e0a11 */
[----:B------:R-:W-:-:S02]  /*26b10*/  ISETP.GE.AND P2, PT, R23, RZ, PT ;  /* 0x000000ff1700720c */ /* 0x000fc40003f46270 */
[----:B------:R-:W3:Y:S02]  /*26b20*/  LDL R23, [R1+0x2344] ;  /* 0x0023440001177983 */ /* 0x000ee40000100800 */
[----:B------:R0:W-:Y:S02]  /*26b30*/  STL [R1+0x40], R17 ;  /* 0x0000401101007387 */ /* 0x0001e40000100800 */
[----:B0-----:R-:W3:Y:S01]  /*26b40*/  LDL.LU R17, [R1+0xcc] ;  /* 0x0000cc0001117983 */ /* 0x001ee20000300800 */
[----:B--2---:R-:W-:Y:S01]  /*26b50*/  @!P3 IMAD.MOV R21, RZ, RZ, -R21 ;  /* 0x000000ffff15b224 */ /* 0x004fe200078e0a15 */
[----:B------:R-:W-:Y:S02]  /*26b60*/  ISETP.GE.AND P3, PT, R26, RZ, PT ;  /* 0x000000ff1a00720c */ /* 0x000fe40003f66270 */
[----:B------:R-:W-:Y:S02]  /*26b70*/  ISETP.GE.AND P1, PT, R22, RZ, PT ;  /* 0x000000ff1600720c */ /* 0x000fe40003f26270 */
[----:B------:R0:W-:Y:S04]  /*26b80*/  STL [R1+0x3c], R21 ;  /* 0x00003c1501007387 */ /* 0x0001e80000100800 */
[----:B0-----:R-:W2:Y:S01]  /*26b90*/  LDL R21, [R1+0x2340] ;  /* 0x0023400001157983 */ /* 0x001ea20000100800 */
[----:B------:R-:W2:Y:S02]  /*26ba0*/  LDL.LU R26, [R1+0xd0] ;  /* 0x0000d000011a7983 */ /* 0x000ea40000300800 */
[----:B------:R-:W4:Y:S02]  /*26bb0*/  LDL R22, [R1+0x233c] ;  /* 0x00233c0001167983 */ /* 0x000f240000100800 */
[----:B---3--:R-:W-:-:S05]  /*26bc0*/  @!P4 IMAD.MOV R17, RZ, RZ, -R17 ;  /* 0x000000ffff11c224 */ /* 0x008fca00078e0a11 */
[----:B------:R0:W-:Y:S04]  /*26bd0*/  STL [R1+0x38], R17 ;  /* 0x0000381101007387 */ /* 0x0001e80000100800 */
[----:B0-----:R-:W3:Y:S01]  /*26be0*/  LDL.LU R17, [R1+0xf0] ;  /* 0x0000f00001117983 */ /* 0x001ee20000300800 */
[----:B------:R-:W-:Y:S01]  /*26bf0*/  ISETP.GE.AND P4, PT, R24, RZ, PT ;  /* 0x000000ff1800720c */ /* 0x000fe20003f86270 */
[----:B------:R-:W-:Y:S02]  /*26c00*/  @!P6 IMAD.IADD R0, R0, 0x1, -R29 ;  /* 0x000000010000e824 */ /* 0x000fe400078e0a1d */
[----:B------:R-:W4:Y:S02]  /*26c10*/  LDL R24, [R1+0x2338] ;  /* 0x0023380001187983 */ /* 0x000f240000100800 */
[----:B--2---:R-:W-:Y:S01]  /*26c20*/  @!P0 IMAD.MOV R26, RZ, RZ, -R26 ;  /* 0x000000ffff1a8224 */ /* 0x004fe200078e0a1a */
[----:B------:R-:W-:-:S02]  /*26c30*/  ISETP.GE.AND P0, PT, R27, RZ, PT ;  /* 0x000000ff1b00720c */ /* 0x000fc40003f06270 */
[----:B------:R-:W2:Y:S01]  /*26c40*/  LDL R27, [R1+0x2334] ;  /* 0x00233400011b7983 */ /* 0x000ea20000100800 */
[----:B------:R-:W2:Y:S02]  /*26c50*/  LDL.LU R29, [R1+0xd8] ;  /* 0x0000d800011d7983 */ /* 0x000ea40000300800 */
[----:B------:R0:W-:Y:S02]  /*26c60*/  STL [R1+0x34], R26 ;  /* 0x0000341a01007387 */ /* 0x0001e40000100800 */
[----:B0-----:R-:W5:Y:S01]  /*26c70*/  LDL R26, [R1+0x2330] ;  /* 0x00233000011a7983 */ /* 0x001f620000100800 */
[----:B---3--:R-:W-:-:S05]  /*26c80*/  @!P5 IMAD.MOV R17, RZ, RZ, -R17 ;  /* 0x000000ffff11d224 */ /* 0x008fca00078e0a11 */
[----:B------:R0:W-:Y:S04]  /*26c90*/  STL [R1+0x30], R17 ;  /* 0x0000301101007387 */ /* 0x0001e80000100800 */
[----:B0-----:R-:W3:Y:S01]  /*26ca0*/  LDL.LU R17, [R1+0x24] ;  /* 0x0000240001117983 */ /* 0x001ee20000300800 */
[----:B--2---:R-:W-:Y:S01]  /*26cb0*/  @!P1 IMAD.MOV R29, RZ, RZ, -R29 ;  /* 0x000000ffff1d9224 */ /* 0x004fe200078e0a1d */
[----:B----4-:R-:W-:Y:S02]  /*26cc0*/  ISETP.GE.AND P5, PT, R25, RZ, PT ;  /* 0x000000ff1900720c */ /* 0x010fe40003fa6270 */
[----:B------:R-:W-:Y:S01]  /*26cd0*/  ISETP.GE.AND P1, PT, R18, RZ, PT ;  /* 0x000000ff1200720c */ /* 0x000fe20003f26270 */
[----:B------:R-:W2:Y:S01]  /*26ce0*/  LDL R25, [R1+0x232c] ;  /* 0x00232c0001197983 */ /* 0x000ea20000100800 */
[----:B------:R-:W4:Y:S02]  /*26cf0*/  LDL.LU R18, [R1+0x20] ;  /* 0x0000200001127983 */ /* 0x000f240000300800 */
[----:B------:R0:W-:Y:S02]  /*26d00*/  STL [R1+0x2c], R29 ;  /* 0x00002c1d01007387 */ /* 0x0001e40000100800 */
[----:B0-----:R-:W2:Y:S01]  /*26d10*/  LDL R29, [R1+0x2328] ;  /* 0x00232800011d7983 */ /* 0x001ea20000100800 */
[----:B---3--:R-:W-:Y:S01]  /*26d20*/  @!P2 IMAD.MOV R17, RZ, RZ, -R17 ;  /* 0x000000ffff11a224 */ /* 0x008fe200078e0a11 */
[----:B-----5:R-:W-:-:S04]  /*26d30*/  ISETP.GE.AND P2, PT, R19, RZ, PT ;  /* 0x000000ff1300720c */ /* 0x020fc80003f46270 */
[----:B------:R0:W-:Y:S04]  /*26d40*/  STL [R1+0x28], R17 ;  /* 0x0000281101007387 */ /* 0x0001e80000100800 */
[----:B0-----:R-:W3:Y:S01]  /*26d50*/  LDL.LU R17, [R1+0x2c90] ;  /* 0x002c900001117983 */ /* 0x001ee20000300800 */
[----:B------:R-:W5:Y:S02]  /*26d60*/  LDL.LU R19, [R1+0x1c] ;  /* 0x00001c0001137983 */ /* 0x000f640000300800 */
[----:B----4-:R-:W-:Y:S01]  /*26d70*/  @!P3 IMAD.MOV R18, RZ, RZ, -R18 ;  /* 0x000000ffff12b224 */ /* 0x010fe200078e0a12 */
[----:B------:R-:W-:-:S04]  /*26d80*/  ISETP.GE.AND P3, PT, R20, RZ, PT ;  /* 0x000000ff1400720c */ /* 0x000fc80003f66270 */
[----:B------:R0:W-:Y:S04]  /*26d90*/  STL [R1+0x24], R18 ;  /* 0x0000241201007387 */ /* 0x0001e80000100800 */
[----:B0-----:R-:W4:Y:S01]  /*26da0*/  LDL.LU R18, [R1+0x2c8c] ;  /* 0x002c8c0001127983 */ /* 0x001f220000300800 */
[----:B------:R-:W2:Y:S02]  /*26db0*/  LDL.LU R20, [R1+0x18] ;  /* 0x0000180001147983 */ /* 0x000ea40000300800 */
[----:B-----5:R-:W-:Y:S01]  /*26dc0*/  @!P4 IMAD.MOV R19, RZ, RZ, -R19 ;  /* 0x000000ffff13c224 */ /* 0x020fe200078e0a13 */
[----:B------:R-:W-:-:S04]  /*26dd0*/  ISETP.GE.AND P4, PT, R23, RZ, PT ;  /* 0x000000ff1700720c */ /* 0x000fc80003f86270 */
[----:B------:R0:W-:Y:S04]  /*26de0*/  STL [R1+0x20], R19 ;  /* 0x0000201301007387 */ /* 0x0001e80000100800 */
[----:B0-----:R-:W5:Y:S01]  /*26df0*/  LDL.LU R19, [R1+0x2c88] ;  /* 0x002c880001137983 */ /* 0x001f620000300800 */
[----:B------:R-:W3:Y:S02]  /*26e00*/  LDL.LU R23, [R1+0x14] ;  /* 0x0000140001177983 */ /* 0x000ee40000300800 */
[----:B--2---:R-:W-:Y:S01]  /*26e10*/  @!P0 IMAD.MOV R20, RZ, RZ, -R20 ;  /* 0x000000ffff148224 */ /* 0x004fe200078e0a14 */
[----:B------:R-:W-:-:S04]  /*26e20*/  ISETP.GE.AND P0, PT, R21, RZ, PT ;  /* 0x000000ff1500720c */ /* 0x000fc80003f06270 */
[----:B------:R0:W-:Y:S04]  /*26e30*/  STL [R1+0x1c], R20 ;  /* 0x00001c1401007387 */ /* 0x0001e80000100800 */
[----:B0-----:R-:W2:Y:S01]  /*26e40*/  LDL.LU R20, [R1+0x2c84] ;  /* 0x002c840001147983 */ /* 0x001ea20000300800 */
[----:B------:R-:W2:Y:S02]  /*26e50*/  LDL.LU R21, [R1+0x10] ;  /* 0x0000100001157983 */ /* 0x000ea40000300800 */
[----:B---3--:R-:W-:Y:S01]  /*26e60*/  @!P5 IMAD.MOV R23, RZ, RZ, -R23 ;  /* 0x000000ffff17d224 */ /* 0x008fe200078e0a17 */
[----:B------:R-:W-:-:S04]  /*26e70*/  ISETP.GE.AND P5, PT, R22, RZ, PT ;  /* 0x000000ff1600720c */ /* 0x000fc80003fa6270 */
[----:B------:R0:W-:Y:S04]  /*26e80*/  STL [R1+0x18], R23 ;  /* 0x0000181701007387 */ /* 0x0001e80000100800 */
[----:B0-----:R-:W3:Y:S01]  /*26e90*/  LDL R23, [R1+0x231c] ;  /* 0x00231c0001177983 */ /* 0x001ee20000100800 */
        /* <DEDUP_REMOVED lines=9> */
[----:B0-----:R-:W3:Y:S01]  /*26f30*/  LDL.LU R22, [R1+0x2c7c] ;  /* 0x002c7c0001167983 */ /* 0x001ee20000300800 */
[----:B------:R-:W3:Y:S02]  /*26f40*/  LDL.LU R27, [R1+0x4] ;  /* 0x00000400011b7983 */ /* 0x000ee40000300800 */
[----:B--2---:R-:W-:Y:S01]  /*26f50*/  @!P3 IMAD.MOV R24, RZ, RZ, -R24 ;  /* 0x000000ffff18b224 */ /* 0x004fe200078e0a18 */
[----:B------:R-:W-:-:S04]  /*26f60*/  ISETP.GE.AND P3, PT, R26, RZ, PT ;  /* 0x000000ff1a00720c */ /* 0x000fc80003f66270 */
[----:B------:R0:W-:Y:S04]  /*26f70*/  STL [R1+0xc], R24 ;  /* 0x00000c1801007387 */ /* 0x0001e80000100800 */
[----:B0-----:R-:W2:Y:S01]  /*26f80*/  LDL.LU R24, [R1+0x2c78] ;  /* 0x002c780001187983 */ /* 0x001ea20000300800 */
[----:B------:R-:W2:Y:S02]  /*26f90*/  LDL.LU R26, [R1] ;  /* 0x00000000011a7983 */ /* 0x000ea40000300800 */
[----:B---3--:R-:W-:-:S05]  /*26fa0*/  @!P4 IMAD.MOV R27, RZ, RZ, -R27 ;  /* 0x000000ffff1bc224 */ /* 0x008fca00078e0a1b */
[----:B------:R0:W-:Y:S04]  /*26fb0*/  STL [R1+0x8], R27 ;  /* 0x0000081b01007387 */ /* 0x0001e80000100800 */
[----:B0-----:R-:W3:Y:S01]  /*26fc0*/  LDL.LU R27, [R1+0x2c74] ;  /* 0x002c7400011b7983 */ /* 0x001ee20000300800 */
[----:B--2---:R-:W-:Y:S01]  /*26fd0*/  @!P0 IMAD.MOV R26, RZ, RZ, -R26 ;  /* 0x000000ffff1a8224 */ /* 0x004fe200078e0a1a */
[----:B------:R-:W-:Y:S01]  /*26fe0*/  ISETP.GE.AND P4, PT, R25, RZ, PT ;  /* 0x000000ff1900720c */ /* 0x000fe20003f86270 */
[----:B---3--:R-:W-:Y:S02]  /*26ff0*/  IMAD.MOV.U32 R25, RZ, RZ, R27 ;  /* 0x000000ffff197224 */ /* 0x008fe400078e001b */
[----:B------:R-:W2:Y:S01]  /*27000*/  LDL R27, [R1+0x2324] ;  /* 0x00232400011b7983 */ /* 0x000ea20000100800 */
[----:B------:R0:W-:Y:S03]  /*27010*/  STL [R1+0x4], R26 ;  /* 0x0000041a01007387 */ /* 0x0001e60000100800 */
[----:B0-----:R-:W3:Y:S01]  /*27020*/  LDL.LU R26, [R1+0x2c70] ;  /* 0x002c7000011a7983 */ /* 0x001ee20000300800 */
[----:B------:R-:W-:Y:S01]  /*27030*/  @!P5 IMAD.MOV R25, RZ, RZ, -R25 ;  /* 0x000000ffff19d224 */ /* 0x000fe200078e0a19 */
[----:B------:R-:W-:Y:S01]  /*27040*/  ISETP.GE.AND P0, PT, R29, RZ, PT ;  /* 0x000000ff1d00720c */ /* 0x000fe20003f06270 */
[----:B---3--:R-:W-:-:S02]  /*27050*/  IMAD.MOV.U32 R29, RZ, RZ, R26 ;  /* 0x000000ffff1d7224 */ /* 0x008fc400078e001a */
[----:B------:R-:W3:Y:S01]  /*27060*/  LDL R26, [R1+0x2320] ;  /* 0x00232000011a7983 */ /* 0x000ee20000100800 */
[----:B------:R0:W-:Y:S03]  /*27070*/  STL [R1], R25 ;  /* 0x0000001901007387 */ /* 0x0001e60000100800 */
[----:B0-----:R-:W4:Y:S01]  /*27080*/  LDL.LU R25, [R1+0x2c6c] ;  /* 0x002c6c0001197983 */ /* 0x001f220000300800 */
[----:B--2---:R-:W-:Y:S01]  /*27090*/  ISETP.GE.AND P5, PT, R27, RZ, PT ;  /* 0x000000ff1b00720c */ /* 0x004fe20003fa6270 */
[----:B------:R-:W-:Y:S01]  /*270a0*/  @!P1 IMAD.MOV R29, RZ, RZ, -R29 ;  /* 0x000000ffff1d9224 */ /* 0x000fe200078e0a1d */
[----:B---3--:R-:W-:Y:S01]  /*270b0*/  ISETP.GE.AND P1, PT, R26, RZ, PT ;  /* 0x000000ff1a00720c */ /* 0x008fe20003f26270 */
[----:B------:R-:W-:Y:S02]  /*270c0*/  IMAD.MOV.U32 R26, RZ, RZ, R24 ;  /* 0x000000ffff1a7224 */ /* 0x000fe400078e0018 */
[----:B----4-:R-:W-:-:S02]  /*270d0*/  IMAD.MOV.U32 R27, RZ, RZ, R25 ;  /* 0x000000ffff1b7224 */ /* 0x010fc400078e0019 */
[----:B------:R-:W2:Y:S02]  /*270e0*/  LDL R25, [R1+0x2308] ;  /* 0x0023080001197983 */ /* 0x000ea40000100800 */
[----:B------:R-:W-:Y:S02]  /*270f0*/  @!P2 IMAD.MOV R27, RZ, RZ, -R27 ;  /* 0x000000ffff1ba224 */ /* 0x000fe400078e0a1b */
[----:B------:R0:W-:Y:S01]  /*27100*/  STL [R1+0x2b48], R29 ;  /* 0x002b481d01007387 */ /* 0x0001e20000100800 */
[----:B------:R-:W3:Y:S01]  /*27110*/  LDL R24, [R1+0x2310] ;  /* 0x0023100001187983 */ /* 0x000ee20000100800 */
[----:B------:R-:W-:-:S03]  /*27120*/  ISETP.GE.AND P2, PT, R23, RZ, PT ;  /* 0x000000ff1700720c */ /* 0x000fc60003f46270 */
[----:B0-----:R-:W4:Y:S01]  /*27130*/  LDL R29, [R1+0x2314] ;  /* 0x00231400011d7983 */ /* 0x001f220000100800 */
[----:B------:R0:W-:Y:S03]  /*27140*/  STL [R1+0x2b4c], R27 ;  /* 0x002b4c1b01007387 */ /* 0x0001e60000100800 */
[----:B0-----:R-:W2:Y:S01]  /*27150*/  LDL R27, [R1+0x2318] ;  /* 0x00231800011b7983 */ /* 0x001ea20000100800 */
[----:B------:R-:W2:Y:S02]  /*27160*/  LDL.LU R23, [R1+0x2c68] ;  /* 0x002c680001177983 */ /* 0x000ea40000300800 */
[----:B------:R-:W-:Y:S02]  /*27170*/  @!P3 IMAD.MOV R26, RZ, RZ, -R26 ;  /* 0x000000ffff1ab224 */ /* 0x000fe400078e0a1a */
[----:B------:R-:W-:-:S03]  /*27180*/  @!P0 IMAD.MOV R22, RZ, RZ, -R22 ;  /* 0x000000ffff168224 */ /* 0x000fc600078e0a16 */
[----:B------:R0:W-:Y:S04]  /*27190*/  STL [R1+0x2b50], R26 ;  /* 0x002b501a01007387 */ /* 0x0001e80000100800 */
[----:B0-----:R-:W3:Y:S01]  /*271a0*/  LDL R26, [R1+0x2300] ;  /* 0x00230000011a7983 */ /* 0x001ee20000100800 */
[----:B--2---:R-:W-:Y:S01]  /*271b0*/  @!P4 IMAD.MOV R23, RZ, RZ, -R23 ;  /* 0x000000ffff17c224 */ /* 0x004fe200078e0a17 */
[----:B------:R-:W-:Y:S02]  /*271c0*/  ISETP.GE.AND P3, PT, R27, RZ, PT ;  /* 0x000000ff1b00720c */ /* 0x000fe40003f66270 */
[----:B----4-:R-:W-:Y:S01]  /*271d0*/  ISETP.GE.AND P4, PT, R29, RZ, PT ;  /* 0x000000ff1d00720c */ /* 0x010fe20003f86270 */
[----:B------:R-:W2:Y:S01]  /*271e0*/  LDL R27, [R1+0x22fc] ;  /* 0x0022fc00011b7983 */ /* 0x000ea20000100800 */
[----:B------:R0:W-:Y:S02]  /*271f0*/  STL [R1+0x2b54], R23 ;  /* 0x002b541701007387 */ /* 0x0001e40000100800 */
[----:B------:R-:W4:Y:S01]  /*27200*/  LDL R29, [R1+0x22f8] ;  /* 0x0022f800011d7983 */ /* 0x000f220000100800 */
[----:B0-----:R-:W2:Y:S01]  /*27210*/  LDL R23, [R1+0x2304] ;  /* 0x0023040001177983 */ /* 0x001ea20000100800 */
[----:B------:R0:W-:Y:S03]  /*27220*/  STL [R1+0x2b58], R22 ;  /* 0x002b581601007387 */ /* 0x0001e60000100800 */
[----:B0-----:R-:W2:Y:S01]  /*27230*/  LDL R22, [R1+0x230c] ;  /* 0x00230c0001167983 */ /* 0x001ea20000100800 */
[----:B---3--:R-:W-:-:S02]  /*27240*/  ISETP.GE.AND P0, PT, R24, RZ, PT ;  /* 0x000000ff1800720c */ /* 0x008fc40003f06270 */
[----:B------:R-:W3:Y:S02]  /*27250*/  LDL R24, [R1+0x22f4] ;  /* 0x0022f40001187983 */ /* 0x000ee40000100800 */
[----:B------:R-:W-:Y:S02]  /*27260*/  @!P5 IMAD.MOV R21, RZ, RZ, -R21 ;  /* 0x000000ffff15d224 */ /* 0x000fe400078e0a15 */
[----:B------:R-:W-:Y:S02]  /*27270*/  @!P1 IMAD.MOV R20, RZ, RZ, -R20 ;  /* 0x000000ffff149224 */ /* 0x000fe400078e0a14 */
[----:B-----5:R-:W-:Y:S02]  /*27280*/  @!P2 IMAD.MOV R19, RZ, RZ, -R19 ;  /* 0x000000ffff13a224 */ /* 0x020fe400078e0a13 */
[----:B------:R-:W-:Y:S01]  /*27290*/  @!P3 IMAD.MOV R18, RZ, RZ, -R18 ;  /* 0x000000ffff12b224 */ /* 0x000fe200078e0a12 */
[----:B------:R-:W-:Y:S01]  /*272a0*/  ISETP.GE.AND P1, PT, R25, RZ, PT ;  /* 0x000000ff1900720c */ /* 0x000fe20003f26270 */
[----:B------:R0:W-:Y:S01]  /*272b0*/  STL [R1+0x2b5c], R21 ;  /* 0x002b5c1501007387 */ /* 0x0001e20000100800 */
[----:B------:R-:W-:Y:S02]  /*272c0*/  STL [R1+0x2b60], R20 ;  /* 0x002b601401007387 */ /* 0x000fe40000100800 */
[----:B------:R-:W5:Y:S02]  /*272d0*/  LDL R25, [R1+0x22f0] ;  /* 0x0022f00001197983 */ /* 0x000f640000100800 */
[----:B------:R-:W-:Y:S01]  /*272e0*/  @!P4 IMAD.MOV R17, RZ, RZ, -R17 ;  /* 0x000000ffff11c224 */ /* 0x000fe200078e0a11 */
[----:B------:R-:W-:Y:S01]  /*272f0*/  STL [R1+0x2b64], R19 ;  /* 0x002b641301007387 */ /* 0x000fe20000100800 */
[----:B------:R-:W-:Y:S01]  /*27300*/  @!P0 IMAD.MOV R16, RZ, RZ, -R16 ;  /* 0x000000ffff108224 */ /* 0x000fe200078e0a10 */
[----:B------:R-:W-:-:S02]  /*27310*/  ISETP.GE.AND P3, PT, R26, RZ, PT ;  /* 0x000000ff1a00720c */ /* 0x000fc40003f66270 */
[----:B0-----:R-:W5:Y:S01]  /*27320*/  LDL R21, [R1+0x22ec] ;  /* 0x0022ec0001157983 */ /* 0x001f620000100800 */
[----:B----4-:R-:W-:Y:S02]  /*27330*/  ISETP.GE.AND P0, PT, R29, RZ, PT ;  /* 0x000000ff1d00720c */ /* 0x010fe40003f06270 */
[----:B--2---:R-:W-:Y:S02]  /*27340*/  ISETP.GE.AND P2, PT, R23, RZ, PT ;  /* 0x000000ff1700720c */ /* 0x004fe40003f46270 */
[----:B------:R-:W-:Y:S02]  /*27350*/  ISETP.GE.AND P5, PT, R22, RZ, PT ;  /* 0x000000ff1600720c */ /* 0x000fe40003fa6270 */
[----:B------:R-:W2:Y:S01]  /*27360*/  LDL R22, [R1+0x22e8] ;  /* 0x0022e80001167983 */ /* 0x000ea20000100800 */
[----:B------:R-:W-:Y:S02]  /*27370*/  STL [R1+0x2b68], R18 ;  /* 0x002b681201007387 */ /* 0x000fe40000100800 */
[----:B------:R-:W4:Y:S02]  /*27380*/  LDL R23, [R1+0x22e4] ;  /* 0x0022e40001177983 */ /* 0x000f240000100800 */
[----:B------:R-:W-:Y:S01]  /*27390*/  STL [R1+0x2b6c], R17 ;  /* 0x002b6c1101007387 */ /* 0x000fe20000100800 */
[----:B------:R-:W2:Y:S01]  /*273a0*/  LDL R26, [R1+0x22e0] ;  /* 0x0022e000011a7983 */ /* 0x000ea20000100800 */
[----:B------:R-:W-:Y:S02]  /*273b0*/  STL [R1+0x2b70], R16 ;  /* 0x002b701001007387 */ /* 0x000fe40000100800 */
[----:B------:R-:W2:Y:S02]  /*273c0*/  LDL R29, [R1+0x22dc] ;  /* 0x0022dc00011d7983 */ /* 0x000ea40000100800 */
[----:B------:R-:W-:Y:S01]  /*273d0*/  @!P5 IMAD.MOV R15, RZ, RZ, -R15 ;  /* 0x000000ffff0fd224 */ /* 0x000fe200078e0a0f */
[----:B---3--:R-:W-:-:S04]  /*273e0*/  ISETP.GE.AND P5, PT, R24, RZ, PT ;  /* 0x000000ff1800720c */ /* 0x008fc80003fa6270 */
[----:B------:R-:W-:Y:S01]  /*273f0*/  STL [R1+0x2b74], R15 ;  /* 0x002b740f01007387 */ /* 0x000fe20000100800 */
[----:B------:R-:W3:Y:S01]  /*27400*/  LDL R24, [R1+0x22d8] ;  /* 0x0022d80001187983 */ /* 0x000ee20000100800 */
[----:B------:R-:W-:Y:S01]  /*27410*/  ISETP.GE.AND P4, PT, R27, RZ, PT ;  /* 0x000000ff1b00720c */ /* 0x000fe20003f86270 */
[----:B------:R-:W-:-:S06]  /*27420*/  @!P1 IMAD.MOV R14, RZ, RZ, -R14 ;  /* 0x000000ffff0e9224 */ /* 0x000fcc00078e0a0e */
[----:B------:R-:W-:Y:S01]  /*27430*/  @!P5 IMAD.MOV R9, RZ, RZ, -R9 ;  /* 0x000000ffff09d224 */ /* 0x000fe200078e0a09 */
[----:B-----5:R-:W-:Y:S01]  /*27440*/  ISETP.GE.AND P1, PT, R25, RZ, PT ;  /* 0x000000ff1900720c */ /* 0x020fe20003f26270 */
[----:B------:R-:W-:Y:S01]  /*27450*/  @!P2 IMAD.MOV R13, RZ, RZ, -R13 ;  /* 0x000000ffff0da224 */ /* 0x000fe200078e0a0d */
[----:B------:R-:W-:Y:S01]  /*27460*/  ISETP.GE.AND P2, PT, R21, RZ, PT ;  /* 0x000000ff1500720c */ /* 0x000fe20003f46270 */
[----:B------:R-:W-:Y:S01]  /*27470*/  @!P3 IMAD.MOV R12, RZ, RZ, -R12 ;  /* 0x000000ffff0cb224 */ /* 0x000fe200078e0a0c */
[----:B------:R-:W5:Y:S01]  /*27480*/  LDL R27, [R1+0xbdc] ;  /* 0x000bdc00011b7983 */ /* 0x000f620000100800 */
[----:B------:R-:W-:Y:S02]  /*27490*/  @!P4 IMAD.MOV R11, RZ, RZ, -R11 ;  /* 0x000000ffff0bc224 */ /* 0x000fe400078e0a0b */
[----:B------:R-:W-:Y:S02]  /*274a0*/  STL [R1+0x2b78], R14 ;  /* 0x002b780e01007387 */ /* 0x000fe40000100800 */
[----:B------:R-:W-:Y:S01]  /*274b0*/  @!P0 IMAD.MOV R10, RZ, RZ, -R10 ;  /* 0x000000ffff0a8224 */ /* 0x000fe200078e0a0a */
[----:B------:R-:W5:Y:S01]  /*274c0*/  LDL R25, [R1+0x22d4] ;  /* 0x0022d40001197983 */ /* 0x000f620000100800 */
[----:B------:R-:W-:Y:S02]  /*274d0*/  STL [R1+0x2b7c], R13 ;  /* 0x002b7c0d01007387 */ /* 0x000fe40000100800 */
[----:B------:R-:W-:Y:S02]  /*274e0*/  STL [R1+0x2b80], R12 ;  /* 0x002b800c01007387 */ /* 0x000fe40000100800 */
[----:B------:R-:W-:Y:S02]  /*274f0*/  STL [R1+0x2b84], R11 ;  /* 0x002b840b01007387 */ /* 0x000fe40000100800 */
[----:B------:R-:W-:-:S02]  /*27500*/  @!P1 IMAD.MOV R8, RZ, RZ, -R8 ;  /* 0x000000ffff089224 */ /* 0x000fc400078e0a08 */
[----:B------:R-:W-:Y:S01]  /*27510*/  @!P2 IMAD.MOV R7, RZ, RZ, -R7 ;  /* 0x000000ffff07a224 */ /* 0x000fe200078e0a07 */
[----:B------:R-:W-:Y:S01]  /*27520*/  STL [R1+0x2b88], R10 ;  /* 0x002b880a01007387 */ /* 0x000fe20000100800 */
[----:B------:R-:W-:Y:S02]  /*27530*/  STL [R1+0x2b8c], R9 ;  /* 0x002b8c0901007387 */ /* 0x000fe40000100800 */
[----:B------:R-:W-:Y:S01]  /*27540*/  STL [R1+0x2b90], R8 ;  /* 0x002b900801007387 */ /* 0x000fe20000100800 */
[----:B------:R0:W-:Y:S01]  /*27550*/  STL [R1+0x2b94], R7 ;  /* 0x002b940701007387 */ /* 0x0001e20000100800 */
[----:B--2---:R-:W-:-:S03]  /*27560*/  ISETP.GE.AND P5, PT, R29, RZ, PT ;  /* 0x000000ff1d00720c */ /* 0x004fc60003fa6270 */
[----:B------:R-:W1:Y:S01]  /*27570*/  S2R R29, SR_TID.X ;  /* 0x00000000001d7919 */ /* 0x000e620000002100 */
[----:B------:R-:W-:Y:S02]  /*27580*/  ISETP.GE.AND P3, PT, R22, RZ, PT ;  /* 0x000000ff1600720c */ /* 0x000fe40003f66270 */
[----:B----4-:R-:W-:Y:S02]  /*27590*/  ISETP.GE.AND P4, PT, R23, RZ, PT ;  /* 0x000000ff1700720c */ /* 0x010fe40003f86270 */
[----:B---3--:R-:W-:-:S09]  /*275a0*/  ISETP.GE.AND P2, PT, R24, RZ, PT ;  /* 0x000000ff1800720c */ /* 0x008fd20003f46270 */
[----:B------:R-:W-:Y:S02]  /*275b0*/  @!P3 IMAD.MOV R6, RZ, RZ, -R6 ;  /* 0x000000ffff06b224 */ /* 0x000fe400078e0a06 */
[----:B------:R-:W-:Y:S01]  /*275c0*/  @!P4 IMAD.MOV R5, RZ, RZ, -R5 ;  /* 0x000000ffff05c224 */ /* 0x000fe200078e0a05 */
[----:B-1----:R-:W-:Y:S02]  /*275d0*/  LOP3.LUT R29, R29, 0x7f, RZ, 0xc0, !PT ;  /* 0x0000007f1d1d7812 */ /* 0x002fe400078ec0ff */
[----:B------:R-:W-:Y:S03]  /*275e0*/  STL [R1+0x2b98], R6 ;  /* 0x002b980601007387 */ /* 0x000fe60000100800 */
[----:B0-----:R-:W-:Y:S01]  /*275f0*/  IMAD R7, R29, c[0x0][0x18c], RZ ;  /* 0x000063001d077a24 */ /* 0x001fe200078e02ff */
[----:B------:R-:W-:Y:S04]  /*27600*/  STL [R1+0x2b9c], R5 ;  /* 0x002b9c0501007387 */ /* 0x000fe80000100800 */
[----:B------:R-:W-:-:S02]  /*27610*/  LEA R24, P6, R7, c[0x0][0x168], 0x1 ;  /* 0x00005a0007187a11 */ /* 0x000fc400078c08ff */
[----:B------:R-:W2:Y:S01]  /*27620*/  LDL.LU R7, [R1+0x7e0] ;  /* 0x0007e00001077983 */ /* 0x000ea20000300800 */
[----:B------:R-:W3:Y:S02]  /*27630*/  LDL.LU R8, [R1+0x7dc] ;  /* 0x0007dc0001087983 */ /* 0x000ee40000300800 */
[----:B------:R-:W4:Y:S02]  /*27640*/  LDL.LU R9, [R1+0x7d8] ;  /* 0x0007d80001097983 */ /* 0x000f240000300800 */
[----:B------:R-:W4:Y:S01]  /*27650*/  LDL.LU R10, [R1+0x7d4] ;  /* 0x0007d400010a7983 */ /* 0x000f220000300800 */
[----:B------:R-:W4:Y:S01]  /*27660*/  LDL.LU R11, [R1+0x7d0] ;  /* 0x0007d000010b7983 */ /* 0x000f220000300800 */
[----:B------:R-:W4:Y:S02]  /*27670*/  LDL.LU R12, [R1+0x7cc] ;  /* 0x0007cc00010c7983 */ /* 0x000f240000300800 */
        /* <DEDUP_REMOVED lines=10> */
[----:B------:R-:W-:Y:S01]  /*27720*/  ISETP.GE.AND P0, PT, R26, RZ, PT ;  /* 0x000000ff1a00720c */ /* 0x000fe20003f06270 */
[----:B------:R-:W4:Y:S01]  /*27730*/  LDL.LU R23, [R1+0x7a0] ;  /* 0x0007a00001177983 */ /* 0x000f220000300800 */
[----:B------:R-:W4:Y:S01]  /*27740*/  LDL.LU R26, [R1+0x79c] ;  /* 0x00079c00011a7983 */ /* 0x000f220000300800 */
[----:B-----5:R-:W-:-:S02]  /*27750*/  ISETP.GE.AND P1, PT, R27, RZ, PT ;  /* 0x000000ff1b00720c */ /* 0x020fc40003f26270 */
[----:B------:R-:W-:Y:S01]  /*27760*/  ISETP.GE.AND P3, PT, R25, RZ, PT ;  /* 0x000000ff1900720c */ /* 0x000fe20003f66270 */
[----:B------:R-:W-:Y:S01]  /*27770*/  @!P5 IMAD.MOV R3, RZ, RZ, -R3 ;  /* 0x000000ffff03d224 */ /* 0x000fe200078e0a03 */
[----:B------:R-:W5:Y:S01]  /*27780*/  LDL.LU R27, [R1+0x798] ;  /* 0x00079800011b7983 */ /* 0x000f620000300800 */
[----:B------:R-:W5:Y:S02]  /*27790*/  LDL.LU R29, [R1+0x794] ;  /* 0x00079400011d7983 */ /* 0x000f640000300800 */
[----:B------:R-:W-:Y:S01]  /*277a0*/  @!P2 IMAD.MOV R0, RZ, RZ, -R0 ;  /* 0x000000ffff00a224 */ /* 0x000fe200078e0a00 */
[----:B------:R-:W-:Y:S02]  /*277b0*/  ISETP.NE.AND P4, PT, RZ, c[0x0][0x17c], PT ;  /* 0x00005f00ff007a0c */ /* 0x000fe40003f85270 */
[----:B------:R-:W-:Y:S01]  /*277c0*/  @!P0 IMAD.MOV R4, RZ, RZ, -R4 ;  /* 0x000000ffff048224 */ /* 0x000fe200078e0a04 */
[----:B------:R-:W-:Y:S02]  /*277d0*/  LOP3.LUT R25, RZ, c[0x0][0x17c], RZ, 0x33, !PT ;  /* 0x00005f00ff197a12 */ /* 0x000fe400078e33ff */
[----:B------:R-:W-:Y:S01]  /*277e0*/  @!P1 IMAD.MOV R2, RZ, RZ, -R2 ;  /* 0x000000ffff029224 */ /* 0x000fe200078e0a02 */
[----:B------:R-:W-:Y:S01]  /*277f0*/  STL [R1+0x2b00], R24 ;  /* 0x002b001801007387 */ /* 0x000fe20000100800 */
[----:B------:R-:W-:Y:S02]  /*27800*/  STL [R1+0x2ba0], R4 ;  /* 0x002ba00401007387 */ /* 0x000fe40000100800 */
[----:B------:R-:W-:Y:S02]  /*27810*/  STL [R1+0x2ba4], R3 ;  /* 0x002ba40301007387 */ /* 0x000fe40000100800 */
[----:B------:R-:W-:Y:S01]  /*27820*/  @!P3 IMAD.MOV R28, RZ, RZ, -R28 ;  /* 0x000000ffff1cb224 */ /* 0x000fe200078e0a1c */
[----:B------:R2:W-:Y:S01]  /*27830*/  STL [R1+0x2ba8], R2 ;  /* 0x002ba80201007387 */ /* 0x0005e20000100800 */
[----:B------:R3:W-:Y:S03]  /*27840*/  STL [R1+0x2bac], R0 ;  /* 0x002bac0001007387 */ /* 0x0007e60000100800 */
[----:B------:R-:W-:Y:S01]  /*27850*/  STL [R1+0x2bb0], R28 ;  /* 0x002bb01c01007387 */ /* 0x000fe20000100800 */
[----:B--2---:R-:W-:-:S02]  /*27860*/  SEL R2, R25, R7, !P4 ;  /* 0x0000000719027207 */ /* 0x004fc40006000000 */
[C---:B---3--:R-:W-:Y:S02]  /*27870*/  SEL R0, R25.reuse, R8, !P4 ;  /* 0x0000000819007207 */ /* 0x048fe40006000000 */
[C---:B----4-:R-:W-:Y:S01]  /*27880*/  SEL R3, R25.reuse, R9, !P4 ;  /* 0x0000000919037207 */ /* 0x050fe20006000000 */
[----:B------:R0:W-:Y:S02]  /*27890*/  STL [R1+0x8e0], R2 ;  /* 0x0008e00201007387 */ /* 0x0001e40000100800 */
[----:B------:R1:W-:Y:S02]  /*278a0*/  STL [R1+0x8dc], R0 ;  /* 0x0008dc0001007387 */ /* 0x0003e40000100800 */
[----:B------:R2:W-:Y:S01]  /*278b0*/  STL [R1+0x8d8], R3 ;  /* 0x0008d80301007387 */ /* 0x0005e20000100800 */
[C---:B0-----:R-:W-:Y:S02]  /*278c0*/  SEL R2, R25.reuse, R10, !P4 ;  /* 0x0000000a19027207 */ /* 0x041fe40006000000 */
[----:B-1----:R-:W-:-:S02]  /*278d0*/  SEL R0, R25, R11, !P4 ;  /* 0x0000000b19007207 */ /* 0x002fc40006000000 */
[C---:B--2---:R-:W-:Y:S01]  /*278e0*/  SEL R3, R25.reuse, R12, !P4 ;  /* 0x0000000c19037207 */ /* 0x044fe20006000000 */
[----:B------:R0:W-:Y:S02]  /*278f0*/  STL [R1+0x8d4], R2 ;  /* 0x0008d40201007387 */ /* 0x0001e40000100800 */
[----:B------:R1:W-:Y:S02]  /*27900*/  STL [R1+0x8d0], R0 ;  /* 0x0008d00001007387 */ /* 0x0003e40000100800 */
[----:B------:R2:W-:Y:S01]  /*27910*/  STL [R1+0x8cc], R3 ;  /* 0x0008cc0301007387 */ /* 0x0005e20000100800 */
[C---:B0-----:R-:W-:Y:S02]  /*27920*/  SEL R2, R25.reuse, R13, !P4 ;  /* 0x0000000d19027207 */ /* 0x041fe40006000000 */
[C---:B-1----:R-:W-:Y:S02]  /*27930*/  SEL R0, R25.reuse, R14, !P4 ;  /* 0x0000000e19007207 */ /* 0x042fe40006000000 */
[C---:B--2---:R-:W-:Y:S01]  /*27940*/  SEL R3, R25.reuse, R15, !P4 ;  /* 0x0000000f19037207 */ /* 0x044fe20006000000 */
[----:B------:R0:W-:Y:S02]  /*27950*/  STL [R1+0x8c8], R2 ;  /* 0x0008c80201007387 */ /* 0x0001e40000100800 */
[----:B------:R1:W-:Y:S02]  /*27960*/  STL [R1+0x8c4], R0 ;  /* 0x0008c40001007387 */ /* 0x0003e40000100800 */
[----:B------:R2:W-:Y:S01]  /*27970*/  STL [R1+0x8c0], R3 ;  /* 0x0008c00301007387 */ /* 0x0005e20000100800 */
[----:B0-----:R-:W-:-:S02]  /*27980*/  SEL R2, R25, R16, !P4 ;  /* 0x0000001019027207 */ /* 0x001fc40006000000 */
[C---:B-1----:R-:W-:Y:S02]  /*27990*/  SEL R0, R25.reuse, R17, !P4 ;  /* 0x0000001119007207 */ /* 0x042fe40006000000 */
[C---:B--2---:R-:W-:Y:S01]  /*279a0*/  SEL R3, R25.reuse, R18, !P4 ;  /* 0x0000001219037207 */ /* 0x044fe20006000000 */
        /* <DEDUP_REMOVED lines=14> */
[----:B------:R-:W-:Y:S01]  /*27a90*/  STL [R1+0x89c], R3 ;  /* 0x00089c0301007387 */ /* 0x000fe20000100800 */
[----:B------:R-:W2:Y:S01]  /*27aa0*/  LDL.LU R28, [R1+0x784] ;  /* 0x00078400011c7983 */ /* 0x000ea20000300800 */
[----:B-----5:R-:W-:-:S02]  /*27ab0*/  SEL R2, R25, R27, !P4 ;  /* 0x0000001b19027207 */ /* 0x020fc40006000000 */
[----:B0-----:R-:W-:-:S03]  /*27ac0*/  SEL R0, R25, R29, !P4 ;  /* 0x0000001d19007207 */ /* 0x001fc60006000000 */
[----:B------:R-:W-:Y:S04]  /*27ad0*/  STL [R1+0x898], R2 ;  /* 0x0008980201007387 */ /* 0x000fe80000100800 */
[----:B--2---:R0:W-:Y:S01]  /*27ae0*/  STL [R1+0x2c5c], R28 ;  /* 0x002c5c1c01007387 */ /* 0x0041e20000100800 */
[----:B------:R-:W-:Y:S03]  /*27af0*/  STL [R1+0x894], R0 ;  /* 0x0008940001007387 */ /* 0x000fe60000100800 */
[----:B0-----:R-:W2:Y:S04]  /*27b00*/  LDL.LU R28, [R1+0x788] ;  /* 0x00078800011c7983 */ /* 0x001ea80000300800 */
[----:B--2---:R0:W-:Y:S04]  /*27b10*/  STL [R1+0x2c60], R28 ;  /* 0x002c601c01007387 */ /* 0x0041e80000100800 */
[----:B0-----:R-:W2:Y:S04]  /*27b20*/  LDL.LU R28, [R1+0x78c] ;  /* 0x00078c00011c7983 */ /* 0x001ea80000300800 */
[----:B--2---:R0:W-:Y:S04]  /*27b30*/  STL [R1+0x2c64], R28 ;  /* 0x002c641c01007387 */ /* 0x0041e80000100800 */
[----:B0-----:R-:W2:Y:S01]  /*27b40*/  LDL.LU R28, [R1+0x790] ;  /* 0x00079000011c7983 */ /* 0x001ea20000300800 */
[----:B------:R-:W3:Y:S02]  /*27b50*/  LDL.LU R0, [R1+0x780] ;  /* 0x0007800001007983 */ /* 0x000ee40000300800 */
[----:B------:R-:W4:Y:S02]  /*27b60*/  LDL.LU R2, [R1+0x77c] ;  /* 0x00077c0001027983 */ /* 0x000f240000300800 */
[----:B------:R-:W5:Y:S01]  /*27b70*/  LDL.LU R3, [R1+0x778] ;  /* 0x0007780001037983 */ /* 0x000f620000300800 */
[----:B------:R-:W3:Y:S01]  /*27b80*/  LDL.LU R4, [R1+0x774] ;  /* 0x0007740001047983 */ /* 0x000ee20000300800 */
[----:B------:R-:W3:Y:S02]  /*27b90*/  LDL.LU R24, [R1+0x770] ;  /* 0x0007700001187983 */ /* 0x000ee40000300800 */
[----:B------:R-:W3:Y:S02]  /*27ba0*/  LDL.LU R5, [R1+0x76c] ;  /* 0x00076c0001057983 */ /* 0x000ee40000300800 */
[----:B------:R-:W3:Y:S01]  /*27bb0*/  LDL.LU R6, [R1+0x768] ;  /* 0x0007680001067983 */ /* 0x000ee20000300800 */
        /* <DEDUP_REMOVED lines=20> */
[----:B--2---:R-:W-:-:S05]  /*27d00*/  SEL R28, R25, R28, !P4 ;  /* 0x0000001c191c7207 */ /* 0x004fca0006000000 */
[----:B------:R0:W-:Y:S04]  /*27d10*/  STL [R1+0x890], R28 ;  /* 0x0008901c01007387 */ /* 0x0001e80000100800 */
[----:B0-----:R-:W2:Y:S02]  /*27d20*/  LDL.LU R28, [R1+0x2c64] ;  /* 0x002c6400011c7983 */ /* 0x001ea40000300800 */
[----:B--2---:R-:W-:-:S05]  /*27d30*/  SEL R28, R25, R28, !P4 ;  /* 0x0000001c191c7207 */ /* 0x004fca0006000000 */
[----:B------:R0:W-:Y:S04]  /*27d40*/  STL [R1+0x88c], R28 ;  /* 0x00088c1c01007387 */ /* 0x0001e80000100800 */
[----:B0-----:R-:W2:Y:S02]  /*27d50*/  LDL.LU R28, [R1+0x2c60] ;  /* 0x002c6000011c7983 */ /* 0x001ea40000300800 */
[----:B--2---:R-:W-:-:S05]  /*27d60*/  SEL R28, R25, R28, !P4 ;  /* 0x0000001c191c7207 */ /* 0x004fca0006000000 */
[----:B------:R0:W-:Y:S04]  /*27d70*/  STL [R1+0x888], R28 ;  /* 0x0008881c01007387 */ /* 0x0001e80000100800 */
[----:B0-----:R-:W2:Y:S01]  /*27d80*/  LDL.LU R28, [R1+0x2c5c] ;  /* 0x002c5c00011c7983 */ /* 0x001ea20000300800 */
[C---:B----4-:R-:W-:Y:S02]  /*27d90*/  SEL R2, R25.reuse, R2, !P4 ;  /* 0x0000000219027207 */ /* 0x050fe40006000000 */
[----:B--2---:R-:W-:-:S05]  /*27da0*/  SEL R28, R25, R28, !P4 ;  /* 0x0000001c191c7207 */ /* 0x004fca0006000000 */
[----:B------:R3:W-:Y:S02]  /*27db0*/  STL [R1+0x884], R28 ;  /* 0x0008841c01007387 */ /* 0x0007e40000100800 */
[C---:B---3--:R-:W-:Y:S01]  /*27dc0*/  SEL R28, R25.reuse, R0, !P4 ;  /* 0x00000000191c7207 */ /* 0x048fe20006000000 */
[C---:B-----5:R-:W-:Y:S01]  /*27dd0*/  SEL R0, R25.reuse, R3, !P4 ;  /* 0x0000000319007207 */ /* 0x060fe20006000000 */
[----:B------:R-:W-:-:S03]  /*27de0*/  SEL R3, R25, R4, !P4 ;  /* 0x0000000419037207 */ /* 0x000fc60006000000 */
[----:B------:R-:W-:Y:S01]  /*27df0*/  STL [R1+0x880], R28 ;  /* 0x0008801c01007387 */ /* 0x000fe20000100800 */
        /* <DEDUP_REMOVED lines=44> */
[----:B------:R-:W-:Y:S02]  /*280c0*/  STL [R1+0x820], R3 ;  /* 0x0008200301007387 */ /* 0x000fe40000100800 */
[----:B------:R-:W2:Y:S01]  /*280d0*/  LDL.LU R28, [R1+0x708] ;  /* 0x00070800011c7983 */ /* 0x000ea20000300800 */
[----:B0-----:R-:W-:-:S02]  /*280e0*/  SEL R2, R25, R27, !P4 ;  /* 0x0000001b19027207 */ /* 0x001fc40006000000 */
[----:B-1----:R-:W-:-:S03]  /*280f0*/  SEL R0, R25, R29, !P4 ;  /* 0x0000001d19007207 */ /* 0x002fc60006000000 */
        /* <DEDUP_REMOVED lines=1321> */
[----:B------:R-:W3:Y:S01]  /*2d390*/  LDL.LU R24, [R1] ;  /* 0x0000000001187983 */ /* 0x000ee20000300800 */
        /* <DEDUP_REMOVED lines=9> */
[C---:B---3--:R-:W-:Y:S02]  /*2d430*/  SEL R0, R25.reuse, R0, !P4 ;  /* 0x0000000019007207 */ /* 0x048fe40006000000 */
[C---:B----4-:R-:W-:Y:S02]  /*2d440*/  SEL R2, R25.reuse, R2, !P4 ;  /* 0x0000000219027207 */ /* 0x050fe40006000000 */
[C---:B-----5:R-:W-:Y:S02]  /*2d450*/  SEL R3, R25.reuse, R3, !P4 ;  /* 0x0000000319037207 */ /* 0x060fe40006000000 */
[----:B------:R-:W-:-:S02]  /*2d460*/  SEL R4, R25, R4, !P4 ;  /* 0x0000000419047207 */ /* 0x000fc40006000000 */
[C---:B------:R-:W-:Y:S02]  /*2d470*/  SEL R5, R25.reuse, R5, !P4 ;  /* 0x0000000519057207 */ /* 0x040fe40006000000 */
[C---:B------:R-:W-:Y:S02]  /*2d480*/  SEL R6, R25.reuse, R6, !P4 ;  /* 0x0000000619067207 */ /* 0x040fe40006000000 */
[C---:B------:R-:W-:Y:S02]  /*2d490*/  SEL R7, R25.reuse, R7, !P4 ;  /* 0x0000000719077207 */ /* 0x040fe40006000000 */
[C---:B------:R-:W-:Y:S02]  /*2d4a0*/  SEL R8, R25.reuse, R8, !P4 ;  /* 0x0000000819087207 */ /* 0x040fe40006000000 */
[C---:B------:R-:W-:Y:S02]  /*2d4b0*/  SEL R9, R25.reuse, R9, !P4 ;  /* 0x0000000919097207 */ /* 0x040fe40006000000 */
        /* <DEDUP_REMOVED lines=17> */
[----:B--2---:R-:W-:-:S05]  /*2d5d0*/  SEL R28, R25, R28, !P4 ;  /* 0x0000001c191c7207 */ /* 0x004fca0006000000 */
[----:B------:R0:W-:Y:S04]  /*2d5e0*/  STL [R1+0xe8], R28 ;  /* 0x0000e81c01007387 */ /* 0x0001e80000100800 */
[----:B0-----:R-:W2:Y:S01]  /*2d5f0*/  LDL.LU R28, [R1+0x2bb0] ;  /* 0x002bb000011c7983 */ /* 0x001ea20000300800 */
[----:B------:R0:W-:Y:S03]  /*2d600*/  STL [R1+0xe4], R0 ;  /* 0x0000e40001007387 */ /* 0x0001e60000100800 */
[----:B0-----:R-:W3:Y:S01]  /*2d610*/  LDL.LU R0, [R1+0x2bac] ;  /* 0x002bac0001007983 */ /* 0x001ee20000300800 */
[----:B------:R0:W-:Y:S03]  /*2d620*/  STL [R1+0xe0], R2 ;  /* 0x0000e00201007387 */ /* 0x0001e60000100800 */
[----:B0-----:R-:W4:Y:S01]  /*2d630*/  LDL.LU R2, [R1+0x2ba8] ;  /* 0x002ba80001027983 */ /* 0x001f220000300800 */
[----:B------:R0:W-:Y:S03]  /*2d640*/  STL [R1+0xdc], R3 ;  /* 0x0000dc0301007387 */ /* 0x0001e60000100800 */
[----:B0-----:R-:W5:Y:S01]  /*2d650*/  LDL.LU R3, [R1+0x2ba4] ;  /* 0x002ba40001037983 */ /* 0x001f620000300800 */
[----:B------:R0:W-:Y:S03]  /*2d660*/  STL [R1+0xd8], R4 ;  /* 0x0000d80401007387 */ /* 0x0001e60000100800 */
[----:B0-----:R-:W2:Y:S01]  /*2d670*/  LDL.LU R4, [R1+0x2ba0] ;  /* 0x002ba00001047983 */ /* 0x001ea20000300800 */
        /* <DEDUP_REMOVED lines=41> */
[----:B0-----:R-:W3:Y:S01]  /*2d910*/  LDL.LU R27, [R1+0x2b4c] ;  /* 0x002b4c00011b7983 */ /* 0x001ee20000300800 */
[----:B------:R0:W-:Y:S03]  /*2d920*/  STL [R1+0x80], R29 ;  /* 0x0000801d01007387 */ /* 0x0001e60000100800 */
[----:B0-----:R-:W4:Y:S01]  /*2d930*/  LDL.LU R29, [R1+0x2b48] ;  /* 0x002b4800011d7983 */ /* 0x001f220000300800 */
[----:B------:R-:W-:-:S05]  /*2d940*/  SEL R24, R25, R24, !P4 ;  /* 0x0000001819187207 */ /* 0x000fca0006000000 */
[----:B------:R4:W-:Y:S01]  /*2d950*/  STL [R1+0x7c], R24 ;  /* 0x00007c1801007387 */ /* 0x0009e20000100800 */
[C---:B--2---:R-:W-:Y:S02]  /*2d960*/  SEL R26, R25.reuse, R26, !P4 ;  /* 0x0000001a191a7207 */ /* 0x044fe40006000000 */
[C---:B---3--:R-:W-:Y:S02]  /*2d970*/  SEL R27, R25.reuse, R27, !P4 ;  /* 0x0000001b191b7207 */ /* 0x048fe40006000000 */
[----:B----4-:R-:W-:-:S05]  /*2d980*/  SEL R24, R25, R29, !P4 ;  /* 0x0000001d19187207 */ /* 0x010fca0006000000 */
[----:B------:R0:W-:Y:S01]  /*2d990*/  STL [R1+0x78], R24 ;  /* 0x0000781801007387 */ /* 0x0001e20000100800 */
[----:B------:R-:W-:Y:S02]  /*2d9a0*/  STL [R1+0x74], R27 ;  /* 0x0000741b01007387 */ /* 0x000fe40000100800 */
[----:B------:R1:W-:Y:S01]  /*2d9b0*/  STL [R1+0x70], R26 ;  /* 0x0000701a01007387 */ /* 0x0003e20000100800 */
[C---:B0-----:R-:W-:Y:S01]  /*2d9c0*/  SEL R24, R25.reuse, R23, !P4 ;  /* 0x0000001719187207 */ /* 0x041fe20006000000 */
[C---:B------:R-:W-:Y:S01]  /*2d9d0*/  SEL R23, R25.reuse, R22, !P4 ;  /* 0x0000001619177207 */ /* 0x040fe20006000000 */
[C---:B------:R-:W-:Y:S01]  /*2d9e0*/  SEL R22, R25.reuse, R21, !P4 ;  /* 0x0000001519167207 */ /* 0x040fe20006000000 */
[C---:B------:R-:W-:Y:S01]  /*2d9f0*/  SEL R21, R25.reuse, R20, !P4 ;  /* 0x0000001419157207 */ /* 0x040fe20006000000 */
[C---:B------:R-:W-:Y:S01]  /*2da00*/  SEL R20, R25.reuse, R19, !P4 ;  /* 0x0000001319147207 */ /* 0x040fe20006000000 */
[----:B------:R-:W-:Y:S01]  /*2da10*/  STL [R1+0x6c], R24 ;  /* 0x00006c1801007387 */ /* 0x000fe20000100800 */
        /* <DEDUP_REMOVED lines=13> */
[----:B------:R-:W-:Y:S02]  /*2daf0*/  STL [R1+0x50], R17 ;  /* 0x0000501101007387 */ /* 0x000fe40000100800 */
[----:B------:R-:W-:Y:S01]  /*2db00*/  STL [R1+0x4c], R16 ;  /* 0x00004c1001007387 */ /* 0x000fe20000100800 */
[C---:B------:R-:W-:Y:S01]  /*2db10*/  SEL R12, R25.reuse, R11, !P4 ;  /* 0x0000000b190c7207 */ /* 0x040fe20006000000 */
[----:B------:R-:W-:Y:S01]  /*2db20*/  STL [R1+0x40], R15 ;  /* 0x0000400f01007387 */ /* 0x000fe20000100800 */
[----:B------:R-:W-:Y:S01]  /*2db30*/  STL [R1+0x30], R14 ;  /* 0x0000300e01007387 */ /* 0x000fe20000100800 */
[C---:B------:R-:W-:Y:S01]  /*2db40*/  SEL R11, R25.reuse, R10, !P4 ;  /* 0x0000000a190b7207 */ /* 0x040fe20006000000 */
[----:B------:R-:W-:Y:S01]  /*2db50*/  STL [R1+0x28], R13 ;  /* 0x0000280d01007387 */ /* 0x000fe20000100800 */
[----:B------:R-:W2:Y:S01]  /*2db60*/  LDL.LU R10, [R1+0x8e0] ;  /* 0x0008e000010a7983 */ /* 0x000ea20000300800 */
[----:B------:R-:W-:Y:S02]  /*2db70*/  STL [R1+0x18], R12 ;  /* 0x0000180c01007387 */ /* 0x000fe40000100800 */
[----:B-1----:R-:W3:Y:S02]  /*2db80*/  LDL.LU R26, [R1+0x8dc] ;  /* 0x0008dc00011a7983 */ /* 0x002ee40000300800 */
[----:B------:R0:W-:Y:S02]  /*2db90*/  STL [R1+0x10], R11 ;  /* 0x0000100b01007387 */ /* 0x0001e40000100800 */
[----:B0-----:R-:W4:Y:S01]  /*2dba0*/  LDL.LU R11, [R1+0x8d8] ;  /* 0x0008d800010b7983 */ /* 0x001f220000300800 */
[----:B------:R-:W4:Y:S02]  /*2dbb0*/  LDL.LU R12, [R1+0x8d4] ;  /* 0x0008d400010c7983 */ /* 0x000f240000300800 */
[----:B------:R-:W4:Y:S02]  /*2dbc0*/  LDL.LU R13, [R1+0x8d0] ;  /* 0x0008d000010d7983 */ /* 0x000f240000300800 */
[----:B------:R-:W4:Y:S01]  /*2dbd0*/  LDL.LU R14, [R1+0x8cc] ;  /* 0x0008cc00010e7983 */ /* 0x000f220000300800 */
[----:B------:R-:W4:Y:S01]  /*2dbe0*/  LDL.LU R15, [R1+0x8c8] ;  /* 0x0008c800010f7983 */ /* 0x000f220000300800 */
[----:B------:R-:W4:Y:S03]  /*2dbf0*/  LDL.LU R16, [R1+0x8c4] ;  /* 0x0008c40001107983 */ /* 0x000f260000300800 */
[----:B------:R-:W0:Y:S01]  /*2dc00*/  S2R R23, SR_TID.X ;  /* 0x0000000000177919 */ /* 0x000e220000002100 */
[----:B------:R-:W4:Y:S02]  /*2dc10*/  LDL.LU R17, [R1+0x8c0] ;  /* 0x0008c00001117983 */ /* 0x000f240000300800 */
[----:B------:R-:W4:Y:S02]  /*2dc20*/  LDL.LU R18, [R1+0x8bc] ;  /* 0x0008bc0001127983 */ /* 0x000f240000300800 */
[----:B------:R-:W4:Y:S01]  /*2dc30*/  LDL.LU R19, [R1+0x8b8] ;  /* 0x0008b80001137983 */ /* 0x000f220000300800 */
[----:B------:R-:W4:Y:S01]  /*2dc40*/  LDL.LU R20, [R1+0x8b4] ;  /* 0x0008b40001147983 */ /* 0x000f220000300800 */
[C---:B------:R-:W-:Y:S01]  /*2dc50*/  SEL R24, R25.reuse, R9, !P4 ;  /* 0x0000000919187207 */ /* 0x040fe20006000000 */
        /* <DEDUP_REMOVED lines=8> */
[----:B------:R-:W-:Y:S01]  /*2dce0*/  STL [R1+0x2b04], R24 ;  /* 0x002b041801007387 */ /* 0x000fe20000100800 */
[C---:B------:R-:W-:Y:S01]  /*2dcf0*/  SEL R4, R25.reuse, R4, !P4 ;  /* 0x0000000419047207 */ /* 0x040fe20006000000 */
[----:B------:R-:W-:Y:S01]  /*2dd00*/  STL [R1+0x2b08], R8 ;  /* 0x002b080801007387 */ /* 0x000fe20000100800 */
[C---:B-----5:R-:W-:Y:S01]  /*2dd10*/  SEL R3, R25.reuse, R3, !P4 ;  /* 0x0000000319037207 */ /* 0x060fe20006000000 */
[----:B------:R-:W-:Y:S01]  /*2dd20*/  STL [R1+0x2b0c], R7 ;  /* 0x002b0c0701007387 */ /* 0x000fe20000100800 */
[----:B------:R-:W-:Y:S01]  /*2dd30*/  SEL R2, R25, R2, !P4 ;  /* 0x0000000219027207 */ /* 0x000fe20006000000 */
[----:B------:R-:W-:Y:S01]  /*2dd40*/  STL [R1+0x2b10], R6 ;  /* 0x002b100601007387 */ /* 0x000fe20000100800 */
[----:B0-----:R-:W-:-:S02]  /*2dd50*/  LOP3.LUT R23, R23, 0x7f, RZ, 0xc0, !PT ;  /* 0x0000007f17177812 */ /* 0x001fc400078ec0ff */
[C---:B------:R-:W-:Y:S01]  /*2dd60*/  SEL R0, R25.reuse, R0, !P4 ;  /* 0x0000000019007207 */ /* 0x040fe20006000000 */
[----:B------:R-:W-:Y:S01]  /*2dd70*/  STL [R1+0x2b14], R5 ;  /* 0x002b140501007387 */ /* 0x000fe20000100800 */
[----:B------:R-:W-:Y:S01]  /*2dd80*/  SEL R25, R25, R28, !P4 ;  /* 0x0000001c19197207 */ /* 0x000fe20006000000 */
[----:B------:R-:W-:Y:S02]  /*2dd90*/  STL [R1+0x2b18], R4 ;  /* 0x002b180401007387 */ /* 0x000fe40000100800 */
[----:B------:R-:W-:Y:S01]  /*2dda0*/  IMAD R23, R23, c[0x0][0x18c], RZ ;  /* 0x0000630017177a24 */ /* 0x000fe200078e02ff */
[----:B------:R-:W-:Y:S01]  /*2ddb0*/  STL [R1+0x2b1c], R3 ;  /* 0x002b1c0301007387 */ /* 0x000fe20000100800 */
[----:B------:R-:W-:Y:S02]  /*2ddc0*/  STL [R1+0x2b20], R2 ;  /* 0x002b200201007387 */ /* 0x000fe40000100800 */
[----:B------:R3:W-:Y:S02]  /*2ddd0*/  STL [R1+0x2b24], R0 ;  /* 0x002b240001007387 */ /* 0x0007e40000100800 */
[----:B------:R-:W-:Y:S01]  /*2dde0*/  STL [R1+0x2b28], R25 ;  /* 0x002b281901007387 */ /* 0x000fe20000100800 */
[----:B------:R-:W-:-:S02]  /*2ddf0*/  LEA.HI.X.SX32 R9, R23, c[0x0][0x16c], 0x1, P6 ;  /* 0x00005b0017097a11 */ /* 0x000fc400030f0eff */
[----:B------:R-:W5:Y:S03]  /*2de00*/  LDL.LU R23, [R1+0x8a0] ;  /* 0x0008a00001177983 */ /* 0x000f660000300800 */
[----:B------:R-:W-:Y:S02]  /*2de10*/  STL [R1+0x2afc], R9 ;  /* 0x002afc0901007387 */ /* 0x000fe40000100800 */
[----:B---3--:R-:W-:Y:S02]  /*2de20*/  IMAD R0, R26, c[0x0][0x190], RZ ;  /* 0x000064001a007a24 */ /* 0x008fe400078e02ff */
[----:B------:R-:W3:Y:S01]  /*2de30*/  LDL.LU R26, [R1+0x89c] ;  /* 0x00089c00011a7983 */ /* 0x000ee20000300800 */
[----:B--2---:R-:W-:-:S05]  /*2de40*/  IMAD R2, R10, c[0x0][0x190], RZ ;  /* 0x000064000a027a24 */ /* 0x004fca00078e02ff */
[----:B------:R0:W-:Y:S01]  /*2de50*/  STL [R1+0x48], R2 ;  /* 0x0000480201007387 */ /* 0x0001e20000100800 */
[----:B------:R1:W-:Y:S02]  /*2de60*/  STL [R1+0x44], R0 ;  /* 0x0000440001007387 */ /* 0x0003e40000100800 */
[----:B----4-:R-:W-:Y:S02]  /*2de70*/  IMAD R3, R13, c[0x0][0x190], RZ ;  /* 0x000064000d037a24 */ /* 0x010fe400078e02ff */
[----:B0-----:R-:W-:Y:S02]  /*2de80*/  IMAD R2, R11, c[0x0][0x190], RZ ;  /* 0x000064000b027a24 */ /* 0x001fe400078e02ff */
[----:B-1----:R-:W-:-:S03]  /*2de90*/  IMAD R0, R12, c[0x0][0x190], RZ ;  /* 0x000064000c007a24 */ /* 0x002fc600078e02ff */
[----:B------:R0:W-:Y:S02]  /*2dea0*/  STL [R1+0x3c], R2 ;  /* 0x00003c0201007387 */ /* 0x0001e40000100800 */
[----:B------:R1:W-:Y:S02]  /*2deb0*/  STL [R1+0x38], R0 ;  /* 0x0000380001007387 */ /* 0x0003e40000100800 */
[----:B------:R-:W-:Y:S02]  /*2dec0*/  STL [R1+0x34], R3 ;  /* 0x0000340301007387 */ /* 0x000fe40000100800 */
[----:B------:R-:W2:Y:S02]  /*2ded0*/  LDL.LU R12, [R1+0x898] ;  /* 0x00089800010c7983 */ /* 0x000ea40000300800 */
[----:B0-----:R-:W-:Y:S02]  /*2dee0*/  IMAD R2, R14, c[0x0][0x190], RZ ;  /* 0x000064000e027a24 */ /* 0x001fe400078e02ff */
[----:B-1----:R-:W-:-:S03]  /*2def0*/  IMAD R0, R15, c[0x0][0x190], RZ ;  /* 0x000064000f007a24 */ /* 0x002fc600078e02ff */
[----:B------:R0:W-:Y:S02]  /*2df00*/  STL [R1+0x2c], R2 ;  /* 0x00002c0201007387 */ /* 0x0001e40000100800 */
[----:B------:R1:W-:Y:S02]  /*2df10*/  STL [R1+0x24], R0 ;  /* 0x0000240001007387 */ /* 0x0003e40000100800 */
[----:B------:R-:W4:Y:S02]  /*2df20*/  LDL.LU R13, [R1+0x894] ;  /* 0x00089400010d7983 */ /* 0x000f240000300800 */
[----:B0-----:R-:W-:-:S05]  /*2df30*/  IMAD R2, R16, c[0x0][0x190], RZ ;  /* 0x0000640010027a24 */ /* 0x001fca00078e02ff */
[----:B------:R0:W-:Y:S01]  /*2df40*/  STL [R1+0x20], R2 ;  /* 0x0000200201007387 */ /* 0x0001e20000100800 */
[----:B------:R-:W4:Y:S02]  /*2df50*/  LDL.LU R14, [R1+0x890] ;  /* 0x00089000010e7983 */ /* 0x000f240000300800 */
[----:B-1----:R-:W-:-:S05]  /*2df60*/  IMAD R0, R17, c[0x0][0x190], RZ ;  /* 0x0000640011007a24 */ /* 0x002fca00078e02ff */
[----:B------:R1:W-:Y:S01]  /*2df70*/  STL [R1+0x1c], R0 ;  /* 0x00001c0001007387 */ /* 0x0003e20000100800 */
[----:B------:R-:W4:Y:S02]  /*2df80*/  LDL.LU R15, [R1+0x88c] ;  /* 0x00088c00010f7983 */ /* 0x000f240000300800 */
[----:B0-----:R-:W-:Y:S02]  /*2df90*/  IMAD R2, R18, c[0x0][0x190], RZ ;  /* 0x0000640012027a24 */ /* 0x001fe400078e02ff */
[----:B-1----:R-:W-:-:S03]  /*2dfa0*/  IMAD R0, R19, c[0x0][0x190], RZ ;  /* 0x0000640013007a24 */ /* 0x002fc600078e02ff */
[----:B------:R0:W-:Y:S01]  /*2dfb0*/  STL [R1+0x14], R2 ;  /* 0x0000140201007387 */ /* 0x0001e20000100800 */
[----:B------:R-:W-:-:S03]  /*2dfc0*/  IMAD R29, R29, c[0x0][0x190], RZ ;  /* 0x000064001d1d7a24 */ /* 0x000fc600078e02ff */
[----:B------:R1:W-:Y:S01]  /*2dfd0*/  STL [R1+0xc], R0 ;  /* 0x00000c0001007387 */ /* 0x0003e20000100800 */
[----:B0-----:R-:W-:Y:S02]  /*2dfe0*/  IMAD R2, R20, c[0x0][0x190], RZ ;  /* 0x0000640014027a24 */ /* 0x001fe400078e02ff */
[----:B-1----:R-:W-:-:S03]  /*2dff0*/  IMAD R0, R21, c[0x0][0x190], RZ ;  /* 0x0000640015007a24 */ /* 0x002fc600078e02ff */
[----:B------:R-:W-:Y:S01]  /*2e000*/  STL [R1+0x8], R2 ;  /* 0x0000080201007387 */ /* 0x000fe20000100800 */
[----:B------:R-:W4:Y:S02]  /*2e010*/  LDL.LU R16, [R1+0x888] ;  /* 0x0008880001107983 */ /* 0x000f240000300800 */
[----:B------:R-:W-:Y:S01]  /*2e020*/  IMAD R28, R22, c[0x0][0x190], RZ ;  /* 0x00006400161c7a24 */ /* 0x000fe200078e02ff */
[----:B------:R-:W-:Y:S01]  /*2e030*/  STL [R1+0x4], R0 ;  /* 0x0000040001007387 */ /* 0x000fe20000100800 */
[----:B------:R-:W-:Y:S02]  /*2e040*/  STL [R1+0x2ae4], R29 ;  /* 0x002ae41d01007387 */ /* 0x000fe40000100800 */
[----:B------:R-:W4:Y:S02]  /*2e050*/  LDL.LU R17, [R1+0x884] ;  /* 0x0008840001117983 */ /* 0x000f240000300800 */
[----:B------:R-:W-:Y:S01]  /*2e060*/  IMAD R27, R27, c[0x0][0x190], RZ ;  /* 0x000064001b1b7a24 */ /* 0x000fe200078e02ff */
[----:B------:R-:W4:Y:S01]  /*2e070*/  LDL.LU R18, [R1+0x880] ;  /* 0x0008800001127983 */ /* 0x000f220000300800 */
[----:B------:R-:W-:Y:S02]  /*2e080*/  STL [R1+0x2ae0], R28 ;  /* 0x002ae01c01007387 */ /* 0x000fe40000100800 */
[----:B------:R-:W4:Y:S02]  /*2e090*/  LDL.LU R19, [R1+0x87c] ;  /* 0x00087c0001137983 */ /* 0x000f240000300800 */
[----:B------:R-:W4:Y:S02]  /*2e0a0*/  LDL.LU R20, [R1+0x878] ;  /* 0x0008780001147983 */ /* 0x000f240000300800 */
[----:B-----5:R-:W-:Y:S01]  /*2e0b0*/  IMAD R10, R23, c[0x0][0x190], RZ ;  /* 0x00006400170a7a24 */ /* 0x020fe200078e02ff */
[----:B------:R-:W-:Y:S01]  /*2e0c0*/  STL [R1+0x2adc], R27 ;  /* 0x002adc1b01007387 */ /* 0x000fe20000100800 */
[----:B------:R-:W5:Y:S02]  /*2e0d0*/  LDL.LU R21, [R1+0x874] ;  /* 0x0008740001157983 */ /* 0x000f640000300800 */
[----:B------:R-:W5:Y:S01]  /*2e0e0*/  LDL.LU R22, [R1+0x870] ;  /* 0x0008700001167983 */ /* 0x000f620000300800 */
[----:B------:R-:W-:Y:S01]  /*2e0f0*/  STL [R1+0x2ad8], R10 ;  /* 0x002ad80a01007387 */ /* 0x000fe20000100800 */
[----:B------:R-:W5:Y:S02]  /*2e100*/  LDL.LU R23, [R1+0x86c] ;  /* 0x00086c0001177983 */ /* 0x000f640000300800 */
[----:B---3--:R-:W-:-:S02]  /*2e110*/  IMAD R11, R26, c[0x0][0x190], RZ ;  /* 0x000064001a0b7a24 */ /* 0x008fc400078e02ff */
[----:B------:R-:W3:Y:S01]  /*2e120*/  LDL.LU R26, [R1+0x868] ;  /* 0x00086800011a7983 */ /* 0x000ee20000300800 */
[----:B------:R-:W3:Y:S02]  /*2e130*/  LDL.LU R4, [R1+0x864] ;  /* 0x0008640001047983 */ /* 0x000ee40000300800 */
[----:B------:R-:W3:Y:S02]  /*2e140*/  LDL.LU R24, [R1+0x860] ;  /* 0x0008600001187983 */ /* 0x000ee40000300800 */
[----:B------:R-:W-:Y:S02]  /*2e150*/  STL [R1+0x2ae8], R11 ;  /* 0x002ae80b01007387 */ /* 0x000fe40000100800 */
[----:B--2---:R-:W-:-:S05]  /*2e160*/  IMAD R12, R12, c[0x0][0x190], RZ ;  /* 0x000064000c0c7a24 */ /* 0x004fca00078e02ff */
[----:B------:R-:W-:Y:S01]  /*2e170*/  STL [R1+0x2aec], R12 ;  /* 0x002aec0c01007387 */ /* 0x000fe20000100800 */
[----:B----4-:R-:W-:-:S05]  /*2e180*/  IMAD R13, R13, c[0x0][0x190], RZ ;  /* 0x000064000d0d7a24 */ /* 0x010fca00078e02ff */
[----:B------:R-:W-:Y:S01]  /*2e190*/  STL [R1+0x2af0], R13 ;  /* 0x002af00d01007387 */ /* 0x000fe20000100800 */
[----:B------:R-:W2:Y:S02]  /*2e1a0*/  LDL.LU R8, [R1+0x85c] ;  /* 0x00085c0001087983 */ /* 0x000ea40000300800 */
[----:B------:R-:W-:-:S05]  /*2e1b0*/  IMAD R14, R14, c[0x0][0x190], RZ ;  /* 0x000064000e0e7a24 */ /* 0x000fca00078e02ff */
[----:B------:R-:W-:Y:S01]  /*2e1c0*/  STL [R1+0x2af4], R14 ;  /* 0x002af40e01007387 */ /* 0x000fe20000100800 */
[----:B------:R-:W4:Y:S02]  /*2e1d0*/  LDL.LU R6, [R1+0x858] ;  /* 0x0008580001067983 */ /* 0x000f240000300800 */
[----:B------:R-:W4:Y:S02]  /*2e1e0*/  LDL.LU R5, [R1+0x854] ;  /* 0x0008540001057983 */ /* 0x000f240000300800 */
[----:B------:R-:W4:Y:S02]  /*2e1f0*/  LDL.LU R7, [R1+0x850] ;  /* 0x0008500001077983 */ /* 0x000f240000300800 */
[----:B------:R-:W-:-:S05]  /*2e200*/  IMAD R15, R15, c[0x0][0x190], RZ ;  /* 0x000064000f0f7a24 */ /* 0x000fca00078e02ff */
[----:B------:R-:W-:Y:S01]  /*2e210*/  STL [R1+0x2af8], R15 ;  /* 0x002af80f01007387 */ /* 0x000fe20000100800 */
[----:B------:R-:W-:Y:S02]  /*2e220*/  IMAD R16, R16, c[0x0][0x190], RZ ;  /* 0x0000640010107a24 */ /* 0x000fe400078e02ff */
[----:B------:R-:W-:Y:S02]  /*2e230*/  IMAD R17, R17, c[0x0][0x190], RZ ;  /* 0x0000640011117a24 */ /* 0x000fe400078e02ff */
[----:B------:R-:W-:Y:S02]  /*2e240*/  IMAD R18, R18, c[0x0][0x190], RZ ;  /* 0x0000640012127a24 */ /* 0x000fe400078e02ff */
[----:B------:R-:W-:Y:S02]  /*2e250*/  IMAD R19, R19, c[0x0][0x190], RZ ;  /* 0x0000640013137a24 */ /* 0x000fe400078e02ff */
[----:B------:R-:W-:Y:S01]  /*2e260*/  IMAD R20, R20, c[0x0][0x190], RZ ;  /* 0x0000640014147a24 */ /* 0x000fe200078e02ff */
[----:B------:R-:W-:Y:S01]  /*2e270*/  STL [R1+0x2b2c], R16 ;  /* 0x002b2c1001007387 */ /* 0x000fe20000100800 */
[----:B------:R-:W-:Y:S02]  /*2e280*/  STL [R1+0x2b30], R17 ;  /* 0x002b301101007387 */ /* 0x000fe40000100800 */
[----:B-----5:R-:W-:-:S02]  /*2e290*/  IMAD R21, R21, c[0x0][0x190], RZ ;  /* 0x0000640015157a24 */ /* 0x020fc400078e02ff */
[----:B------:R-:W-:Y:S01]  /*2e2a0*/  IMAD R22, R22, c[0x0][0x190], RZ ;  /* 0x0000640016167a24 */ /* 0x000fe200078e02ff */
[----:B------:R-:W-:Y:S01]  /*2e2b0*/  STL [R1+0x2b34], R18 ;  /* 0x002b341201007387 */ /* 0x000fe20000100800 */
[----:B------:R-:W-:Y:S02]  /*2e2c0*/  STL [R1+0x2b38], R19 ;  /* 0x002b381301007387 */ /* 0x000fe40000100800 */
[----:B------:R-:W-:Y:S02]  /*2e2d0*/  STL [R1+0x2b3c], R20 ;  /* 0x002b3c1401007387 */ /* 0x000fe40000100800 */
[----:B------:R-:W-:Y:S01]  /*2e2e0*/  STL [R1+0x2b40], R21 ;  /* 0x002b401501007387 */ /* 0x000fe20000100800 */
[----:B------:R0:W-:Y:S04]  /*2e2f0*/  STL [R1+0x2b44], R22 ;  /* 0x002b441601007387 */ /* 0x0001e80000100800 */
[----:B0-----:R-:W5:Y:S01]  /*2e300*/  LDL.LU R22, [R1+0x84c] ;  /* 0x00084c0001167983 */ /* 0x001f620000300800 */
[----:B---3--:R-:W-:-:S02]  /*2e310*/  IMAD R2, R4, c[0x0][0x190], RZ ;  /* 0x0000640004027a24 */ /* 0x008fc400078e02ff */
[----:B------:R-:W-:-:S03]  /*2e320*/  IMAD R0, R24, c[0x0][0x190], RZ ;  /* 0x0000640018007a24 */ /* 0x000fc600078e02ff */
[----:B------:R2:W-:Y:S01]  /*2e330*/  STL [R1+0x258], R2 ;  /* 0x0002580201007387 */ /* 0x0005e20000100800 */
[----:B------:R-:W3:Y:S02]  /*2e340*/  LDL.LU R21, [R1+0x848] ;  /* 0x0008480001157983 */ /* 0x000ee40000300800 */
[----:B------:R4:W-:Y:S02]  /*2e350*/  STL [R1+0x268], R0 ;  /* 0x0002680001007387 */ /* 0x0009e40000100800 */
[----:B------:R-:W3:Y:S01]  /*2e360*/  LDL.LU R20, [R1+0x844] ;  /* 0x0008440001147983 */ /* 0x000ee20000300800 */
[----:B------:R-:W3:Y:S01]  /*2e370*/  LDL.LU R19, [R1+0x840] ;  /* 0x0008400001137983 */ /* 0x000ee20000300800 */
[----:B------:R-:W3:Y:S02]  /*2e380*/  LDL.LU R18, [R1+0x83c] ;  /* 0x00083c0001127983 */ /* 0x000ee40000300800 */
[----:B------:R-:W3:Y:S02]  /*2e390*/  LDL.LU R4, [R1+0x838] ;  /* 0x0008380001047983 */ /* 0x000ee40000300800 */
[----:B------:R-:W3:Y:S02]  /*2e3a0*/  LDL.LU R24, [R1+0x834] ;  /* 0x0008340001187983 */ /* 0x000ee40000300800 */
[----:B--2---:R-:W-:-:S02]  /*2e3b0*/  IMAD R2, R8, c[0x0][0x190], RZ ;  /* 0x0000640008027a24 */ /* 0x004fc400078e02ff */
[----:B------:R-:W2:Y:S03]  /*2e3c0*/  LDL.LU R8, [R1+0x830] ;  /* 0x0008300001087983 */ /* 0x000ea60000300800 */
[----:B------:R0:W-:Y:S02]  /*2e3d0*/  STL [R1+0x280], R2 ;  /* 0x0002800201007387 */ /* 0x0001e40000100800 */
[----:B----4-:R-:W-:Y:S02]  /*2e3e0*/  IMAD R0, R6, c[0x0][0x190], RZ ;  /* 0x0000640006007a24 */ /* 0x010fe400078e02ff */
[----:B------:R-:W4:Y:S01]  /*2e3f0*/  LDL.LU R6, [R1+0x82c] ;  /* 0x00082c0001067983 */ /* 0x000f220000300800 */
[----:B0-----:R-:W-:-:S03]  /*2e400*/  IMAD R2, R5, c[0x0][0x190], RZ ;  /* 0x0000640005027a24 */ /* 0x001fc600078e02ff */
[----:B------:R0:W-:Y:S01]  /*2e410*/  STL [R1+0x290], R0 ;  /* 0x0002900001007387 */ /* 0x0001e20000100800 */
[----:B------:R-:W4:Y:S03]  /*2e420*/  LDL.LU R17, [R1+0x828] ;  /* 0x0008280001117983 */ /* 0x000f260000300800 */
[----:B------:R-:W-:Y:S01]  /*2e430*/  STL [R1+0x2a8], R2 ;  /* 0x0002a80201007387 */ /* 0x000fe20000100800 */
[----:B------:R-:W4:Y:S02]  /*2e440*/  LDL.LU R16, [R1+0x824] ;  /* 0x0008240001107983 */ /* 0x000f240000300800 */
[----:B0-----:R-:W-:-:S05]  /*2e450*/  IMAD R0, R7, c[0x0][0x190], RZ ;  /* 0x0000640007007a24 */ /* 0x001fca00078e02ff */
[----:B------:R0:W-:Y:S01]  /*2e460*/  STL [R1+0x2b8], R0 ;  /* 0x0002b80001007387 */ /* 0x0001e20000100800 */
        /* <DEDUP_REMOVED lines=11> */
[----:B0-----:R-:W4:Y:S01]  /*2e520*/  LDL.LU R0, [R1+0x7f4] ;  /* 0x0007f40001007983 */ /* 0x001f220000300800 */
[----:B------:R-:W4:Y:S02]  /*2e530*/  LDL.LU R2, [R1+0x7f0] ;  /* 0x0007f00001027983 */ /* 0x000f240000300800 */
[----:B------:R-:W4:Y:S02]  /*2e540*/  LDL.LU R3, [R1+0x7ec] ;  /* 0x0007ec0001037983 */ /* 0x000f240000300800 */
[----:B------:R-:W4:Y:S01]  /*2e550*/  LDL.LU R5, [R1+0x7e8] ;  /* 0x0007e80001057983 */ /* 0x000f220000300800 */
[----:B------:R-:W4:Y:S01]  /*2e560*/  LDL.LU R7, [R1+0x7e4] ;  /* 0x0007e40001077983 */ /* 0x000f220000300800 */
[----:B-----5:R-:W-:-:S05]  /*2e570*/  IMAD R22, R22, c[0x0][0x190], RZ ;  /* 0x0000640016167a24 */ /* 0x020fca00078e02ff */
[----:B------:R3:W-:Y:S02]  /*2e580*/  STL [R1+0x2d0], R22 ;  /* 0x0002d01601007387 */ /* 0x0007e40000100800 */
[----:B---3--:R-:W-:Y:S02]  /*2e590*/  IMAD R22, R21, c[0x0][0x190], RZ ;  /* 0x0000640015167a24 */ /* 0x008fe400078e02ff */
[----:B------:R-:W-:Y:S02]  /*2e5a0*/  IMAD R21, R20, c[0x0][0x190], RZ ;  /* 0x0000640014157a24 */ /* 0x000fe400078e02ff */
[----:B------:R-:W-:Y:S02]  /*2e5b0*/  IMAD R20, R19, c[0x0][0x190], RZ ;  /* 0x0000640013147a24 */ /* 0x000fe400078e02ff */
[----:B------:R-:W-:Y:S01]  /*2e5c0*/  IMAD R19, R18, c[0x0][0x190], RZ ;  /* 0x0000640012137a24 */ /* 0x000fe200078e02ff */
[----:B------:R-:W-:Y:S01]  /*2e5d0*/  STL [R1+0x2e4], R22 ;  /* 0x0002e41601007387 */ /* 0x000fe20000100800 */
[----:B------:R-:W-:Y:S02]  /*2e5e0*/  STL [R1+0x2f8], R21 ;  /* 0x0002f81501007387 */ /* 0x000fe40000100800 */
[----:B------:R-:W-:Y:S02]  /*2e5f0*/  STL [R1+0x310], R20 ;  /* 0x0003101401007387 */ /* 0x000fe40000100800 */
[----:B------:R-:W-:Y:S01]  /*2e600*/  IMAD R18, R24, c[0x0][0x190], RZ ;  /* 0x0000640018127a24 */ /* 0x000fe200078e02ff */
[----:B------:R-:W-:Y:S01]  /*2e610*/  STL [R1+0x324], R19 ;  /* 0x0003241301007387 */ /* 0x000fe20000100800 */
[----:B------:R-:W3:Y:S02]  /*2e620*/  LDL.LU R24, [R1+0x7e0] ;  /* 0x0007e00001187983 */ /* 0x000ee40000300800 */
[----:B------:R-:W-:-:S05]  /*2e630*/  IMAD R4, R4, c[0x0][0x190], RZ ;  /* 0x0000640004047a24 */ /* 0x000fca00078e02ff */
[----:B------:R2:W-:Y:S01]  /*2e640*/  STL [R1+0x338], R4 ;  /* 0x0003380401007387 */ /* 0x0005e20000100800 */
[----:B------:R-:W-:Y:S02]  /*2e650*/  STL [R1+0x350], R18 ;  /* 0x0003501201007387 */ /* 0x000fe40000100800 */
[----:B--2---:R-:W-:Y:S02]  /*2e660*/  IMAD R4, R8, c[0x0][0x190], RZ ;  /* 0x0000640008047a24 */ /* 0x004fe400078e02ff */
[----:B------:R-:W2:Y:S03]  /*2e670*/  LDL.LU R8, [R1+0x7dc] ;  /* 0x0007dc0001087983 */ /* 0x000ea60000300800 */
[----:B------:R0:W-:Y:S02]  /*2e680*/  STL [R1+0x360], R4 ;  /* 0x0003600401007387 */ /* 0x0001e40000100800 */
[----:B0-----:R-:W5:Y:S01]  /*2e690*/  LDL.LU R4, [R1+0x7d8] ;  /* 0x0007d80001047983 */ /* 0x001f620000300800 */
[----:B----4-:R-:W-:-:S03]  /*2e6a0*/  IMAD R18, R6, c[0x0][0x190], RZ ;  /* 0x0000640006127a24 */ /* 0x010fc600078e02ff */
[----:B------:R-:W4:Y:S01]  /*2e6b0*/  LDL.LU R6, [R1+0x7d4] ;  /* 0x0007d40001067983 */ /* 0x000f220000300800 */
[----:B------:R-:W-:-:S03]  /*2e6c0*/  IMAD R19, R17, c[0x0][0x190], RZ ;  /* 0x0000640011137a24 */ /* 0x000fc600078e02ff */
[----:B------:R0:W-:Y:S04]  /*2e6d0*/  STL [R1+0x378], R18 ;  /* 0x0003781201007387 */ /* 0x0001e80000100800 */
[----:B------:R-:W-:Y:S01]  /*2e6e0*/  STL [R1+0x388], R19 ;  /* 0x0003881301007387 */ /* 0x000fe20000100800 */
[----:B0-----:R-:W-:Y:S02]  /*2e6f0*/  IMAD R18, R16, c[0x0][0x190], RZ ;  /* 0x0000640010127a24 */ /* 0x001fe400078e02ff */
[----:B------:R-:W-:Y:S02]  /*2e700*/  IMAD R17, R15, c[0x0][0x190], RZ ;  /* 0x000064000f117a24 */ /* 0x000fe400078e02ff */
[----:B------:R-:W-:Y:S02]  /*2e710*/  IMAD R16, R14, c[0x0][0x190], RZ ;  /* 0x000064000e107a24 */ /* 0x000fe400078e02ff */
[----:B------:R-:W-:-:S02]  /*2e720*/  IMAD R15, R13, c[0x0][0x190], RZ ;  /* 0x000064000d0f7a24 */ /* 0x000fc400078e02ff */
[----:B------:R-:W-:Y:S01]  /*2e730*/  IMAD R14, R12, c[0x0][0x190], RZ ;  /* 0x000064000c0e7a24 */ /* 0x000fe200078e02ff */
[----:B------:R-:W-:Y:S01]  /*2e740*/  STL [R1+0x3a0], R18 ;  /* 0x0003a01201007387 */ /* 0x000fe20000100800 */
[----:B------:R-:W-:Y:S02]  /*2e750*/  IMAD R13, R11, c[0x0][0x190], RZ ;  /* 0x000064000b0d7a24 */ /* 0x000fe400078e02ff */
[----:B------:R-:W-:Y:S02]  /*2e760*/  STL [R1+0x3b4], R17 ;  /* 0x0003b41101007387 */ /* 0x000fe40000100800 */
[----:B------:R-:W-:Y:S01]  /*2e770*/  IMAD R12, R10, c[0x0][0x190], RZ ;  /* 0x000064000a0c7a24 */ /* 0x000fe200078e02ff */
[----:B------:R-:W-:Y:S01]  /*2e780*/  STL [R1+0x3c8], R16 ;  /* 0x0003c81001007387 */ /* 0x000fe20000100800 */
[----:B------:R-:W-:Y:S02]  /*2e790*/  IMAD R11, R27, c[0x0][0x190], RZ ;  /* 0x000064001b0b7a24 */ /* 0x000fe400078e02ff */
[----:B------:R-:W-:Y:S02]  /*2e7a0*/  STL [R1+0x3e0], R15 ;  /* 0x0003e00f01007387 */ /* 0x000fe40000100800 */
[----:B------:R-:W-:Y:S01]  /*2e7b0*/  IMAD R10, R28, c[0x0][0x190], RZ ;  /* 0x000064001c0a7a24 */ /* 0x000fe200078e02ff */
[----:B------:R-:W-:Y:S01]  /*2e7c0*/  STL [R1+0x3f4], R14 ;  /* 0x0003f40e01007387 */ /* 0x000fe20000100800 */
[----:B------:R-:W-:Y:S02]  /*2e7d0*/  STL [R1+0x408], R13 ;  /* 0x0004080d01007387 */ /* 0x000fe40000100800 */
[----:B------:R0:W-:Y:S02]  /*2e7e0*/  STL [R1+0x420], R12 ;  /* 0x0004200c01007387 */ /* 0x0001e40000100800 */
[----:B------:R1:W-:Y:S01]  /*2e7f0*/  STL [R1+0x430], R11 ;  /* 0x0004300b01007387 */ /* 0x0003e20000100800 */
[----:B------:R1:W-:Y:S01]  /*2e800*/  STL [R1+0x448], R10 ;  /* 0x0004480a01007387 */ /* 0x0003e20000100800 */
[----:B------:R-:W-:-:S02]  /*2e810*/  IMAD R3, R3, c[0x0][0x190], RZ ;  /* 0x0000640003037a24 */ /* 0x000fc400078e02ff */
[----:B0-----:R-:W-:Y:S02]  /*2e820*/  IMAD R12, R29, c[0x0][0x190], RZ ;  /* 0x000064001d0c7a24 */ /* 0x001fe400078e02ff */
[----:B-1----:R-:W-:Y:S02]  /*2e830*/  IMAD R11, R9, c[0x0][0x190], RZ ;  /* 0x00006400090b7a24 */ /* 0x002fe400078e02ff */
[----:B------:R-:W-:Y:S02]  /*2e840*/  IMAD R10, R25, c[0x0][0x190], RZ ;  /* 0x00006400190a7a24 */ /* 0x000fe400078e02ff */
[----:B------:R-:W-:Y:S02]  /*2e850*/  IMAD R9, R0, c[0x0][0x190], RZ ;  /* 0x0000640000097a24 */ /* 0x000fe400078e02ff */
[----:B------:R-:W-:Y:S01]  /*2e860*/  IMAD R0, R2, c[0x0][0x190], RZ ;  /* 0x0000640002007a24 */ /* 0x000fe200078e02ff */
[----:B------:R-:W-:Y:S01]  /*2e870*/  STL [R1+0x458], R12 ;  /* 0x0004580c01007387 */ /* 0x000fe20000100800 */
[----:B------:R-:W-:Y:S02]  /*2e880*/  STL [R1+0x470], R11 ;  /* 0x0004700b01007387 */ /* 0x000fe40000100800 */
[----:B------:R-:W-:Y:S02]  /*2e890*/  STL [R1+0x484], R10 ;  /* 0x0004840a01007387 */ /* 0x000fe40000100800 */
[----:B------:R-:W-:Y:S01]  /*2e8a0*/  STL [R1+0x498], R9 ;  /* 0x0004980901007387 */ /* 0x000fe20000100800 */
[----:B------:R0:W-:Y:S01]  /*2e8b0*/  STL [R1+0x4b0], R0 ;  /* 0x0004b00001007387 */ /* 0x0001e20000100800 */
[----:B------:R-:W-:-:S02]  /*2e8c0*/  IMAD R2, R5, c[0x0][0x190], RZ ;  /* 0x0000640005027a24 */ /* 0x000fc400078e02ff */
[----:B------:R-:W-:Y:S02]  /*2e8d0*/  STL [R1+0x4c4], R3 ;  /* 0x0004c40301007387 */ /* 0x000fe40000100800 */
[----:B------:R-:W4:Y:S01]  /*2e8e0*/  LDL.LU R22, [R1+0x7d0] ;  /* 0x0007d00001167983 */ /* 0x000f220000300800 */
[----:B------:R3:W-:Y:S01]  /*2e8f0*/  STL [R1+0x4d8], R2 ;  /* 0x0004d80201007387 */ /* 0x0007e20000100800 */
        /* <DEDUP_REMOVED lines=8> */
[----:B---3--:R-:W-:Y:S02]  /*2e980*/  IMAD R2, R24, c[0x0][0x190], RZ ;  /* 0x0000640018027a24 */ /* 0x008fe400078e02ff */
[----:B------:R-:W3:Y:S03]  /*2e990*/  LDL.LU R24, [R1+0x7b4] ;  /* 0x0007b40001187983 */ /* 0x000ee60000300800 */
[----:B------:R5:W-:Y:S02]  /*2e9a0*/  STL [R1+0x500], R2 ;  /* 0x0005000201007387 */ /* 0x000be40000100800 */
[----:B--2---:R-:W-:-:S02]  /*2e9b0*/  IMAD R0, R8, c[0x0][0x190], RZ ;  /* 0x0000640008007a24 */ /* 0x004fc400078e02ff */
[----:B------:R-:W2:Y:S03]  /*2e9c0*/  LDL.LU R8, [R1+0x7b0] ;  /* 0x0007b00001087983 */ /* 0x000ea60000300800 */
[----:B------:R4:W-:Y:S02]  /*2e9d0*/  STL [R1+0x518], R0 ;  /* 0x0005180001007387 */ /* 0x0009e40000100800 */
[----:B------:R-:W2:Y:S02]  /*2e9e0*/  LDL.LU R17, [R1+0x7ac] ;  /* 0x0007ac0001117983 */ /* 0x000ea40000300800 */
[----:B-----5:R-:W-:Y:S02]  /*2e9f0*/  IMAD R2, R4, c[0x0][0x190], RZ ;  /* 0x0000640004027a24 */ /* 0x020fe400078e02ff */
[----:B----4-:R-:W-:-:S03]  /*2ea00*/  IMAD R0, R6, c[0x0][0x190], RZ ;  /* 0x0000640006007a24 */ /* 0x010fc600078e02ff */
[----:B------:R-:W-:Y:S01]  /*2ea10*/  STL [R1+0x528], R2 ;  /* 0x0005280201007387 */ /* 0x000fe20000100800 */
[----:B------:R-:W4:Y:S03]  /*2ea20*/  LDL.LU R16, [R1+0x7a8] ;  /* 0x0007a80001107983 */ /* 0x000f260000300800 */
[----:B------:R0:W-:Y:S01]  /*2ea30*/  STL [R1+0x540], R0 ;  /* 0x0005400001007387 */ /* 0x0001e20000100800 */
[----:B------:R-:W5:Y:S03]  /*2ea40*/  LDL.LU R15, [R1+0x7a4] ;  /* 0x0007a400010f7983 */ /* 0x000f660000300800 */
[----:B------:R-:W5:Y:S01]  /*2ea50*/  LDL.LU R14, [R1+0x7a0] ;  /* 0x0007a000010e7983 */ /* 0x000f620000300800 */
[----:B------:R-:W5:Y:S02]  /*2ea60*/  LDL.LU R13, [R1+0x79c] ;  /* 0x00079c00010d7983 */ /* 0x000f640000300800 */
[----:B------:R-:W5:Y:S02]  /*2ea70*/  LDL.LU R12, [R1+0x798] ;  /* 0x00079800010c7983 */ /* 0x000f640000300800 */
[----:B------:R-:W5:Y:S01]  /*2ea80*/  LDL.LU R11, [R1+0x794] ;  /* 0x00079400010b7983 */ /* 0x000f620000300800 */
[----:B------:R-:W5:Y:S01]  /*2ea90*/  LDL.LU R10, [R1+0x6a0] ;  /* 0x0006a000010a7983 */ /* 0x000f620000300800 */
[----:B------:R-:W5:Y:S02]  /*2eaa0*/  LDL.LU R27, [R1+0x6b8] ;  /* 0x0006b800011b7983 */ /* 0x000f640000300800 */
[----:B------:R-:W5:Y:S02]  /*2eab0*/  LDL.LU R28, [R1+0x6c8] ;  /* 0x0006c800011c7983 */ /* 0x000f640000300800 */
[----:B------:R-:W5:Y:S01]  /*2eac0*/  LDL.LU R29, [R1+0x6e0] ;  /* 0x0006e000011d7983 */ /* 0x000f620000300800 */
[----:B------:R-:W5:Y:S01]  /*2ead0*/  LDL.LU R9, [R1+0x6f0] ;  /* 0x0006f00001097983 */ /* 0x000f620000300800 */
[----:B------:R-:W5:Y:S02]  /*2eae0*/  LDL.LU R25, [R1+0x708] ;  /* 0x0007080001197983 */ /* 0x000f640000300800 */
[----:B0-----:R-:W5:Y:S02]  /*2eaf0*/  LDL.LU R0, [R1+0x71c] ;  /* 0x00071c0001007983 */ /* 0x001f640000300800 */
[----:B------:R-:W5:Y:S01]  /*2eb00*/  LDL.LU R2, [R1+0x730] ;  /* 0x0007300001027983 */ /* 0x000f620000300800 */
[----:B------:R-:W5:Y:S01]  /*2eb10*/  LDL.LU R3, [R1+0x748] ;  /* 0x0007480001037983 */ /* 0x000f620000300800 */
[----:B------:R-:W5:Y:S02]  /*2eb20*/  LDL.LU R4, [R1+0x75c] ;  /* 0x00075c0001047983 */ /* 0x000f640000300800 */
[----:B------:R-:W5:Y:S02]  /*2eb30*/  LDL.LU R6, [R1+0x770] ;  /* 0x0007700001067983 */ /* 0x000f640000300800 */
[----:B------:R-:W-:-:S05]  /*2eb40*/  IMAD R22, R22, c[0x0][0x190], RZ ;  /* 0x0000640016167a24 */ /* 0x000fca00078e02ff */
[----:B------:R0:W-:Y:S02]  /*2eb50*/  STL [R1+0x550], R22 ;  /* 0x0005501601007387 */ /* 0x0001e40000100800 */
[----:B0-----:R-:W-:Y:S02]  /*2eb60*/  IMAD R22, R21, c[0x0][0x190], RZ ;  /* 0x0000640015167a24 */ /* 0x001fe400078e02ff */
        /* <DEDUP_REMOVED lines=8> */
[----:B------:R-:W-:-:S02]  /*2ebf0*/  IMAD R5, R5, c[0x0][0x190], RZ ;  /* 0x0000640005057a24 */ /* 0x000fc400078e02ff */
[----:B------:R-:W5:Y:S03]  /*2ec00*/  LDL.LU R7, [R1+0x788] ;  /* 0x0007880001077983 */ /* 0x000f660000300800 */
[----:B------:R3:W-:Y:S01]  /*2ec10*/  STL [R1+0x5bc], R5 ;  /* 0x0005bc0501007387 */ /* 0x0007e20000100800 */
[----:B------:R-:W-:Y:S02]  /*2ec20*/  STL [R1+0x5d0], R18 ;  /* 0x0005d01201007387 */ /* 0x000fe40000100800 */
[----:B---3--:R-:W-:Y:S02]  /*2ec30*/  IMAD R5, R24, c[0x0][0x190], RZ ;  /* 0x0000640018057a24 */ /* 0x008fe400078e02ff */
[----:B------:R-:W3:Y:S03]  /*2ec40*/  LDL.LU R24, [R1+0x790] ;  /* 0x0007900001187983 */ /* 0x000ee60000300800 */
[----:B------:R0:W-:Y:S02]  /*2ec50*/  STL [R1+0x5e8], R5 ;  /* 0x0005e80501007387 */ /* 0x0001e40000100800 */
[----:B0-----:R-:W3:Y:S01]  /*2ec60*/  LDL.LU R5, [R1+0x78c] ;  /* 0x00078c0001057983 */ /* 0x001ee20000300800 */
[----:B--2---:R-:W-:-:S03]  /*2ec70*/  IMAD R18, R8, c[0x0][0x190], RZ ;  /* 0x0000640008127a24 */ /* 0x004fc600078e02ff */
[----:B------:R-:W2:Y:S02]  /*2ec80*/  LDL.LU R8, [R1+0x784] ;  /* 0x0007840001087983 */ /* 0x000ea40000300800 */
[----:B------:R4:W-:Y:S02]  /*2ec90*/  STL [R1+0x5f8], R18 ;  /* 0x0005f81201007387 */ /* 0x0009e40000100800 */
[----:B------:R-:W-:-:S05]  /*2eca0*/  IMAD R19, R17, c[0x0][0x190], RZ ;  /* 0x0000640011137a24 */ /* 0x000fca00078e02ff */
[----:B------:R-:W-:Y:S01]  /*2ecb0*/  STL [R1+0x610], R19 ;  /* 0x0006101301007387 */ /* 0x000fe20000100800 */
[----:B----4-:R-:W-:Y:S02]  /*2ecc0*/  IMAD R18, R16, c[0x0][0x190], RZ ;  /* 0x0000640010127a24 */ /* 0x010fe400078e02ff */
[----:B-----5:R-:W-:Y:S02]  /*2ecd0*/  IMAD R17, R15, c[0x0][0x190], RZ ;  /* 0x000064000f117a24 */ /* 0x020fe400078e02ff */
[----:B------:R-:W-:Y:S02]  /*2ece0*/  IMAD R16, R14, c[0x0][0x190], RZ ;  /* 0x000064000e107a24 */ /* 0x000fe400078e02ff */
[----:B------:R-:W-:Y:S02]  /*2ecf0*/  IMAD R15, R13, c[0x0][0x190], RZ ;  /* 0x000064000d0f7a24 */ /* 0x000fe400078e02ff */
[----:B------:R-:W-:Y:S01]  /*2ed00*/  IMAD R14, R12, c[0x0][0x190], RZ ;  /* 0x000064000c0e7a24 */ /* 0x000fe200078e02ff */
[----:B------:R-:W-:Y:S01]  /*2ed10*/  STL [R1+0x620], R18 ;  /* 0x0006201201007387 */ /* 0x000fe20000100800 */
[----:B------:R-:W-:-:S02]  /*2ed20*/  IMAD R13, R11, c[0x0][0x190], RZ ;  /* 0x000064000b0d7a24 */ /* 0x000fc400078e02ff */
        /* <DEDUP_REMOVED lines=14> */
[----:B----4-:R-:W-:Y:S02]  /*2ee10*/  IMAD R10, R25, c[0x0][0x190], RZ ;  /* 0x00006400190a7a24 */ /* 0x010fe400078e02ff */
        /* <DEDUP_REMOVED lines=11> */
[----:B------:R-:W5:Y:S02]  /*2eed0*/  LDL.LU R21, [R1+0x77c] ;  /* 0x00077c0001157983 */ /* 0x000f640000300800 */
[----:B0-----:R-:W-:-:S05]  /*2eee0*/  IMAD R0, R6, c[0x0][0x190], RZ ;  /* 0x0000640006007a24 */ /* 0x001fca00078e02ff */
[----:B------:R3:W-:Y:S01]  /*2eef0*/  STL [R1+0x770], R0 ;  /* 0x0007700001007387 */ /* 0x0007e20000100800 */
[----:B------:R-:W5:Y:S02]  /*2ef00*/  LDL.LU R20, [R1+0x778] ;  /* 0x0007780001147983 */ /* 0x000f640000300800 */
[----:B------:R-:W5:Y:S02]  /*2ef10*/  LDL.LU R19, [R1+0x774] ;  /* 0x0007740001137983 */ /* 0x000f640000300800 */
[----:B------:R-:W5:Y:S01]  /*2ef20*/  LDL.LU R18, [R1+0x76c] ;  /* 0x00076c0001127983 */ /* 0x000f620000300800 */
[----:B------:R-:W5:Y:S01]  /*2ef30*/  LDL.LU R4, [R1+0x768] ;  /* 0x0007680001047983 */ /* 0x000f620000300800 */
[----:B------:R-:W5:Y:S02]  /*2ef40*/  LDL.LU R6, [R1+0x764] ;  /* 0x0007640001067983 */ /* 0x000f640000300800 */
[----:B-1----:R-:W-:Y:S02]  /*2ef50*/  IMAD R2, R7, c[0x0][0x190], RZ ;  /* 0x0000640007027a24 */ /* 0x002fe400078e02ff */
[----:B------:R-:W5:Y:S03]  /*2ef60*/  LDL.LU R7, [R1+0x760] ;  /* 0x0007600001077983 */ /* 0x000f660000300800 */
[----:B------:R0:W-:Y:S02]  /*2ef70*/  STL [R1+0x788], R2 ;  /* 0x0007880201007387 */ /* 0x0001e40000100800 */
[----:B---3--:R-:W-:-:S02]  /*2ef80*/  IMAD R0, R24, c[0x0][0x190], RZ ;  /* 0x0000640018007a24 */ /* 0x008fc400078e02ff */
[----:B------:R-:W3:Y:S03]  /*2ef90*/  LDL.LU R24, [R1+0x758] ;  /* 0x0007580001187983 */ /* 0x000ee60000300800 */
[----:B------:R2:W-:Y:S02]  /*2efa0*/  STL [R1+0x790], R0 ;  /* 0x0007900001007387 */ /* 0x0005e40000100800 */
[----:B------:R-:W3:Y:S02]  /*2efb0*/  LDL.LU R17, [R1+0x754] ;  /* 0x0007540001117983 */ /* 0x000ee40000300800 */
[----:B0-----:R-:W-:-:S05]  /*2efc0*/  IMAD R2, R5, c[0x0][0x190], RZ ;  /* 0x0000640005027a24 */ /* 0x001fca00078e02ff */
[----:B------:R-:W-:Y:S01]  /*2efd0*/  STL [R1+0x78c], R2 ;  /* 0x00078c0201007387 */ /* 0x000fe20000100800 */
[----:B------:R-:W3:Y:S02]  /*2efe0*/  LDL.LU R16, [R1+0x750] ;  /* 0x0007500001107983 */ /* 0x000ee40000300800 */
[----:B--2---:R-:W-:-:S05]  /*2eff0*/  IMAD R0, R8, c[0x0][0x190], RZ ;  /* 0x0000640008007a24 */ /* 0x004fca00078e02ff */
[----:B------:R0:W-:Y:S01]  /*2f000*/  STL [R1+0x784], R0 ;  /* 0x0007840001007387 */ /* 0x0001e20000100800 */
[----:B------:R-:W2:Y:S02]  /*2f010*/  LDL.LU R15, [R1+0x74c] ;  /* 0x00074c00010f7983 */ /* 0x000ea40000300800 */
[----:B------:R-:W2:Y:S02]  /*2f020*/  LDL.LU R14, [R1+0x744] ;  /* 0x00074400010e7983 */ /* 0x000ea40000300800 */
[----:B------:R-:W2:Y:S01]  /*2f030*/  LDL.LU R13, [R1+0x740] ;  /* 0x00074000010d7983 */ /* 0x000ea20000300800 */
[----:B------:R-:W2:Y:S01]  /*2f040*/  LDL.LU R12, [R1+0x73c] ;  /* 0x00073c00010c7983 */ /* 0x000ea20000300800 */
[----:B------:R-:W2:Y:S02]  /*2f050*/  LDL.LU R11, [R1+0x738] ;  /* 0x00073800010b7983 */ /* 0x000ea40000300800 */
[----:B------:R-:W2:Y:S02]  /*2f060*/  LDL.LU R10, [R1+0x734] ;  /* 0x00073400010a7983 */ /* 0x000ea40000300800 */
[----:B------:R-:W2:Y:S01]  /*2f070*/  LDL.LU R27, [R1+0x72c] ;  /* 0x00072c00011b7983 */ /* 0x000ea20000300800 */
[----:B------:R-:W2:Y:S01]  /*2f080*/  LDL.LU R28, [R1+0x728] ;  /* 0x00072800011c7983 */ /* 0x000ea20000300800 */
[----:B------:R-:W2:Y:S02]  /*2f090*/  LDL.LU R29, [R1+0x724] ;  /* 0x00072400011d7983 */ /* 0x000ea40000300800 */
[----:B------:R-:W2:Y:S02]  /*2f0a0*/  LDL.LU R9, [R1+0x720] ;  /* 0x0007200001097983 */ /* 0x000ea40000300800 */
[----:B------:R-:W2:Y:S01]  /*2f0b0*/  LDL.LU R25, [R1+0x718] ;  /* 0x0007180001197983 */ /* 0x000ea20000300800 */
[----:B0-----:R-:W2:Y:S01]  /*2f0c0*/  LDL.LU R0, [R1+0x714] ;  /* 0x0007140001007983 */ /* 0x001ea20000300800 */
[----:B------:R-:W2:Y:S02]  /*2f0d0*/  LDL.LU R2, [R1+0x710] ;  /* 0x0007100001027983 */ /* 0x000ea40000300800 */
[----:B------:R-:W2:Y:S02]  /*2f0e0*/  LDL.LU R3, [R1+0x70c] ;  /* 0x00070c0001037983 */ /* 0x000ea40000300800 */
[----:B------:R-:W2:Y:S01]  /*2f0f0*/  LDL.LU R5, [R1+0x704] ;  /* 0x0007040001057983 */ /* 0x000ea20000300800 */
[----:B------:R-:W2:Y:S01]  /*2f100*/  LDL.LU R8, [R1+0x700] ;  /* 0x0007000001087983 */ /* 0x000ea20000300800 */
[----:B----4-:R-:W-:-:S05]  /*2f110*/  IMAD R22, R22, c[0x0][0x190], RZ ;  /* 0x0000640016167a24 */ /* 0x010fca00078e02ff */
[----:B------:R5:W-:Y:S02]  /*2f120*/  STL [R1+0x780], R22 ;  /* 0x0007801601007387 */ /* 0x000be40000100800 */
[----:B-----5:R-:W-:Y:S02]  /*2f130*/  IMAD R22, R21, c[0x0][0x190], RZ ;  /* 0x0000640015167a24 */ /* 0x020fe400078e02ff */
        /* <DEDUP_REMOVED lines=9> */
[----:B------:R-:W4:Y:S03]  /*2f1d0*/  LDL.LU R6, [R1+0x6fc] ;  /* 0x0006fc0001067983 */ /* 0x000f260000300800 */
[----:B------:R0:W-:Y:S01]  /*2f1e0*/  STL [R1+0x768], R4 ;  /* 0x0007680401007387 */ /* 0x0001e20000100800 */
[----:B------:R-:W-:Y:S02]  /*2f1f0*/  STL [R1+0x764], R18 ;  /* 0x0007641201007387 */ /* 0x000fe40000100800 */
[----:B0-----:R-:W-:Y:S02]  /*2f200*/  IMAD R4, R7, c[0x0][0x190], RZ ;  /* 0x0000640007047a24 */ /* 0x001fe400078e02ff */
[----:B------:R-:W5:Y:S03]  /*2f210*/  LDL.LU R7, [R1+0x6f8] ;  /* 0x0006f80001077983 */ /* 0x000f660000300800 */
[----:B------:R0:W-:Y:S02]  /*2f220*/  STL [R1+0x760], R4 ;  /* 0x0007600401007387 */ /* 0x0001e40000100800 */
[----:B0-----:R-:W5:Y:S01]  /*2f230*/  LDL.LU R4, [R1+0x6f4] ;  /* 0x0006f40001047983 */ /* 0x001f620000300800 */
[----:B---3--:R-:W-:-:S03]  /*2f240*/  IMAD R18, R24, c[0x0][0x190], RZ ;  /* 0x0000640018127a24 */ /* 0x008fc600078e02ff */
[----:B------:R-:W3:Y:S02]  /*2f250*/  LDL.LU R24, [R1+0x6ec] ;  /* 0x0006ec0001187983 */ /* 0x000ee40000300800 */
[----:B------:R0:W-:Y:S02]  /*2f260*/  STL [R1+0x758], R18 ;  /* 0x0007581201007387 */ /* 0x0001e40000100800 */
[----:B------:R-:W-:-:S05]  /*2f270*/  IMAD R19, R17, c[0x0][0x190], RZ ;  /* 0x0000640011137a24 */ /* 0x000fca00078e02ff */
[----:B------:R-:W-:Y:S01]  /*2f280*/  STL [R1+0x754], R19 ;  /* 0x0007541301007387 */ /* 0x000fe20000100800 */
[----:B0-----:R-:W-:-:S05]  /*2f290*/  IMAD R18, R16, c[0x0][0x190], RZ ;  /* 0x0000640010127a24 */ /* 0x001fca00078e02ff */
[----:B------:R-:W-:Y:S01]  /*2f2a0*/  STL [R1+0x750], R18 ;  /* 0x0007501201007387 */ /* 0x000fe20000100800 */
[----:B--2---:R-:W-:Y:S02]  /*2f2b0*/  IMAD R17, R15, c[0x0][0x190], RZ ;  /* 0x000064000f117a24 */ /* 0x004fe400078e02ff */
[----:B------:R-:W-:Y:S02]  /*2f2c0*/  IMAD R16, R14, c[0x0][0x190], RZ ;  /* 0x000064000e107a24 */ /* 0x000fe400078e02ff */
        /* <DEDUP_REMOVED lines=10> */
[----:B------:R-:W-:Y:S01]  /*2f370*/  STL [R1+0x738], R13 ;  /* 0x0007380d01007387 */ /* 0x000fe20000100800 */
[----:B------:R0:W-:Y:S01]  /*2f380*/  STL [R1+0x734], R12 ;  /* 0x0007340c01007387 */ /* 0x0001e20000100800 */
[----:B------:R1:W-:Y:S02]  /*2f390*/  STL [R1+0x72c], R11 ;  /* 0x00072c0b01007387 */ /* 0x0003e40000100800 */
[----:B------:R2:W-:Y:S02]  /*2f3a0*/  STL [R1+0x728], R10 ;  /* 0x0007280a01007387 */ /* 0x0005e40000100800 */
[----:B------:R-:W-:-:S02]  /*2f3b0*/  IMAD R3, R3, c[0x0][0x190], RZ ;  /* 0x0000640003037a24 */ /* 0x000fc400078e02ff */
[----:B0-----:R-:W-:Y:S02]  /*2f3c0*/  IMAD R12, R29, c[0x0][0x190], RZ ;  /* 0x000064001d0c7a24 */ /* 0x001fe400078e02ff */
[----:B-1----:R-:W-:Y:S02]  /*2f3d0*/  IMAD R11, R9, c[0x0][0x190], RZ ;  /* 0x00006400090b7a24 */ /* 0x002fe400078e02ff */
[----:B--2---:R-:W-:Y:S02]  /*2f3e0*/  IMAD R10, R25, c[0x0][0x190], RZ ;  /* 0x00006400190a7a24 */ /* 0x004fe400078e02ff */
        /* <DEDUP_REMOVED lines=9> */
[----:B------:R-:W2:Y:S01]  /*2f480*/  LDL.LU R22, [R1+0x6e8] ;  /* 0x0006e80001167983 */ /* 0x000ea20000300800 */
[----:B------:R4:W-:Y:S01]  /*2f490*/  STL [R1+0x704], R2 ;  /* 0x0007040201007387 */ /* 0x0009e20000100800 */
[----:B------:R-:W2:Y:S02]  /*2f4a0*/  LDL.LU R21, [R1+0x6e4] ;  /* 0x0006e40001157983 */ /* 0x000ea40000300800 */
[----:B0-----:R-:W-:-:S05]  /*2f4b0*/  IMAD R0, R8, c[0x0][0x190], RZ ;  /* 0x0000640008007a24 */ /* 0x001fca00078e02ff */
[----:B------:R5:W-:Y:S01]  /*2f4c0*/  STL [R1+0x700], R0 ;  /* 0x0007000001007387 */ /* 0x000be20000100800 */
[----:B------:R-:W2:Y:S02]  /*2f4d0*/  LDL.LU R20, [R1+0x6dc] ;  /* 0x0006dc0001147983 */ /* 0x000ea40000300800 */
[----:B------:R-:W2:Y:S02]  /*2f4e0*/  LDL.LU R19, [R1+0x6d8] ;  /* 0x0006d80001137983 */ /* 0x000ea40000300800 */
[----:B------:R-:W2:Y:S01]  /*2f4f0*/  LDL.LU R18, [R1+0x6d4] ;  /* 0x0006d40001127983 */ /* 0x000ea20000300800 */
[----:B------:R-:W2:Y:S01]  /*2f500*/  LDL.LU R5, [R1+0x6d0] ;  /* 0x0006d00001057983 */ /* 0x000ea20000300800 */
[----:B------:R-:W2:Y:S02]  /*2f510*/  LDL.LU R8, [R1+0x6cc] ;  /* 0x0006cc0001087983 */ /* 0x000ea40000300800 */
[----:B----4-:R-:W-:Y:S02]  /*2f520*/  IMAD R2, R6, c[0x0][0x190], RZ ;  /* 0x0000640006027a24 */ /* 0x010fe400078e02ff */
[----:B------:R-:W4:Y:S03]  /*2f530*/  LDL.LU R6, [R1+0x6c4] ;  /* 0x0006c40001067983 */ /* 0x000f260000300800 */
[----:B------:R0:W-:Y:S02]  /*2f540*/  STL [R1+0x6fc], R2 ;  /* 0x0006fc0201007387 */ /* 0x0001e40000100800 */
[----:B-----5:R-:W-:-:S02]  /*2f550*/  IMAD R0, R7, c[0x0][0x190], RZ ;  /* 0x0000640007007a24 */ /* 0x020fc400078e02ff */
[----:B------:R-:W5:Y:S03]  /*2f560*/  LDL.LU R7, [R1+0x6c0] ;  /* 0x0006c00001077983 */ /* 0x000f660000300800 */
[----:B------:R3:W-:Y:S02]  /*2f570*/  STL [R1+0x6f8], R0 ;  /* 0x0006f80001007387 */ /* 0x0007e40000100800 */
[----:B------:R-:W5:Y:S02]  /*2f580*/  LDL.LU R17, [R1+0x6bc] ;  /* 0x0006bc0001117983 */ /* 0x000f640000300800 */
[----:B0-----:R-:W-:-:S05]  /*2f590*/  IMAD R2, R4, c[0x0][0x190], RZ ;  /* 0x0000640004027a24 */ /* 0x001fca00078e02ff */
[----:B------:R-:W-:Y:S01]  /*2f5a0*/  STL [R1+0x6f4], R2 ;  /* 0x0006f40201007387 */ /* 0x000fe20000100800 */
[----:B------:R-:W5:Y:S02]  /*2f5b0*/  LDL.LU R16, [R1+0x6b4] ;  /* 0x0006b40001107983 */ /* 0x000f640000300800 */
[----:B---3--:R-:W-:-:S05]  /*2f5c0*/  IMAD R0, R24, c[0x0][0x190], RZ ;  /* 0x0000640018007a24 */ /* 0x008fca00078e02ff */
[----:B------:R0:W-:Y:S01]  /*2f5d0*/  STL [R1+0x6ec], R0 ;  /* 0x0006ec0001007387 */ /* 0x0001e20000100800 */
        /* <DEDUP_REMOVED lines=11> */
[----:B0-----:R-:W3:Y:S01]  /*2f690*/  LDL.LU R0, [R1+0x67c] ;  /* 0x00067c0001007983 */ /* 0x001ee20000300800 */
[----:B------:R-:W3:Y:S02]  /*2f6a0*/  LDL.LU R2, [R1+0x674] ;  /* 0x0006740001027983 */ /* 0x000ee40000300800 */
[----:B------:R-:W3:Y:S02]  /*2f6b0*/  LDL.LU R3, [R1+0x670] ;  /* 0x0006700001037983 */ /* 0x000ee40000300800 */
[----:B------:R-:W3:Y:S01]  /*2f6c0*/  LDL.LU R4, [R1+0x66c] ;  /* 0x00066c0001047983 */ /* 0x000ee20000300800 */
[----:B------:R-:W3:Y:S01]  /*2f6d0*/  LDL.LU R24, [R1+0x668] ;  /* 0x0006680001187983 */ /* 0x000ee20000300800 */
[----:B--2---:R-:W-:-:S05]  /*2f6e0*/  IMAD R22, R22, c[0x0][0x190], RZ ;  /* 0x0000640016167a24 */ /* 0x004fca00078e02ff */
        /* <DEDUP_REMOVED lines=11> */
[----:B------:R-:W2:Y:S03]  /*2f7a0*/  LDL.LU R8, [R1+0x664] ;  /* 0x0006640001087983 */ /* 0x000ea60000300800 */
[----:B------:R4:W-:Y:S01]  /*2f7b0*/  STL [R1+0x6d0], R5 ;  /* 0x0006d00501007387 */ /* 0x0009e20000100800 */
[----:B------:R-:W-:Y:S02]  /*2f7c0*/  STL [R1+0x6cc], R18 ;  /* 0x0006cc1201007387 */ /* 0x000fe40000100800 */
[----:B----4-:R-:W-:Y:S02]  /*2f7d0*/  IMAD R5, R6, c[0x0][0x190], RZ ;  /* 0x0000640006057a24 */ /* 0x010fe400078e02ff */
[----:B------:R-:W4:Y:S03]  /*2f7e0*/  LDL.LU R6, [R1+0x65c] ;  /* 0x00065c0001067983 */ /* 0x000f260000300800 */
[----:B------:R0:W-:Y:S02]  /*2f7f0*/  STL [R1+0x6c4], R5 ;  /* 0x0006c40501007387 */ /* 0x0001e40000100800 */
[----:B0-----:R-:W4:Y:S01]  /*2f800*/  LDL.LU R5, [R1+0x658] ;  /* 0x0006580001057983 */ /* 0x001f220000300800 */
[----:B-----5:R-:W-:-:S03]  /*2f810*/  IMAD R18, R7, c[0x0][0x190], RZ ;  /* 0x0000640007127a24 */ /* 0x020fc600078e02ff */
[----:B------:R-:W5:Y:S01]  /*2f820*/  LDL.LU R7, [R1+0x654] ;  /* 0x0006540001077983 */ /* 0x000f620000300800 */
[----:B------:R-:W-:-:S03]  /*2f830*/  IMAD R19, R17, c[0x0][0x190], RZ ;  /* 0x0000640011137a24 */ /* 0x000fc600078e02ff */
[----:B------:R0:W-:Y:S04]  /*2f840*/  STL [R1+0x6c0], R18 ;  /* 0x0006c01201007387 */ /* 0x0001e80000100800 */
[----:B------:R-:W-:Y:S01]  /*2f850*/  STL [R1+0x6bc], R19 ;  /* 0x0006bc1301007387 */ /* 0x000fe20000100800 */
[----:B0-----:R-:W-:-:S05]  /*2f860*/  IMAD R18, R16, c[0x0][0x190], RZ ;  /* 0x0000640010127a24 */ /* 0x001fca00078e02ff */
[----:B------:R-:W-:Y:S01]  /*2f870*/  STL [R1+0x6b4], R18 ;  /* 0x0006b41201007387 */ /* 0x000fe20000100800 */
[----:B---3--:R-:W-:Y:S02]  /*2f880*/  IMAD R17, R15, c[0x0][0x190], RZ ;  /* 0x000064000f117a24 */ /* 0x008fe400078e02ff */
        /* <DEDUP_REMOVED lines=18> */
[----:B---3--:R-:W-:Y:S02]  /*2f9b0*/  IMAD R10, R25, c[0x0][0x190], RZ ;  /* 0x00006400190a7a24 */ /* 0x008fe400078e02ff */
        /* <DEDUP_REMOVED lines=9> */
[----:B------:R-:W3:Y:S01]  /*2fa50*/  LDL.LU R22, [R1+0x650] ;  /* 0x0006500001167983 */ /* 0x000ee20000300800 */
[----:B------:R2:W-:Y:S01]  /*2fa60*/  STL [R1+0x66c], R2 ;  /* 0x00066c0201007387 */ /* 0x0005e20000100800 */
[----:B------:R-:W3:Y:S02]  /*2fa70*/  LDL.LU R21, [R1+0x648] ;  /* 0x0006480001157983 */ /* 0x000ee40000300800 */
[----:B0-----:R-:W-:-:S05]  /*2fa80*/  IMAD R0, R24, c[0x0][0x190], RZ ;  /* 0x0000640018007a24 */ /* 0x001fca00078e02ff */
[----:B------:R4:W-:Y:S01]  /*2fa90*/  STL [R1+0x668], R0 ;  /* 0x0006680001007387 */ /* 0x0009e20000100800 */
[----:B------:R-:W3:Y:S02]  /*2faa0*/  LDL.LU R20, [R1+0x644] ;  /* 0x0006440001147983 */ /* 0x000ee40000300800 */
[----:B------:R-:W3:Y:S02]  /*2fab0*/  LDL.LU R19, [R1+0x640] ;  /* 0x0006400001137983 */ /* 0x000ee40000300800 */
[----:B------:R-:W3:Y:S01]  /*2fac0*/  LDL.LU R18, [R1+0x63c] ;  /* 0x00063c0001127983 */ /* 0x000ee20000300800 */
[----:B------:R-:W3:Y:S01]  /*2fad0*/  LDL.LU R4, [R1+0x634] ;  /* 0x0006340001047983 */ /* 0x000ee20000300800 */
[----:B------:R-:W3:Y:S02]  /*2fae0*/  LDL.LU R24, [R1+0x630] ;  /* 0x0006300001187983 */ /* 0x000ee40000300800 */
[----:B--2---:R-:W-:Y:S02]  /*2faf0*/  IMAD R2, R8, c[0x0][0x190], RZ ;  /* 0x0000640008027a24 */ /* 0x004fe400078e02ff */
[----:B------:R-:W2:Y:S03]  /*2fb00*/  LDL.LU R8, [R1+0x62c] ;  /* 0x00062c0001087983 */ /* 0x000ea60000300800 */
[----:B------:R0:W-:Y:S02]  /*2fb10*/  STL [R1+0x664], R2 ;  /* 0x0006640201007387 */ /* 0x0001e40000100800 */
[----:B----4-:R-:W-:-:S02]  /*2fb20*/  IMAD R0, R6, c[0x0][0x190], RZ ;  /* 0x0000640006007a24 */ /* 0x010fc400078e02ff */
[----:B------:R-:W4:Y:S03]  /*2fb30*/  LDL.LU R6, [R1+0x628] ;  /* 0x0006280001067983 */ /* 0x000f260000300800 */
[----:B------:R5:W-:Y:S02]  /*2fb40*/  STL [R1+0x65c], R0 ;  /* 0x00065c0001007387 */ /* 0x000be40000100800 */
[----:B------:R-:W4:Y:S02]  /*2fb50*/  LDL.LU R17, [R1+0x624] ;  /* 0x0006240001117983 */ /* 0x000f240000300800 */
[----:B0-----:R-:W-:Y:S02]  /*2fb60*/  IMAD R2, R5, c[0x0][0x190], RZ ;  /* 0x0000640005027a24 */ /* 0x001fe400078e02ff */
[----:B-----5:R-:W-:-:S03]  /*2fb70*/  IMAD R0, R7, c[0x0][0x190], RZ ;  /* 0x0000640007007a24 */ /* 0x020fc600078e02ff */
[----:B------:R-:W-:Y:S01]  /*2fb80*/  STL [R1+0x658], R2 ;  /* 0x0006580201007387 */ /* 0x000fe20000100800 */
[----:B------:R-:W5:Y:S03]  /*2fb90*/  LDL.LU R16, [R1+0x61c] ;  /* 0x00061c0001107983 */ /* 0x000f660000300800 */
        /* <DEDUP_REMOVED lines=17> */
[----:B---3--:R-:W-:-:S05]  /*2fcb0*/  IMAD R22, R22, c[0x0][0x190], RZ ;  /* 0x0000640016167a24 */ /* 0x008fca00078e02ff */
        /* <DEDUP_REMOVED lines=17> */
[----:B0-----:R-:W2:Y:S01]  /*2fdd0*/  LDL.LU R4, [R1+0x5c0] ;  /* 0x0005c00001047983 */ /* 0x001ea20000300800 */
[----:B----4-:R-:W-:-:S03]  /*2fde0*/  IMAD R18, R6, c[0x0][0x190], RZ ;  /* 0x0000640006127a24 */ /* 0x010fc600078e02ff */
[----:B------:R-:W4:Y:S02]  /*2fdf0*/  LDL.LU R6, [R1+0x5b8] ;  /* 0x0005b80001067983 */ /* 0x000f240000300800 */
[----:B------:R5:W-:Y:S02]  /*2fe00*/  STL [R1+0x628], R18 ;  /* 0x0006281201007387 */ /* 0x000be40000100800 */
[----:B------:R-:W-:-:S05]  /*2fe10*/  IMAD R19, R17, c[0x0][0x190], RZ ;  /* 0x0000640011137a24 */ /* 0x000fca00078e02ff */
[----:B------:R-:W-:Y:S01]  /*2fe20*/  STL [R1+0x624], R19 ;  /* 0x0006241301007387 */ /* 0x000fe20000100800 */
[----:B-----5:R-:W-:Y:S02]  /*2fe30*/  IMAD R18, R16, c[0x0][0x190], RZ ;  /* 0x0000640010127a24 */ /* 0x020fe400078e02ff */
        /* <DEDUP_REMOVED lines=20> */
[----:B-----5:R-:W-:Y:S02]  /*2ff80*/  IMAD R10, R25, c[0x0][0x190], RZ ;  /* 0x00006400190a7a24 */ /* 0x020fe400078e02ff */
        /* <DEDUP_REMOVED lines=9> */
[----:B------:R-:W5:Y:S01]  /*30020*/  LDL.LU R22, [R1+0x5b4] ;  /* 0x0005b40001167983 */ /* 0x000f620000300800 */
        /* <DEDUP_REMOVED lines=9> */
[----:B---3--:R-:W-:Y:S02]  /*300c0*/  IMAD R2, R24, c[0x0][0x190], RZ ;  /* 0x0000640018027a24 */ /* 0x008fe400078e02ff */
[----:B------:R-:W3:Y:S03]  /*300d0*/  LDL.LU R24, [R1+0x594] ;  /* 0x0005940001187983 */ /* 0x000ee60000300800 */
[----:B------:R0:W-:Y:S02]  /*300e0*/  STL [R1+0x5c8], R2 ;  /* 0x0005c80201007387 */ /* 0x0001e40000100800 */
[----:B--2---:R-:W-:-:S02]  /*300f0*/  IMAD R0, R8, c[0x0][0x190], RZ ;  /* 0x0000640008007a24 */ /* 0x004fc400078e02ff */
[----:B------:R-:W2:Y:S03]  /*30100*/  LDL.LU R8, [R1+0x58c] ;  /* 0x00058c0001087983 */ /* 0x000ea60000300800 */
[----:B------:R4:W-:Y:S02]  /*30110*/  STL [R1+0x5c4], R0 ;  /* 0x0005c40001007387 */ /* 0x0009e40000100800 */
[----:B------:R-:W2:Y:S02]  /*30120*/  LDL.LU R17, [R1+0x588] ;  /* 0x0005880001117983 */ /* 0x000ea40000300800 */
[----:B0-----:R-:W-:Y:S02]  /*30130*/  IMAD R2, R4, c[0x0][0x190], RZ ;  /* 0x0000640004027a24 */ /* 0x001fe400078e02ff */
[----:B----4-:R-:W-:-:S03]  /*30140*/  IMAD R0, R6, c[0x0][0x190], RZ ;  /* 0x0000640006007a24 */ /* 0x010fc600078e02ff */
[----:B------:R-:W-:Y:S01]  /*30150*/  STL [R1+0x5c0], R2 ;  /* 0x0005c00201007387 */ /* 0x000fe20000100800 */
[----:B------:R-:W4:Y:S03]  /*30160*/  LDL.LU R16, [R1+0x584] ;  /* 0x0005840001107983 */ /* 0x000f260000300800 */
        /* <DEDUP_REMOVED lines=82> */
[----:B-----5:R-:W-:Y:S02]  /*30690*/  IMAD R2, R7, c[0x0][0x190], RZ ;  /* 0x0000640007027a24 */ /* 0x020fe400078e02ff */
        /* <DEDUP_REMOVED lines=42> */
[----:B-----5:R-:W-:Y:S02]  /*30940*/  IMAD R4, R7, c[0x0][0x190], RZ ;  /* 0x0000640007047a24 */ /* 0x020fe400078e02ff */
        /* <DEDUP_REMOVED lines=85> */
[----:B------:R-:W-:-:S02]  /*30ea0*/  IMAD R5, R5, c[0x0][0x190], RZ ;  /* 0x0000640005057a24 */ /* 0x000fc400078e02ff */
[----:B------:R-:W-:Y:S02]  /*30eb0*/  STL [R1+0x474], R20 ;  /* 0x0004741401007387 */ /* 0x000fe40000100800 */
[----:B------:R-:W-:Y:S01]  /*30ec0*/  IMAD R18, R8, c[0x0][0x190], RZ ;  /* 0x0000640008127a24 */ /* 0x000fe200078e02ff */
[----:B------:R-:W-:Y:S01]  /*30ed0*/  STL [R1+0x46c], R19 ;  /* 0x00046c1301007387 */ /* 0x000fe20000100800 */
[----:B------:R-:W2:Y:S02]  /*30ee0*/  LDL.LU R8, [R1+0x3fc] ;  /* 0x0003fc0001087983 */ /* 0x000ea40000300800 */
[----:B------:R4:W-:Y:S01]  /*30ef0*/  STL [R1+0x468], R5 ;  /* 0x0004680501007387 */ /* 0x0009e20000100800 */
[----:B------:R-:W-:Y:S01]  /*30f00*/  STL [R1+0x464], R18 ;  /* 0x0004641201007387 */ /* 0x000fe20000100800 */
[----:B----4-:R-:W-:-:S03]  /*30f10*/  IMAD R5, R6, c[0x0][0x190], RZ ;  /* 0x0000640006057a24 */ /* 0x010fc600078e02ff */
[----:B------:R-:W4:Y:S02]  /*30f20*/  LDL.LU R6, [R1+0x3f8] ;  /* 0x0003f80001067983 */ /* 0x000f240000300800 */
[----:B------:R0:W-:Y:S02]  /*30f30*/  STL [R1+0x460], R5 ;  /* 0x0004600501007387 */ /* 0x0001e40000100800 */
[----:B0-----:R-:W4:Y:S01]  /*30f40*/  LDL.LU R5, [R1+0x3f0] ;  /* 0x0003f00001057983 */ /* 0x001f220000300800 */
[----:B-----5:R-:W-:-:S03]  /*30f50*/  IMAD R18, R7, c[0x0][0x190], RZ ;  /* 0x0000640007127a24 */ /* 0x020fc600078e02ff */
[----:B------:R-:W5:Y:S02]  /*30f60*/  LDL.LU R7, [R1+0x3ec] ;  /* 0x0003ec0001077983 */ /* 0x000f640000300800 */
[----:B------:R0:W-:Y:S02]  /*30f70*/  STL [R1+0x45c], R18 ;  /* 0x00045c1201007387 */ /* 0x0001e40000100800 */
[----:B------:R-:W-:-:S05]  /*30f80*/  IMAD R19, R17, c[0x0][0x190], RZ ;  /* 0x0000640011137a24 */ /* 0x000fca00078e02ff */
        /* <DEDUP_REMOVED lines=65> */
[----:B0-----:R-:W5:Y:S01]  /*313a0*/  LDL.LU R0, [R1+0x37c] ;  /* 0x00037c0001007983 */ /* 0x001f620000300800 */
[----:B------:R-:W5:Y:S02]  /*313b0*/  LDL.LU R2, [R1+0x374] ;  /* 0x0003740001027983 */ /* 0x000f640000300800 */
[----:B------:R-:W5:Y:S02]  /*313c0*/  LDL.LU R3, [R1+0x370] ;  /* 0x0003700001037983 */ /* 0x000f640000300800 */
[----:B------:R-:W5:Y:S01]  /*313d0*/  LDL.LU R5, [R1+0x36c] ;  /* 0x00036c0001057983 */ /* 0x000f620000300800 */
[----:B------:R-:W5:Y:S01]  /*313e0*/  LDL.LU R7, [R1+0x368] ;  /* 0x0003680001077983 */ /* 0x000f620000300800 */
        /* <DEDUP_REMOVED lines=198> */
[----:B------:R-:W4:Y:S02]  /*32050*/  LDL.LU R6, [R1+0x234] ;  /* 0x0002340001067983 */ /* 0x000f240000300800 */
[----:B------:R5:W-:Y:S01]  /*32060*/  STL [R1+0x29c], R4 ;  /* 0x00029c0401007387 */ /* 0x000be20000100800 */
[----:B------:R-:W-:Y:S01]  /*32070*/  STL [R1+0x298], R18 ;  /* 0x0002981201007387 */ /* 0x000fe20000100800 */
[----:B-----5:R-:W-:-:S03]  /*32080*/  IMAD R4, R7, c[0x0][0x190], RZ ;  /* 0x0000640007047a24 */ /* 0x020fc600078e02ff */
[----:B------:R-:W5:Y:S02]  /*32090*/  LDL.LU R7, [R1+0x230] ;  /* 0x0002300001077983 */ /* 0x000f640000300800 */
        /* <DEDUP_REMOVED lines=89> */
[----:B------:R-:W-:Y:S01]  /*32630*/  STL [R1+0x210], R18 ;  /* 0x0002101201007387 */ /* 0x000fe20000100800 */
[----:B------:R0:W-:Y:S04]  /*32640*/  STL [R1+0x20c], R5 ;  /* 0x00020c0501007387 */ /* 0x0001e80000100800 */
[----:B0-----:R-:W2:Y:S01]  /*32650*/  LDL.LU R5, [R1+0x1b4] ;  /* 0x0001b40001057983 */ /* 0x001ea20000300800 */
[----:B----4-:R-:W-:-:S05]  /*32660*/  IMAD R6, R6, c[0x0][0x190], RZ ;  /* 0x0000640006067a24 */ /* 0x010fca00078e02ff */
[----:B------:R0:W-:Y:S04]  /*32670*/  STL [R1+0x208], R6 ;  /* 0x0002080601007387 */ /* 0x0001e80000100800 */
        /* <DEDUP_REMOVED lines=50> */
[----:B0-----:R-:W-:-:S02]  /*329a0*/  IMAD R0, R5, c[0x0][0x190], RZ ;  /* 0x0000640005007a24 */ /* 0x001fc400078e02ff */
[----:B------:R-:W2:Y:S03]  /*329b0*/  LDL.LU R5, [R1+0x188] ;  /* 0x0001880001057983 */ /* 0x000ea60000300800 */
[----:B------:R5:W-:Y:S02]  /*329c0*/  STL [R1+0x1b4], R0 ;  /* 0x0001b40001007387 */ /* 0x000be40000100800 */
[----:B------:R-:W2:Y:S02]  /*329d0*/  LDL.LU R17, [R1+0x184] ;  /* 0x0001840001117983 */ /* 0x000ea40000300800 */
[----:B----4-:R-:W-:Y:S02]  /*329e0*/  IMAD R2, R6, c[0x0][0x190], RZ ;  /* 0x0000640006027a24 */ /* 0x010fe400078e02ff */
[----:B-----5:R-:W-:-:S03]  /*329f0*/  IMAD R0, R7, c[0x0][0x190], RZ ;  /* 0x0000640007007a24 */ /* 0x020fc600078e02ff */
        /* <DEDUP_REMOVED lines=38> */
[----:B------:R-:W-:-:S02]  /*32c60*/  IMAD R18, R5, c[0x0][0x190], RZ ;  /* 0x0000640005127a24 */ /* 0x000fc400078e02ff */
[----:B------:R-:W2:Y:S02]  /*32c70*/  LDL.LU R5, [R1+0x130] ;  /* 0x0001300001057983 */ /* 0x000ea40000300800 */
[----:B------:R-:W-:Y:S01]  /*32c80*/  IMAD R19, R17, c[0x0][0x190], RZ ;  /* 0x0000640011137a24 */ /* 0x000fe200078e02ff */
[----:B------:R4:W-:Y:S04]  /*32c90*/  STL [R1+0x188], R18 ;  /* 0x0001881201007387 */ /* 0x0009e80000100800 */
[----:B------:R-:W-:Y:S02]  /*32ca0*/  STL [R1+0x184], R19 ;  /* 0x0001841301007387 */ /* 0x000fe40000100800 */
[----:B----4-:R-:W-:Y:S02]  /*32cb0*/  IMAD R18, R16, c[0x0][0x190], RZ ;  /* 0x0000640010127a24 */ /* 0x010fe400078e02ff */
[----:B-----5:R-:W-:-:S02]  /*32cc0*/  IMAD R17, R15, c[0x0][0x190], RZ ;  /* 0x000064000f117a24 */ /* 0x020fc400078e02ff */
[----:B------:R-:W-:Y:S02]  /*32cd0*/  IMAD R16, R14, c[0x0][0x190], RZ ;  /* 0x000064000e107a24 */ /* 0x000fe400078e02ff */
[----:B------:R-:W-:Y:S02]  /*32ce0*/  IMAD R15, R13, c[0x0][0x190], RZ ;  /* 0x000064000d0f7a24 */ /* 0x000fe400078e02ff */
[----:B------:R-:W-:Y:S01]  /*32cf0*/  IMAD R14, R12, c[0x0][0x190], RZ ;  /* 0x000064000c0e7a24 */ /* 0x000fe200078e02ff */
[----:B------:R-:W-:Y:S01]  /*32d00*/  STL [R1+0x180], R18 ;  /* 0x0001801201007387 */ /* 0x000fe20000100800 */
[----:B------:R-:W-:Y:S02]  /*32d10*/  IMAD R13, R11, c[0x0][0x190], RZ ;  /* 0x000064000b0d7a24 */ /* 0x000fe400078e02ff */
[----:B------:R-:W-:Y:S02]  /*32d20*/  STL [R1+0x17c], R17 ;  /* 0x00017c1101007387 */ /* 0x000fe40000100800 */
[----:B------:R-:W-:Y:S01]  /*32d30*/  IMAD R12, R10, c[0x0][0x190], RZ ;  /* 0x000064000a0c7a24 */ /* 0x000fe200078e02ff */
[----:B------:R-:W-:Y:S01]  /*32d40*/  STL [R1+0x178], R16 ;  /* 0x0001781001007387 */ /* 0x000fe20000100800 */
[----:B------:R-:W-:-:S02]  /*32d50*/  IMAD R11, R27, c[0x0][0x190], RZ ;  /* 0x000064001b0b7a24 */ /* 0x000fc400078e02ff */
        /* <DEDUP_REMOVED lines=16> */
[----:B------:R-:W-:Y:S01]  /*32e60*/  IMAD R2, R6, c[0x0][0x190], RZ ;  /* 0x0000640006027a24 */ /* 0x000fe200078e02ff */
[----:B------:R-:W-:Y:S01]  /*32e70*/  STL [R1+0x150], R9 ;  /* 0x0001500901007387 */ /* 0x000fe20000100800 */
[----:B------:R0:W-:Y:S02]  /*32e80*/  STL [R1+0x14c], R0 ;  /* 0x00014c0001007387 */ /* 0x0001e40000100800 */
        /* <DEDUP_REMOVED lines=19> */
[----:B-1----:R-:W-:-:S03]  /*32fc0*/  IMAD R0, R5, c[0x0][0x190], RZ ;  /* 0x0000640005007a24 */ /* 0x002fc600078e02ff */
[----:B------:R-:W-:Y:S01]  /*32fd0*/  STL [R1+0x134], R2 ;  /* 0x0001340201007387 */ /* 0x000fe20000100800 */
[----:B------:R-:W2:Y:S03]  /*32fe0*/  LDL.LU R16, [R1+0x104] ;  /* 0x0001040001107983 */ /* 0x000ea60000300800 */
[----:B------:R0:W-:Y:S01]  /*32ff0*/  STL [R1+0x130], R0 ;  /* 0x0001300001007387 */ /* 0x0001e20000100800 */
[----:B------:R-:W2:Y:S03]  /*33000*/  LDL.LU R15, [R1+0x100] ;  /* 0x00010000010f7983 */ /* 0x000ea60000300800 */
        /* <DEDUP_REMOVED lines=10> */
[----:B0-----:R-:W2:Y:S02]  /*330b0*/  LDL.LU R0, [R1+0xd4] ;  /* 0x0000d40001007983 */ /* 0x001ea40000300800 */
[----:B------:R-:W2:Y:S01]  /*330c0*/  LDL.LU R2, [R1+0xd0] ;  /* 0x0000d00001027983 */ /* 0x000ea20000300800 */
[----:B------:R-:W2:Y:S01]  /*330d0*/  LDL.LU R3, [R1+0xcc] ;  /* 0x0000cc0001037983 */ /* 0x000ea20000300800 */
[----:B------:R-:W2:Y:S02]  /*330e0*/  LDL.LU R4, [R1+0xc8] ;  /* 0x0000c80001047983 */ /* 0x000ea40000300800 */
[----:B------:R-:W2:Y:S02]  /*330f0*/  LDL.LU R5, [R1+0xc4] ;  /* 0x0000c40001057983 */ /* 0x000ea40000300800 */
[----:B----4-:R-:W-:-:S02]  /*33100*/  IMAD R22, R22, c[0x0][0x190], RZ ;  /* 0x0000640016167a24 */ /* 0x010fc400078e02ff */
[----:B-----5:R-:W-:-:S03]  /*33110*/  IMAD R21, R21, c[0x0][0x190], RZ ;  /* 0x0000640015157a24 */ /* 0x020fc600078e02ff */
[----:B------:R0:W-:Y:S04]  /*33120*/  STL [R1+0x12c], R22 ;  /* 0x00012c1601007387 */ /* 0x0001e80000100800 */
[----:B------:R1:W-:Y:S01]  /*33130*/  STL [R1+0x128], R21 ;  /* 0x0001281501007387 */ /* 0x0003e20000100800 */
[----:B0-----:R-:W-:Y:S02]  /*33140*/  IMAD R22, R20, c[0x0][0x190], RZ ;  /* 0x0000640014167a24 */ /* 0x001fe400078e02ff */
[----:B-1----:R-:W-:Y:S02]  /*33150*/  IMAD R21, R19, c[0x0][0x190], RZ ;  /* 0x0000640013157a24 */ /* 0x002fe400078e02ff */
[----:B------:R-:W-:Y:S02]  /*33160*/  IMAD R20, R18, c[0x0][0x190], RZ ;  /* 0x0000640012147a24 */ /* 0x000fe400078e02ff */
[----:B------:R-:W-:Y:S01]  /*33170*/  IMAD R19, R6, c[0x0][0x190], RZ ;  /* 0x0000640006137a24 */ /* 0x000fe200078e02ff */
[----:B------:R-:W-:Y:S01]  /*33180*/  STL [R1+0x124], R22 ;  /* 0x0001241601007387 */ /* 0x000fe20000100800 */
[----:B------:R-:W-:Y:S02]  /*33190*/  STL [R1+0x120], R21 ;  /* 0x0001201501007387 */ /* 0x000fe40000100800 */
[----:B------:R-:W-:-:S02]  /*331a0*/  IMAD R18, R7, c[0x0][0x190], RZ ;  /* 0x0000640007127a24 */ /* 0x000fc400078e02ff */
[----:B------:R-:W-:Y:S01]  /*331b0*/  STL [R1+0x11c], R20 ;  /* 0x00011c1401007387 */ /* 0x000fe20000100800 */
[----:B------:R-:W4:Y:S01]  /*331c0*/  LDL.LU R6, [R1+0xc0] ;  /* 0x0000c00001067983 */ /* 0x000f220000300800 */
[----:B------:R-:W-:Y:S02]  /*331d0*/  STL [R1+0x118], R19 ;  /* 0x0001181301007387 */ /* 0x000fe40000100800 */
[----:B------:R-:W-:Y:S02]  /*331e0*/  STL [R1+0x114], R18 ;  /* 0x0001141201007387 */ /* 0x000fe40000100800 */
[----:B---3--:R-:W-:Y:S02]  /*331f0*/  IMAD R7, R24, c[0x0][0x190], RZ ;  /* 0x0000640018077a24 */ /* 0x008fe400078e02ff */
[----:B------:R-:W3:Y:S03]  /*33200*/  LDL.LU R24, [R1+0xbc] ;  /* 0x0000bc0001187983 */ /* 0x000ee60000300800 */
[----:B------:R0:W-:Y:S02]  /*33210*/  STL [R1+0x110], R7 ;  /* 0x0001100701007387 */ /* 0x0001e40000100800 */
[----:B0-----:R-:W5:Y:S01]  /*33220*/  LDL.LU R7, [R1+0xb8] ;  /* 0x0000b80001077983 */ /* 0x001f620000300800 */
[----:B--2---:R-:W-:-:S03]  /*33230*/  IMAD R18, R8, c[0x0][0x190], RZ ;  /* 0x0000640008127a24 */ /* 0x004fc600078e02ff */
[----:B------:R-:W2:Y:S02]  /*33240*/  LDL.LU R8, [R1+0xb4] ;  /* 0x0000b40001087983 */ /* 0x000ea40000300800 */
[----:B------:R0:W-:Y:S02]  /*33250*/  STL [R1+0x10c], R18 ;  /* 0x00010c1201007387 */ /* 0x0001e40000100800 */
[----:B------:R-:W-:-:S05]  /*33260*/  IMAD R19, R17, c[0x0][0x190], RZ ;  /* 0x0000640011137a24 */ /* 0x000fca00078e02ff */
[----:B------:R-:W-:Y:S01]  /*33270*/  STL [R1+0x108], R19 ;  /* 0x0001081301007387 */ /* 0x000fe20000100800 */
[----:B0-----:R-:W-:Y:S02]  /*33280*/  IMAD R18, R16, c[0x0][0x190], RZ ;  /* 0x0000640010127a24 */ /* 0x001fe400078e02ff */
        /* <DEDUP_REMOVED lines=26> */
[----:B------:R-:W-:Y:S02]  /*33430*/  STL [R1+0xd4], R9 ;  /* 0x0000d40901007387 */ /* 0x000fe40000100800 */
[----:B------:R-:W-:Y:S01]  /*33440*/  IMAD R2, R4, c[0x0][0x190], RZ ;  /* 0x0000640004027a24 */ /* 0x000fe200078e02ff */
[----:B------:R0:W-:Y:S01]  /*33450*/  STL [R1+0xd0], R0 ;  /* 0x0000d00001007387 */ /* 0x0001e20000100800 */
        /* <DEDUP_REMOVED lines=11> */
[----:B------:R-:W2:Y:S02]  /*33510*/  LDL.LU R9, [R1+0x94] ;  /* 0x0000940001097983 */ /* 0x000ea40000300800 */
[----:B----4-:R-:W-:-:S05]  /*33520*/  IMAD R2, R6, c[0x0][0x190], RZ ;  /* 0x0000640006027a24 */ /* 0x010fca00078e02ff */
[----:B------:R5:W-:Y:S01]  /*33530*/  STL [R1+0xc0], R2 ;  /* 0x0000c00201007387 */ /* 0x000be20000100800 */
[----:B---3--:R-:W-:-:S03]  /*33540*/  IMAD R0, R24, c[0x0][0x190], RZ ;  /* 0x0000640018007a24 */ /* 0x008fc600078e02ff */
[----:B------:R-:W3:Y:S02]  /*33550*/  LDL.LU R24, [R1+0x90] ;  /* 0x0000900001187983 */ /* 0x000ee40000300800 */
[----:B------:R2:W-:Y:S02]  /*33560*/  STL [R1+0xbc], R0 ;  /* 0x0000bc0001007387 */ /* 0x0005e40000100800 */
[----:B------:R-:W4:Y:S02]  /*33570*/  LDL.LU R17, [R1+0x8c] ;  /* 0x00008c0001117983 */ /* 0x000f240000300800 */
[----:B-----5:R-:W-:-:S05]  /*33580*/  IMAD R2, R7, c[0x0][0x190], RZ ;  /* 0x0000640007027a24 */ /* 0x020fca00078e02ff */
[----:B------:R-:W-:Y:S01]  /*33590*/  STL [R1+0xb8], R2 ;  /* 0x0000b80201007387 */ /* 0x000fe20000100800 */
[----:B------:R-:W5:Y:S02]  /*335a0*/  LDL.LU R16, [R1+0x88] ;  /* 0x0000880001107983 */ /* 0x000f640000300800 */
[----:B--2---:R-:W-:-:S05]  /*335b0*/  IMAD R0, R8, c[0x0][0x190], RZ ;  /* 0x0000640008007a24 */ /* 0x004fca00078e02ff */
[----:B------:R0:W-:Y:S01]  /*335c0*/  STL [R1+0xb4], R0 ;  /* 0x0000b40001007387 */ /* 0x0001e20000100800 */
[----:B------:R-:W2:Y:S03]  /*335d0*/  LDL.LU R25, [R1+0x84] ;  /* 0x0000840001197983 */ /* 0x000ea60000300800 */
[----:B0-----:R-:W2:Y:S01]  /*335e0*/  LDL.LU R0, [R1+0x80] ;  /* 0x0000800001007983 */ /* 0x001ea20000300800 */
        /* <DEDUP_REMOVED lines=14> */
[----:B------:R-:W-:-:S02]  /*336d0*/  IMAD R22, R22, c[0x0][0x190], RZ ;  /* 0x0000640016167a24 */ /* 0x000fc400078e02ff */
[----:B------:R-:W-:-:S03]  /*336e0*/  IMAD R21, R21, c[0x0][0x190], RZ ;  /* 0x0000640015157a24 */ /* 0x000fc600078e02ff */
[----:B------:R0:W-:Y:S01]  /*336f0*/  STL [R1+0xb0], R22 ;  /* 0x0000b01601007387 */ /* 0x0001e20000100800 */
[----:B------:R-:W-:-:S03]  /*33700*/  IMAD R20, R20, c[0x0][0x190], RZ ;  /* 0x0000640014147a24 */ /* 0x000fc600078e02ff */
[----:B0-----:R-:W2:Y:S01]  /*33710*/  LDL.LU R22, [R1+0x2b44] ;  /* 0x002b440001167983 */ /* 0x001ea20000300800 */
[----:B------:R-:W-:Y:S02]  /*33720*/  IMAD R19, R19, c[0x0][0x190], RZ ;  /* 0x0000640013137a24 */ /* 0x000fe400078e02ff */
[----:B------:R0:W-:Y:S02]  /*33730*/  STL [R1+0xac], R21 ;  /* 0x0000ac1501007387 */ /* 0x0001e40000100800 */
[----:B------:R-:W-:Y:S02]  /*33740*/  IMAD R18, R18, c[0x0][0x190], RZ ;  /* 0x0000640012127a24 */ /* 0x000fe400078e02ff */
[----:B------:R-:W-:Y:S01]  /*33750*/  IMAD R10, R10, c[0x0][0x190], RZ ;  /* 0x000064000a0a7a24 */ /* 0x000fe200078e02ff */
[----:B0-----:R-:W2:Y:S01]  /*33760*/  LDL.LU R21, [R1+0x2b40] ;  /* 0x002b400001157983 */ /* 0x001ea20000300800 */
[----:B------:R0:W-:Y:S02]  /*33770*/  STL [R1+0xa8], R20 ;  /* 0x0000a81401007387 */ /* 0x0001e40000100800 */
[----:B------:R-:W-:Y:S01]  /*33780*/  IMAD R9, R9, c[0x0][0x190], RZ ;  /* 0x0000640009097a24 */ /* 0x000fe200078e02ff */
[----:B0-----:R-:W2:Y:S01]  /*33790*/  LDL.LU R20, [R1+0x2b3c] ;  /* 0x002b3c0001147983 */ /* 0x001ea20000300800 */
[----:B------:R0:W-:Y:S03]  /*337a0*/  STL [R1+0xa4], R19 ;  /* 0x0000a41301007387 */ /* 0x0001e60000100800 */
[----:B0-----:R-:W2:Y:S01]  /*337b0*/  LDL.LU R19, [R1+0x2b38] ;  /* 0x002b380001137983 */ /* 0x001ea20000300800 */
[----:B------:R0:W-:Y:S03]  /*337c0*/  STL [R1+0xa0], R18 ;  /* 0x0000a01201007387 */ /* 0x0001e60000100800 */
[----:B0-----:R-:W2:Y:S01]  /*337d0*/  LDL.LU R18, [R1+0x2b34] ;  /* 0x002b340001127983 */ /* 0x001ea20000300800 */
[----:B------:R0:W-:Y:S02]  /*337e0*/  STL [R1+0x9c], R10 ;  /* 0x00009c0a01007387 */ /* 0x0001e40000100800 */
[----:B0-----:R-:W-:-:S02]  /*337f0*/  IMAD R10, R27, c[0x0][0x190], RZ ;  /* 0x000064001b0a7a24 */ /* 0x001fc400078e02ff */
[----:B------:R-:W2:Y:S03]  /*33800*/  LDL.LU R27, [R1+0x30] ;  /* 0x00003000011b7983 */ /* 0x000ea60000300800 */
[----:B------:R0:W-:Y:S02]  /*33810*/  STL [R1+0x98], R10 ;  /* 0x0000980a01007387 */ /* 0x0001e40000100800 */
[----:B0-----:R-:W2:Y:S01]  /*33820*/  LDL.LU R10, [R1+0x28] ;  /* 0x00002800010a7983 */ /* 0x001ea20000300800 */
[----:B------:R3:W-:Y:S02]  /*33830*/  STL [R1+0x94], R9 ;  /* 0x0000940901007387 */ /* 0x0007e40000100800 */
[----:B---3--:R-:W-:Y:S02]  /*33840*/  IMAD R9, R24, c[0x0][0x190], RZ ;  /* 0x0000640018097a24 */ /* 0x008fe400078e02ff */
[----:B------:R-:W3:Y:S01]  /*33850*/  LDL.LU R24, [R1+0x18] ;  /* 0x0000180001187983 */ /* 0x000ee20000300800 */
[----:B----4-:R-:W-:-:S02]  /*33860*/  IMAD R17, R17, c[0x0][0x190], RZ ;  /* 0x0000640011117a24 */ /* 0x010fc400078e02ff */
[----:B------:R0:W-:Y:S02]  /*33870*/  STL [R1+0x90], R9 ;  /* 0x0000900901007387 */ /* 0x0001e40000100800 */
[----:B0-----:R-:W4:Y:S01]  /*33880*/  LDL.LU R9, [R1+0x10] ;  /* 0x0000100001097983 */ /* 0x001f220000300800 */
[----:B-----5:R-:W-:Y:S02]  /*33890*/  IMAD R16, R16, c[0x0][0x190], RZ ;  /* 0x0000640010107a24 */ /* 0x020fe400078e02ff */
[----:B------:R0:W-:Y:S02]  /*338a0*/  STL [R1+0x8c], R17 ;  /* 0x00008c1101007387 */ /* 0x0001e40000100800 */
[----:B0-----:R-:W5:Y:S01]  /*338b0*/  LDL.LU R17, [R1+0x2b30] ;  /* 0x002b300001117983 */ /* 0x001f620000300800 */
[----:B------:R0:W-:Y:S02]  /*338c0*/  STL [R1+0x88], R16 ;  /* 0x0000881001007387 */ /* 0x0001e40000100800 */
[----:B--2---:R-:W-:Y:S01]  /*338d0*/  IMAD R25, R25, c[0x0][0x190], RZ ;  /* 0x0000640019197a24 */ /* 0x004fe200078e02ff */
[----:B0-----:R-:W2:Y:S04]  /*338e0*/  LDL.LU R16, [R1+0x2b2c] ;  /* 0x002b2c0001107983 */ /* 0x001ea80000300800 */
[----:B------:R0:W-:Y:S01]  /*338f0*/  STL [R1+0x84], R25 ;  /* 0x0000841901007387 */ /* 0x0001e20000100800 */
[----:B------:R-:W-:-:S02]  /*33900*/  IMAD R0, R0, c[0x0][0x190], RZ ;  /* 0x0000640000007a24 */ /* 0x000fc400078e02ff */
[----:B------:R-:W-:Y:S02]  /*33910*/  IMAD R2, R2, c[0x0][0x190], RZ ;  /* 0x0000640002027a24 */ /* 0x000fe400078e02ff */
[----:B------:R-:W-:Y:S02]  /*33920*/  IMAD R3, R3, c[0x0][0x190], RZ ;  /* 0x0000640003037a24 */ /* 0x000fe400078e02ff */
[----:B------:R-:W-:Y:S01]  /*33930*/  IMAD R4, R4, c[0x0][0x190], RZ ;  /* 0x0000640004047a24 */ /* 0x000fe200078e02ff */
[----:B0-----:R-:W2:Y:S01]  /*33940*/  LDL.LU R25, [R1+0x2b28] ;  /* 0x002b280001197983 */ /* 0x001ea20000300800 */
[----:B------:R0:W-:Y:S02]  /*33950*/  STL [R1+0x80], R0 ;  /* 0x0000800001007387 */ /* 0x0001e40000100800 */
[----:B------:R-:W-:Y:S02]  /*33960*/  IMAD R5, R5, c[0x0][0x190], RZ ;  /* 0x0000640005057a24 */ /* 0x000fe400078e02ff */
[----:B------:R-:W-:-:S02]  /*33970*/  IMAD R6, R6, c[0x0][0x190], RZ ;  /* 0x0000640006067a24 */ /* 0x000fc400078e02ff */
[----:B------:R-:W-:Y:S01]  /*33980*/  IMAD R7, R7, c[0x0][0x190], RZ ;  /* 0x0000640007077a24 */ /* 0x000fe200078e02ff */
[----:B0-----:R-:W2:Y:S01]  /*33990*/  LDL.LU R0, [R1+0x2b24] ;  /* 0x002b240001007983 */ /* 0x001ea20000300800 */
        /* <DEDUP_REMOVED lines=17> */
[----:B------:R0:W-:Y:S02]  /*33ab0*/  STL [R1+0x60], R15 ;  /* 0x0000600f01007387 */ /* 0x0001e40000100800 */
[----:B------:R1:W-:Y:S02]  /*33ac0*/  STL [R1+0x5c], R14 ;  /* 0x00005c0e01007387 */ /* 0x0003e40000100800 */
[----:B0-----:R-:W-:-:S02]  /*33ad0*/  IMAD R15, R13, c[0x0][0x190], RZ ;  /* 0x000064000d0f7a24 */ /* 0x001fc400078e02ff */
[----:B-1----:R-:W-:Y:S02]  /*33ae0*/  IMAD R14, R12, c[0x0][0x190], RZ ;  /* 0x000064000c0e7a24 */ /* 0x002fe400078e02ff */
[----:B------:R-:W-:Y:S02]  /*33af0*/  IMAD R13, R11, c[0x0][0x190], RZ ;  /* 0x000064000b0d7a24 */ /* 0x000fe400078e02ff */
[----:B------:R-:W-:Y:S02]  /*33b00*/  IMAD R12, R28, c[0x0][0x190], RZ ;  /* 0x000064001c0c7a24 */ /* 0x000fe400078e02ff */
[----:B------:R-:W-:Y:S01]  /*33b10*/  IMAD R11, R29, c[0x0][0x190], RZ ;  /* 0x000064001d0b7a24 */ /* 0x000fe200078e02ff */
[----:B------:R0:W-:Y:S01]  /*33b20*/  STL [R1+0x58], R15 ;  /* 0x0000580f01007387 */ /* 0x0001e20000100800 */
[----:B------:R1:W-:Y:S02]  /*33b30*/  STL [R1+0x54], R14 ;  /* 0x0000540e01007387 */ /* 0x0003e40000100800 */
[----:B------:R1:W-:Y:S02]  /*33b40*/  STL [R1+0x50], R13 ;  /* 0x0000500d01007387 */ /* 0x0003e40000100800 */
[----:B------:R-:W-:Y:S01]  /*33b50*/  IMAD R27, R27, c[0x0][0x190], RZ ;  /* 0x000064001b1b7a24 */ /* 0x000fe200078e02ff */
[----:B0-----:R-:W2:Y:S01]  /*33b60*/  LDL.LU R15, [R1+0x48] ;  /* 0x00004800010f7983 */ /* 0x001ea20000300800 */
[----:B------:R0:W-:Y:S02]  /*33b70*/  STL [R1+0x4c], R12 ;  /* 0x00004c0c01007387 */ /* 0x0001e40000100800 */
[----:B-1----:R-:W2:Y:S02]  /*33b80*/  LDL.LU R14, [R1+0x44] ;  /* 0x00004400010e7983 */ /* 0x002ea40000300800 */
[----:B------:R1:W-:Y:S01]  /*33b90*/  STL [R1+0x40], R11 ;  /* 0x0000400b01007387 */ /* 0x0003e20000100800 */
[----:B------:R-:W2:Y:S01]  /*33ba0*/  LDL.LU R13, [R1+0x3c] ;  /* 0x00003c00010d7983 */ /* 0x000ea20000300800 */
[----:B------:R-:W-:-:S03]  /*33bb0*/  IMAD R10, R10, c[0x0][0x190], RZ ;  /* 0x000064000a0a7a24 */ /* 0x000fc600078e02ff */
[----:B0-----:R-:W2:Y:S01]  /*33bc0*/  LDL.LU R12, [R1+0x38] ;  /* 0x00003800010c7983 */ /* 0x001ea20000300800 */
[----:B-1----:R-:W2:Y:S02]  /*33bd0*/  LDL.LU R11, [R1+0x34] ;  /* 0x00003400010b7983 */ /* 0x002ea40000300800 */
[----:B------:R-:W2:Y:S02]  /*33be0*/  LDL.LU R29, [R1+0x2c] ;  /* 0x00002c00011d7983 */ /* 0x000ea40000300800 */
[----:B------:R-:W2:Y:S01]  /*33bf0*/  LDL.LU R28, [R1+0x24] ;  /* 0x00002400011c7983 */ /* 0x000ea20000300800 */
[----:B------:R0:W-:Y:S04]  /*33c00*/  STL [R1+0x30], R27 ;  /* 0x0000301b01007387 */ /* 0x0001e80000100800 */
[----:B0-----:R-:W2:Y:S01]  /*33c10*/  LDL.LU R27, [R1+0x20] ;  /* 0x00002000011b7983 */ /* 0x001ea20000300800 */
[----:B------:R0:W-:Y:S03]  /*33c20*/  STL [R1+0x28], R10 ;  /* 0x0000280a01007387 */ /* 0x0001e60000100800 */
[----:B0-----:R-:W2:Y:S01]  /*33c30*/  LDL.LU R10, [R1+0x1c] ;  /* 0x00001c00010a7983 */ /* 0x001ea20000300800 */
[----:B---3--:R-:W-:-:S05]  /*33c40*/  IMAD R24, R24, c[0x0][0x190], RZ ;  /* 0x0000640018187a24 */ /* 0x008fca00078e02ff */
[----:B------:R0:W-:Y:S04]  /*33c50*/  STL [R1+0x18], R24 ;  /* 0x0000181801007387 */ /* 0x0001e80000100800 */
[----:B0-----:R-:W3:Y:S01]  /*33c60*/  LDL.LU R24, [R1+0x2b04] ;  /* 0x002b040001187983 */ /* 0x001ee20000300800 */
[----:B----4-:R-:W-:-:S05]  /*33c70*/  IMAD R9, R9, c[0x0][0x190], RZ ;  /* 0x0000640009097a24 */ /* 0x010fca00078e02ff */
[----:B------:R3:W-:Y:S02]  /*33c80*/  STL [R1+0x10], R9 ;  /* 0x0000100901007387 */ /* 0x0007e40000100800 */
[----:B---3--:R-:W-:Y:S02]  /*33c90*/  IMAD R9, R24, c[0x0][0x190], RZ ;  /* 0x0000640018097a24 */ /* 0x008fe400078e02ff */
[----:B------:R-:W3:Y:S01]  /*33ca0*/  LDL.LU R24, [R1+0x2b00] ;  /* 0x002b000001187983 */ /* 0x000ee20000300800 */
[----:B--2---:R-:W-:Y:S02]  /*33cb0*/  IMAD R8, R8, c[0x0][0x190], RZ ;  /* 0x0000640008087a24 */ /* 0x004fe400078e02ff */
[----:B------:R-:W-:Y:S02]  /*33cc0*/  IMAD R7, R7, c[0x0][0x190], RZ ;  /* 0x0000640007077a24 */ /* 0x000fe400078e02ff */
[----:B------:R-:W-:Y:S02]  /*33cd0*/  IMAD R6, R6, c[0x0][0x190], RZ ;  /* 0x0000640006067a24 */ /* 0x000fe400078e02ff */
[----:B------:R-:W-:Y:S01]  /*33ce0*/  IMAD R5, R5, c[0x0][0x190], RZ ;  /* 0x0000640005057a24 */ /* 0x000fe200078e02ff */
[----:B------:R0:W-:Y:S01]  /*33cf0*/  STL [R1+0x2ac8], R8 ;  /* 0x002ac80801007387 */ /* 0x0001e20000100800 */
[----:B------:R-:W-:Y:S03]  /*33d00*/  STL [R1], R9 ;  /* 0x0000000901007387 */ /* 0x000fe60000100800 */
[----:B0-----:R-:W2:Y:S01]  /*33d10*/  LDL.LU R8, [R1+0x4] ;  /* 0x0000040001087983 */ /* 0x001ea20000300800 */
[----:B------:R0:W-:Y:S03]  /*33d20*/  STL [R1+0x2acc], R7 ;  /* 0x002acc0701007387 */ /* 0x0001e60000100800 */
[----:B0-----:R-:W4:Y:S01]  /*33d30*/  LDL.LU R7, [R1+0x8] ;  /* 0x0000080001077983 */ /* 0x001f220000300800 */
[----:B------:R0:W-:Y:S03]  /*33d40*/  STL [R1+0x2ad0], R6 ;  /* 0x002ad00601007387 */ /* 0x0001e60000100800 */
[----:B0-----:R-:W2:Y:S01]  /*33d50*/  LDL.LU R6, [R1+0xc] ;  /* 0x00000c0001067983 */ /* 0x001ea20000300800 */
[----:B------:R0:W-:Y:S03]  /*33d60*/  STL [R1+0x2ad4], R5 ;  /* 0x002ad40501007387 */ /* 0x0001e60000100800 */
[----:B0-----:R-:W2:Y:S01]  /*33d70*/  LDL.LU R5, [R1+0x14] ;  /* 0x0000140001057983 */ /* 0x001ea20000300800 */
[----:B---3--:R-:W-:-:S05]  /*33d80*/  LEA R9, P6, R15, R24, 0x1 ;  /* 0x000000180f097211 */ /* 0x008fca00078c08ff */
[----:B------:R0:W-:Y:S02]  /*33d90*/  STL [R1+0x227c], R9 ;  /* 0x00227c0901007387 */ /* 0x0001e40000100800 */
[----:B0-----:R-:W-:-:S05]  /*33da0*/  LEA R9, P5, R14, R24, 0x1 ;  /* 0x000000180e097211 */ /* 0x001fca00078a08ff */
        /* <DEDUP_REMOVED lines=10> */
[----:B------:R0:W-:Y:S04]  /*33e50*/  STL [R1+0x2294], R9 ;  /* 0x0022940901007387 */ /* 0x0001e80000100800 */
[----:B0-----:R-:W3:Y:S02]  /*33e60*/  LDL.LU R9, [R1+0x2afc] ;  /* 0x002afc0001097983 */ /* 0x001ee40000300800 */
[-C--:B---3--:R-:W-:Y:S02]  /*33e70*/  LEA.HI.X.SX32 R15, R15, R9.reuse, 0x1, P6 ;  /* 0x000000090f0f7211 */ /* 0x088fe400030f0eff */
[----:B------:R-:W-:-:S03]  /*33e80*/  LEA.HI.X.SX32 R14, R14, R9, 0x1, P5 ;  /* 0x000000090e0e7211 */ /* 0x000fc600028f0eff */
[----:B------:R0:W-:Y:S02]  /*33e90*/  STL [R1+0x2274], R15 ;  /* 0x0022740f01007387 */ /* 0x0001e40000100800 */
[----:B0-----:R-:W-:-:S05]  /*33ea0*/  LEA R15, P6, R27, R24, 0x1 ;  /* 0x000000181b0f7211 */ /* 0x001fca00078c08ff */
[----:B------:R0:W-:Y:S01]  /*33eb0*/  STL [R1+0x2278], R15 ;  /* 0x0022780f01007387 */ /* 0x0001e20000100800 */
[----:B------:R-:W-:-:S03]  /*33ec0*/  LEA.HI.X.SX32 R13, R13, R9, 0x1, P4 ;  /* 0x000000090d0d7211 */ /* 0x000fc600020f0eff */
[----:B0-----:R-:W3:Y:S01]  /*33ed0*/  LDL.LU R15, [R1+0x2af8] ;  /* 0x002af800010f7983 */ /* 0x001ee20000300800 */
[----:B------:R0:W-:Y:S02]  /*33ee0*/  STL [R1+0x226c], R14 ;  /* 0x00226c0e01007387 */ /* 0x0001e40000100800 */
[----:B0-----:R-:W-:-:S05]  /*33ef0*/  LEA R14, P5, R10, R24, 0x1 ;  /* 0x000000180a0e7211 */ /* 0x001fca00078a08ff */
[----:B------:R0:W-:Y:S01]  /*33f00*/  STL [R1+0x2270], R14 ;  /* 0x0022700e01007387 */ /* 0x0001e20000100800 */
[----:B------:R-:W-:-:S03]  /*33f10*/  LEA.HI.X.SX32 R12, R12, R9, 0x1, P3 ;  /* 0x000000090c0c7211 */ /* 0x000fc600018f0eff */
[----:B0-----:R-:W3:Y:S01]  /*33f20*/  LDL.LU R14, [R1+0x2af4] ;  /* 0x002af400010e7983 */ /* 0x001ee20000300800 */
[----:B------:R2:W-:Y:S02]  /*33f30*/  STL [R1+0x2264], R13 ;  /* 0x0022640d01007387 */ /* 0x0005e40000100800 */
[----:B--2---:R-:W-:-:S05]  /*33f40*/  LEA R13, P4, R5, R24, 0x1 ;  /* 0x00000018050d7211 */ /* 0x004fca00078808ff */
[----:B------:R0:W-:Y:S01]  /*33f50*/  STL [R1+0x2268], R13 ;  /* 0x0022680d01007387 */ /* 0x0001e20000100800 */
[----:B------:R-:W-:-:S03]  /*33f60*/  LEA.HI.X.SX32 R11, R11, R9, 0x1, P2 ;  /* 0x000000090b0b7211 */ /* 0x000fc600010f0eff */
[----:B0-----:R-:W2:Y:S01]  /*33f70*/  LDL.LU R13, [R1+0x2af0] ;  /* 0x002af000010d7983 */ /* 0x001ea20000300800 */
[----:B------:R0:W-:Y:S02]  /*33f80*/  STL [R1+0x225c], R12 ;  /* 0x00225c0c01007387 */ /* 0x0001e40000100800 */
[----:B0-----:R-:W-:-:S05]  /*33f90*/  LEA R12, P3, R6, R24, 0x1 ;  /* 0x00000018060c7211 */ /* 0x001fca00078608ff */
[----:B------:R0:W-:Y:S01]  /*33fa0*/  STL [R1+0x2260], R12 ;  /* 0x0022600c01007387 */ /* 0x0001e20000100800 */
[----:B------:R-:W-:-:S03]  /*33fb0*/  LEA.HI.X.SX32 R29, R29, R9, 0x1, P1 ;  /* 0x000000091d1d7211 */ /* 0x000fc600008f0eff */
[----:B0-----:R-:W2:Y:S01]  /*33fc0*/  LDL.LU R12, [R1+0x2aec] ;  /* 0x002aec00010c7983 */ /* 0x001ea20000300800 */
[----:B------:R4:W-:Y:S02]  /*33fd0*/  STL [R1+0x2254], R11 ;  /* 0x0022540b01007387 */ /* 0x0009e40000100800 */
[----:B----4-:R-:W-:-:S05]  /*33fe0*/  LEA R11, P2, R7, R24, 0x1 ;  /* 0x00000018070b7211 */ /* 0x010fca00078408ff */
[----:B------:R0:W-:Y:S04]  /*33ff0*/  STL [R1+0x2258], R11 ;  /* 0x0022580b01007387 */ /* 0x0001e80000100800 */
[----:B0-----:R-:W4:Y:S01]  /*34000*/  LDL.LU R11, [R1+0x2ae8] ;  /* 0x002ae800010b7983 */ /* 0x001f220000300800 */
[----:B------:R0:W-:Y:S02]  /*34010*/  STL [R1+0x224c], R29 ;  /* 0x00224c1d01007387 */ /* 0x0001e40000100800 */
[----:B0-----:R-:W-:-:S05]  /*34020*/  LEA R29, P1, R8, R24, 0x1 ;  /* 0x00000018081d7211 */ /* 0x001fca00078208ff */
[----:B------:R0:W-:Y:S04]  /*34030*/  STL [R1+0x2250], R29 ;  /* 0x0022501d01007387 */ /* 0x0001e80000100800 */
[----:B0-----:R-:W2:Y:S01]  /*34040*/  LDL.LU R29, [R1+0x2ae4] ;  /* 0x002ae400011d7983 */ /* 0x001ea20000300800 */
[----:B------:R-:W-:-:S05]  /*34050*/  LEA.HI.X.SX32 R28, R28, R9, 0x1, P0 ;  /* 0x000000091c1c7211 */ /* 0x000fca00000f0eff */
[----:B------:R2:W-:Y:S02]  /*34060*/  STL [R1+0x2244], R28 ;  /* 0x0022441c01007387 */ /* 0x0005e40000100800 */
[----:B--2---:R-:W-:-:S05]  /*34070*/  LEA R28, P0, R29, R24, 0x1 ;  /* 0x000000181d1c7211 */ /* 0x004fca00078008ff */
        /* <DEDUP_REMOVED lines=13> */
[----:B------:R2:W-:Y:S01]  /*34150*/  STL [R1+0x222c], R5 ;  /* 0x00222c0501007387 */ /* 0x0005e20000100800 */
[----:B------:R-:W-:Y:S02]  /*34160*/  IMAD R23, R23, c[0x0][0x190], RZ ;  /* 0x0000640017177a24 */ /* 0x000fe400078e02ff */
[----:B------:R-:W-:Y:S01]  /*34170*/  IMAD R26, R26, c[0x0][0x190], RZ ;  /* 0x000064001a1a7a24 */ /* 0x000fe200078e02ff */
[----:B--2---:R-:W-:-:S05]  /*34180*/  LEA R5, P4, R10, R24, 0x1 ;  /* 0x000000180a057211 */ /* 0x004fca00078808ff */
[----:B------:R0:W-:Y:S02]  /*34190*/  STL [R1+0x2230], R5 ;  /* 0x0022300501007387 */ /* 0x0001e40000100800 */
[----:B0-----:R-:W-:Y:S01]  /*341a0*/  LEA.HI.X.SX32 R5, R6, R9, 0x1, P3 ;  /* 0x0000000906057211 */ /* 0x001fe200018f0eff */
[----:B----4-:R-:W-:-:S04]  /*341b0*/  LEA R6, P3, R11, R24, 0x1 ;  /* 0x000000180b067211 */ /* 0x010fc800078608ff */
[----:B------:R0:W-:Y:S01]  /*341c0*/  STL [R1+0x2224], R5 ;  /* 0x0022240501007387 */ /* 0x0001e20000100800 */
[----:B------:R1:W-:Y:S01]  /*341d0*/  STL [R1+0x2228], R6 ;  /* 0x0022280601007387 */ /* 0x0003e20000100800 */
[-C--:B0-----:R-:W-:Y:S01]  /*341e0*/  LEA.HI.X.SX32 R5, R7, R9.reuse, 0x1, P2 ;  /* 0x0000000907057211 */ /* 0x081fe200010f0eff */
[----:B------:R-:W-:Y:S01]  /*341f0*/  LEA R7, P2, R12, R24, 0x1 ;  /* 0x000000180c077211 */ /* 0x000fe200078408ff */
[----:B-1----:R-:W-:-:S03]  /*34200*/  LEA.HI.X.SX32 R6, R8, R9, 0x1, P1 ;  /* 0x0000000908067211 */ /* 0x002fc600008f0eff */
[----:B------:R0:W-:Y:S01]  /*34210*/  STL [R1+0x221c], R5 ;  /* 0x00221c0501007387 */ /* 0x0001e20000100800 */
[----:B------:R1:W-:Y:S02]  /*34220*/  STL [R1+0x2220], R7 ;  /* 0x0022200701007387 */ /* 0x0003e40000100800 */
[----:B------:R3:W-:Y:S01]  /*34230*/  STL [R1+0x2214], R6 ;  /* 0x0022140601007387 */ /* 0x0007e20000100800 */
[-C--:B0-----:R-:W-:Y:S02]  /*34240*/  LEA R5, P1, R13, R24.reuse, 0x1 ;  /* 0x000000180d057211 */ /* 0x081fe400078208ff */
[-C--:B-1----:R-:W-:Y:S01]  /*34250*/  LEA.HI.X.SX32 R7, R29, R9.reuse, 0x1, P0 ;  /* 0x000000091d077211 */ /* 0x082fe200000f0eff */
[-C--:B---3--:R-:W-:Y:S02]  /*34260*/  LEA R6, P0, R14, R24.reuse, 0x1 ;  /* 0x000000180e067211 */ /* 0x088fe400078008ff */
[----:B------:R0:W-:Y:S02]  /*34270*/  STL [R1+0x2218], R5 ;  /* 0x0022180501007387 */ /* 0x0001e40000100800 */
[----:B------:R1:W-:Y:S01]  /*34280*/  STL [R1+0x220c], R7 ;  /* 0x00220c0701007387 */ /* 0x0003e20000100800 */
[-C--:B0-----:R-:W-:Y:S01]  /*34290*/  LEA.HI.X.SX32 R5, R28, R9.reuse, 0x1, P6 ;  /* 0x000000091c057211 */ /* 0x081fe200030f0eff */
[-C--:B-1----:R-:W-:Y:S01]  /*342a0*/  LEA R7, P6, R15, R24.reuse, 0x1 ;  /* 0x000000180f077211 */ /* 0x082fe200078c08ff */
[----:B------:R-:W2:Y:S01]  /*342b0*/  LDL.LU R28, [R1+0x258] ;  /* 0x00025800011c7983 */ /* 0x000ea20000300800 */
[----:B------:R0:W-:Y:S02]  /*342c0*/  STL [R1+0x2210], R6 ;  /* 0x0022100601007387 */ /* 0x0001e40000100800 */
[----:B------:R1:W-:Y:S01]  /*342d0*/  STL [R1+0x2204], R5 ;  /* 0x0022040501007387 */ /* 0x0003e20000100800 */
[----:B------:R3:W-:Y:S01]  /*342e0*/  STL [R1+0x2208], R7 ;  /* 0x0022080701007387 */ /* 0x0007e20000100800 */
[-C--:B0-----:R-:W-:Y:S01]  /*342f0*/  LEA.HI.X.SX32 R6, R27, R9.reuse, 0x1, P5 ;  /* 0x000000091b067211 */ /* 0x081fe200028f0eff */
[----:B-1----:R-:W-:Y:S01]  /*34300*/  LEA R5, P5, R16, R24, 0x1 ;  /* 0x0000001810057211 */ /* 0x002fe200078a08ff */
[----:B---3--:R-:W-:-:S03]  /*34310*/  LEA.HI.X.SX32 R7, R10, R9, 0x1, P4 ;  /* 0x000000090a077211 */ /* 0x008fc600020f0eff */
[----:B------:R5:W-:Y:S01]  /*34320*/  STL [R1+0x21fc], R6 ;  /* 0x0021fc0601007387 */ /* 0x000be20000100800 */
[----:B------:R0:W-:Y:S02]  /*34330*/  STL [R1+0x2200], R5 ;  /* 0x0022000501007387 */ /* 0x0001e40000100800 */
[----:B------:R-:W-:Y:S01]  /*34340*/  STL [R1+0x21f4], R7 ;  /* 0x0021f40701007387 */ /* 0x000fe20000100800 */
[-C--:B-----5:R-:W-:Y:S02]  /*34350*/  LEA R6, P4, R17, R24.reuse, 0x1 ;  /* 0x0000001811067211 */ /* 0x0a0fe400078808ff */
[----:B0-----:R-:W-:Y:S02]  /*34360*/  LEA.HI.X.SX32 R5, R11, R9, 0x1, P3 ;  /* 0x000000090b057211 */ /* 0x001fe400018f0eff */
[----:B------:R-:W3:Y:S01]  /*34370*/  LDL.LU R11, [R1+0x280] ;  /* 0x00028000010b7983 */ /* 0x000ee20000300800 */
[----:B------:R0:W-:Y:S02]  /*34380*/  STL [R1+0x21f8], R6 ;  /* 0x0021f80601007387 */ /* 0x0001e40000100800 */
[----:B------:R1:W-:Y:S01]  /*34390*/  STL [R1+0x21ec], R5 ;  /* 0x0021ec0501007387 */ /* 0x0003e20000100800 */
[----:B0-----:R-:W-:-:S02]  /*343a0*/  LEA R6, P3, R18, R24, 0x1 ;  /* 0x0000001812067211 */ /* 0x001fc400078608ff */
[-C--:B-1----:R-:W-:Y:S02]  /*343b0*/  LEA.HI.X.SX32 R5, R12, R9.reuse, 0x1, P2 ;  /* 0x000000090c057211 */ /* 0x082fe400010f0eff */
[----:B------:R-:W4:Y:S01]  /*343c0*/  LDL.LU R12, [R1+0x268] ;  /* 0x00026800010c7983 */ /* 0x000f220000300800 */
[----:B------:R0:W-:Y:S02]  /*343d0*/  STL [R1+0x21f0], R6 ;  /* 0x0021f00601007387 */ /* 0x0001e40000100800 */
[----:B------:R-:W5:Y:S02]  /*343e0*/  LDL.LU R10, [R1+0x2a8] ;  /* 0x0002a800010a7983 */ /* 0x000f640000300800 */
[----:B------:R1:W-:Y:S01]  /*343f0*/  STL [R1+0x21e4], R5 ;  /* 0x0021e40501007387 */ /* 0x0003e20000100800 */
[----:B------:R-:W3:Y:S01]  /*34400*/  LDL.LU R27, [R1+0x2b8] ;  /* 0x0002b800011b7983 */ /* 0x000ee20000300800 */
[----:B0-----:R-:W-:Y:S02]  /*34410*/  LEA R6, P2, R19, R24, 0x1 ;  /* 0x0000001813067211 */ /* 0x001fe400078408ff */
[----:B-1----:R-:W-:-:S03]  /*34420*/  LEA.HI.X.SX32 R5, R13, R9, 0x1, P1 ;  /* 0x000000090d057211 */ /* 0x002fc600008f0eff */
[----:B------:R0:W-:Y:S02]  /*34430*/  STL [R1+0x21e8], R6 ;  /* 0x0021e80601007387 */ /* 0x0001e40000100800 */
[----:B------:R1:W-:Y:S02]  /*34440*/  STL [R1+0x21dc], R5 ;  /* 0x0021dc0501007387 */ /* 0x0003e40000100800 */
[----:B------:R-:W5:Y:S01]  /*34450*/  LDL.LU R29, [R1+0x2d0] ;  /* 0x0002d000011d7983 */ /* 0x000f620000300800 */
[-C--:B0-----:R-:W-:Y:S02]  /*34460*/  LEA R6, P1, R20, R24.reuse, 0x1 ;  /* 0x0000001814067211 */ /* 0x081fe400078208ff */
[-C--:B-1----:R-:W-:Y:S01]  /*34470*/  LEA.HI.X.SX32 R5, R14, R9.reuse, 0x1, P0 ;  /* 0x000000090e057211 */ /* 0x082fe200000f0eff */
[-C--:B------:R-:W-:Y:S02]  /*34480*/  LEA R7, P0, R21, R24.reuse, 0x1 ;  /* 0x0000001815077211 */ /* 0x080fe400078008ff */
[----:B------:R0:W-:Y:S02]  /*34490*/  STL [R1+0x21e0], R6 ;  /* 0x0021e00601007387 */ /* 0x0001e40000100800 */
[----:B------:R1:W-:Y:S01]  /*344a0*/  STL [R1+0x21d4], R5 ;  /* 0x0021d40501007387 */ /* 0x0003e20000100800 */
[----:B0-----:R-:W-:Y:S01]  /*344b0*/  LEA.HI.X.SX32 R6, R15, R9, 0x1, P6 ;  /* 0x000000090f067211 */ /* 0x001fe200030f0eff */
[----:B-1----:R-:W5:Y:S01]  /*344c0*/  LDL.LU R5, [R1+0x2e4] ;  /* 0x0002e40001057983 */ /* 0x002f620000300800 */
[----:B------:R-:W-:Y:S01]  /*344d0*/  STL [R1+0x21d8], R7 ;  /* 0x0021d80701007387 */ /* 0x000fe20000100800 */
[----:B------:R-:W-:-:S02]  /*344e0*/  LEA R8, P6, R22, R24, 0x1 ;  /* 0x0000001816087211 */ /* 0x000fc400078c08ff */
[----:B------:R0:W-:Y:S03]  /*344f0*/  STL [R1+0x21cc], R6 ;  /* 0x0021cc0601007387 */ /* 0x0001e60000100800 */
[----:B------:R1:W-:Y:S01]  /*34500*/  STL [R1+0x21d0], R8 ;  /* 0x0021d00801007387 */ /* 0x0003e20000100800 */
[-C--:B0-----:R-:W-:Y:S01]  /*34510*/  LEA.HI.X.SX32 R6, R16, R9.reuse, 0x1, P5 ;  /* 0x0000000910067211 */ /* 0x081fe200028f0eff */
[----:B------:R-:W-:Y:S01]  /*34520*/  LEA R7, P5, R23, R24, 0x1 ;  /* 0x0000001817077211 */ /* 0x000fe200078a08ff */
[----:B-1----:R-:W-:-:S03]  /*34530*/  LEA.HI.X.SX32 R8, R17, R9, 0x1, P4 ;  /* 0x0000000911087211 */ /* 0x002fc600020f0eff */
[----:B------:R0:W-:Y:S04]  /*34540*/  STL [R1+0x21c4], R6 ;  /* 0x0021c40601007387 */ /* 0x0001e80000100800 */
[----:B0-----:R-:W5:Y:S01]  /*34550*/  LDL.LU R6, [R1+0x310] ;  /* 0x0003100001067983 */ /* 0x001f620000300800 */
[----:B------:R0:W-:Y:S02]  /*34560*/  STL [R1+0x21c8], R7 ;  /* 0x0021c80701007387 */ /* 0x0001e40000100800 */
[----:B------:R1:W-:Y:S01]  /*34570*/  STL [R1+0x21bc], R8 ;  /* 0x0021bc0801007387 */ /* 0x0003e20000100800 */
[----:B0-----:R-:W-:Y:S02]  /*34580*/  LEA R7, P4, R26, R24, 0x1 ;  /* 0x000000181a077211 */ /* 0x001fe400078808ff */
[----:B-1----:R-:W-:-:S02]  /*34590*/  LEA.HI.X.SX32 R8, R18, R9, 0x1, P3 ;  /* 0x0000000912087211 */ /* 0x002fc400018f0eff */
[----:B------:R-:W5:Y:S01]  /*345a0*/  LDL.LU R18, [R1+0x2f8] ;  /* 0x0002f80001127983 */ /* 0x000f620000300800 */
[----:B------:R0:W-:Y:S03]  /*345b0*/  STL [R1+0x21c0], R7 ;  /* 0x0021c00701007387 */ /* 0x0001e60000100800 */
[----:B0-----:R-:W5:Y:S01]  /*345c0*/  LDL.LU R7, [R1+0x324] ;  /* 0x0003240001077983 */ /* 0x001f620000300800 */
[----:B------:R0:W-:Y:S02]  /*345d0*/  STL [R1+0x21b4], R8 ;  /* 0x0021b40801007387 */ /* 0x0001e40000100800 */
[----:B0-----:R-:W-:Y:S02]  /*345e0*/  LEA.HI.X.SX32 R8, R19, R9, 0x1, P2 ;  /* 0x0000000913087211 */ /* 0x001fe400010f0eff */
[----:B------:R-:W5:Y:S01]  /*345f0*/  LDL.LU R19, [R1+0x290] ;  /* 0x0002900001137983 */ /* 0x000f620000300800 */
[----:B--2---:R-:W-:-:S05]  /*34600*/  LEA R13, P3, R28, R24, 0x1 ;  /* 0x000000181c0d7211 */ /* 0x004fca00078608ff */
[----:B------:R-:W-:Y:S01]  /*34610*/  STL [R1+0x21b8], R13 ;  /* 0x0021b80d01007387 */ /* 0x000fe20000100800 */
[----:B------:R-:W2:Y:S02]  /*34620*/  LDL.LU R17, [R1+0x338] ;  /* 0x0003380001117983 */ /* 0x000ea40000300800 */
[----:B------:R0:W-:Y:S02]  /*34630*/  STL [R1+0x21ac], R8 ;  /* 0x0021ac0801007387 */ /* 0x0001e40000100800 */
[----:B0-----:R-:W2:Y:S01]  /*34640*/  LDL.LU R8, [R1+0x350] ;  /* 0x0003500001087983 */ /* 0x001ea20000300800 */
[----:B------:R-:W-:Y:S02]  /*34650*/  LEA.HI.X.SX32 R13, R20, R9, 0x1, P1 ;  /* 0x00000009140d7211 */ /* 0x000fe400008f0eff */
[----:B----4-:R-:W-:-:S05]  /*34660*/  LEA R14, P2, R12, R24, 0x1 ;  /* 0x000000180c0e7211 */ /* 0x010fca00078408ff */
[----:B------:R3:W-:Y:S01]  /*34670*/  STL [R1+0x21b0], R14 ;  /* 0x0021b00e01007387 */ /* 0x0007e20000100800 */
[----:B------:R0:W-:Y:S02]  /*34680*/  STL [R1+0x21a4], R13 ;  /* 0x0021a40d01007387 */ /* 0x0001e40000100800 */
[----:B------:R-:W4:Y:S01]  /*34690*/  LDL.LU R16, [R1+0x360] ;  /* 0x0003600001107983 */ /* 0x000f220000300800 */
[----:B---3--:R-:W-:Y:S02]  /*346a0*/  LEA R14, P1, R11, R24, 0x1 ;  /* 0x000000180b0e7211 */ /* 0x008fe400078208ff */
[----:B0-----:R-:W-:-:S03]  /*346b0*/  LEA.HI.X.SX32 R13, R21, R9, 0x1, P0 ;  /* 0x00000009150d7211 */ /* 0x001fc600000f0eff */
[----:B------:R-:W-:Y:S02]  /*346c0*/  STL [R1+0x21a8], R14 ;  /* 0x0021a80e01007387 */ /* 0x000fe40000100800 */
[----:B------:R0:W-:Y:S02]  /*346d0*/  STL [R1+0x219c], R13 ;  /* 0x00219c0d01007387 */ /* 0x0001e40000100800 */
[----:B------:R-:W3:Y:S01]  /*346e0*/  LDL.LU R15, [R1+0x378] ;  /* 0x00037800010f7983 */ /* 0x000ee20000300800 */
[----:B0-----:R-:W-:Y:S01]  /*346f0*/  LEA.HI.X.SX32 R13, R22, R9, 0x1, P6 ;  /* 0x00000009160d7211 */ /* 0x001fe200030f0eff */
[-C--:B-----5:R-:W-:Y:S01]  /*34700*/  LEA R20, P6, R10, R24.reuse, 0x1 ;  /* 0x000000180a147211 */ /* 0x0a0fe200078c08ff */
[----:B------:R-:W-:-:S05]  /*34710*/  LEA R14, P0, R19, R24, 0x1 ;  /* 0x00000018130e7211 */ /* 0x000fca00078008ff */
[----:B------:R0:W-:Y:S01]  /*34720*/  STL [R1+0x21a0], R14 ;  /* 0x0021a00e01007387 */ /* 0x0001e20000100800 */
[----:B------:R1:W-:Y:S03]  /*34730*/  STL [R1+0x2194], R13 ;  /* 0x0021940d01007387 */ /* 0x0003e60000100800 */
[----:B0-----:R-:W5:Y:S01]  /*34740*/  LDL.LU R14, [R1+0x388] ;  /* 0x00038800010e7983 */ /* 0x001f620000300800 */
[----:B-1----:R-:W-:Y:S01]  /*34750*/  LEA.HI.X.SX32 R13, R23, R9, 0x1, P5 ;  /* 0x00000009170d7211 */ /* 0x002fe200028f0eff */
[----:B------:R0:W-:Y:S01]  /*34760*/  STL [R1+0x2198], R20 ;  /* 0x0021981401007387 */ /* 0x0001e20000100800 */
[----:B------:R-:W-:-:S03]  /*34770*/  LEA R21, P5, R27, R24, 0x1 ;  /* 0x000000181b157211 */ /* 0x000fc600078a08ff */
[----:B------:R1:W-:Y:S01]  /*34780*/  STL [R1+0x218c], R13 ;  /* 0x00218c0d01007387 */ /* 0x0003e20000100800 */
[----:B0-----:R-:W-:-:S03]  /*34790*/  LEA.HI.X.SX32 R20, R26, R9, 0x1, P4 ;  /* 0x000000091a147211 */ /* 0x001fc600020f0eff */
[----:B-1----:R-:W5:Y:S01]  /*347a0*/  LDL.LU R13, [R1+0x3a0] ;  /* 0x0003a000010d7983 */ /* 0x002f620000300800 */
[----:B------:R-:W-:Y:S02]  /*347b0*/  STL [R1+0x2190], R21 ;  /* 0x0021901501007387 */ /* 0x000fe40000100800 */
[----:B------:R0:W-:Y:S02]  /*347c0*/  STL [R1+0x12b8], R20 ;  /* 0x0012b81401007387 */ /* 0x0001e40000100800 */
[----:B0-----:R-:W-:Y:S02]  /*347d0*/  LEA.HI.X.SX32 R20, R28, R9, 0x1, P3 ;  /* 0x000000091c147211 */ /* 0x001fe400018f0eff */
[----:B------:R-:W5:Y:S01]  /*347e0*/  LDL.LU R28, [R1+0x3b4] ;  /* 0x0003b400011c7983 */ /* 0x000f620000300800 */
[----:B------:R-:W-:-:S05]  /*347f0*/  LEA R21, P4, R29, R24, 0x1 ;  /* 0x000000181d157211 */ /* 0x000fca00078808ff */
[----:B------:R0:W-:Y:S01]  /*34800*/  STL [R1+0x12d8], R21 ;  /* 0x0012d81501007387 */ /* 0x0001e20000100800 */
[----:B------:R1:W-:Y:S01]  /*34810*/  STL [R1+0x12bc], R20 ;  /* 0x0012bc1401007387 */ /* 0x0003e20000100800 */
[-C--:B0-----:R-:W-:Y:S02]  /*34820*/  LEA R21, P3, R5, R24.reuse, 0x1 ;  /* 0x0000001805157211 */ /* 0x081fe400078608ff */
[----:B-1----:R-:W-:Y:S02]  /*34830*/  LEA.HI.X.SX32 R20, R12, R9, 0x1, P2 ;  /* 0x000000090c147211 */ /* 0x002fe400010f0eff */
[----:B------:R-:W5:Y:S01]  /*34840*/  LDL.LU R12, [R1+0x3c8] ;  /* 0x0003c800010c7983 */ /* 0x000f620000300800 */
[----:B------:R0:W-:Y:S02]  /*34850*/  STL [R1+0x12e0], R21 ;  /* 0x0012e01501007387 */ /* 0x0001e40000100800 */
[----:B------:R1:W-:Y:S01]  /*34860*/  STL [R1+0x12c0], R20 ;  /* 0x0012c01401007387 */ /* 0x0003e20000100800 */
[----:B0-----:R-:W-:-:S02]  /*34870*/  LEA R21, P2, R18, R24, 0x1 ;  /* 0x0000001812157211 */ /* 0x001fc400078408ff */
[-C--:B-1----:R-:W-:Y:S02]  /*34880*/  LEA.HI.X.SX32 R20, R11, R9.reuse, 0x1, P1 ;  /* 0x000000090b147211 */ /* 0x082fe400008f0eff */
[----:B------:R-:W5:Y:S01]  /*34890*/  LDL.LU R11, [R1+0x3e0] ;  /* 0x0003e000010b7983 */ /* 0x000f620000300800 */
[----:B------:R0:W-:Y:S02]  /*348a0*/  STL [R1+0x12e8], R21 ;  /* 0x0012e81501007387 */ /* 0x0001e40000100800 */
        /* <DEDUP_REMOVED lines=9> */
[----:B------:R-:W-:Y:S02]  /*34940*/  STL [R1+0x12f8], R21 ;  /* 0x0012f81501007387 */ /* 0x000fe40000100800 */
[----:B------:R0:W-:Y:S02]  /*34950*/  STL [R1+0x12cc], R20 ;  /* 0x0012cc1401007387 */ /* 0x0001e40000100800 */
[----:B0-----:R-:W-:Y:S02]  /*34960*/  LEA.HI.X.SX32 R20, R27, R9, 0x1, P5 ;  /* 0x000000091b147211 */ /* 0x001fe400028f0eff */
[----:B------:R-:W5:Y:S01]  /*34970*/  LDL.LU R27, [R1+0x420] ;  /* 0x00042000011b7983 */ /* 0x000f620000300800 */
[----:B--2---:R-:W-:-:S05]  /*34980*/  LEA R21, P6, R17, R24, 0x1 ;  /* 0x0000001811157211 */ /* 0x004fca00078c08ff */
[----:B------:R0:W-:Y:S01]  /*34990*/  STL [R1+0x1300], R21 ;  /* 0x0013001501007387 */ /* 0x0001e20000100800 */
[----:B------:R1:W-:Y:S01]  /*349a0*/  STL [R1+0x12d0], R20 ;  /* 0x0012d01401007387 */ /* 0x0003e20000100800 */
[----:B0-----:R-:W-:Y:S02]  /*349b0*/  LEA R21, P5, R8, R24, 0x1 ;  /* 0x0000001808157211 */ /* 0x001fe400078a08ff */
[-C--:B-1----:R-:W-:Y:S02]  /*349c0*/  LEA.HI.X.SX32 R20, R29, R9.reuse, 0x1, P4 ;  /* 0x000000091d147211 */ /* 0x082fe400020f0eff */
[----:B------:R-:W2:Y:S01]  /*349d0*/  LDL.LU R29, [R1+0x430] ;  /* 0x00043000011d7983 */ /* 0x000ea20000300800 */
[----:B------:R-:W-:Y:S02]  /*349e0*/  STL [R1+0x1308], R21 ;  /* 0x0013081501007387 */ /* 0x000fe40000100800 */
[----:B------:R0:W-:Y:S02]  /*349f0*/  STL [R1+0x12d4], R20 ;  /* 0x0012d41401007387 */ /* 0x0001e40000100800 */
[----:B0-----:R-:W-:-:S02]  /*34a00*/  LEA.HI.X.SX32 R20, R5, R9, 0x1, P3 ;  /* 0x0000000905147211 */ /* 0x001fc400018f0eff */
[----:B------:R-:W2:Y:S01]  /*34a10*/  LDL.LU R5, [R1+0x448] ;  /* 0x0004480001057983 */ /* 0x000ea20000300800 */
[----:B----4-:R-:W-:-:S05]  /*34a20*/  LEA R21, P4, R16, R24, 0x1 ;  /* 0x0000001810157211 */ /* 0x010fca00078808ff */
[----:B------:R-:W-:Y:S01]  /*34a30*/  STL [R1+0x1310], R21 ;  /* 0x0013101501007387 */ /* 0x000fe20000100800 */
[----:B------:R0:W-:Y:S02]  /*34a40*/  STL [R1+0x12dc], R20 ;  /* 0x0012dc1401007387 */ /* 0x0001e40000100800 */
[-C--:B0-----:R-:W-:Y:S02]  /*34a50*/  LEA.HI.X.SX32 R20, R18, R9.reuse, 0x1, P2 ;  /* 0x0000000912147211 */ /* 0x081fe400010f0eff */
[----:B---3--:R-:W-:Y:S01]  /*34a60*/  LEA R21, P3, R15, R24, 0x1 ;  /* 0x000000180f157211 */ /* 0x008fe200078608ff */
[----:B------:R-:W3:Y:S04]  /*34a70*/  LDL.LU R18, [R1+0x458] ;  /* 0x0004580001127983 */ /* 0x000ee80000300800 */
[----:B------:R-:W-:Y:S01]  /*34a80*/  STL [R1+0x1318], R21 ;  /* 0x0013181501007387 */ /* 0x000fe20000100800 */
[----:B------:R0:W-:Y:S02]  /*34a90*/  STL [R1+0x12e4], R20 ;  /* 0x0012e41401007387 */ /* 0x0001e40000100800 */
[----:B0-----:R-:W-:-:S02]  /*34aa0*/  LEA.HI.X.SX32 R20, R6, R9, 0x1, P1 ;  /* 0x0000000906147211 */ /* 0x001fc400008f0eff */
[----:B------:R-:W4:Y:S01]  /*34ab0*/  LDL.LU R6, [R1+0x470] ;  /* 0x0004700001067983 */ /* 0x000f220000300800 */
[----:B-----5:R-:W-:-:S05]  /*34ac0*/  LEA R21, P2, R14, R24, 0x1 ;  /* 0x000000180e157211 */ /* 0x020fca00078408ff */
[----:B------:R0:W-:Y:S01]  /*34ad0*/  STL [R1+0x1320], R21 ;  /* 0x0013201501007387 */ /* 0x0001e20000100800 */
[----:B------:R1:W-:Y:S01]  /*34ae0*/  STL [R1+0x12ec], R20 ;  /* 0x0012ec1401007387 */ /* 0x0003e20000100800 */
[----:B0-----:R-:W-:Y:S02]  /*34af0*/  LEA R21, P1, R13, R24, 0x1 ;  /* 0x000000180d157211 */ /* 0x001fe400078208ff */
[-C--:B-1----:R-:W-:Y:S02]  /*34b00*/  LEA.HI.X.SX32 R20, R7, R9.reuse, 0x1, P0 ;  /* 0x0000000907147211 */ /* 0x082fe400000f0eff */
[----:B------:R-:W5:Y:S01]  /*34b10*/  LDL.LU R7, [R1+0x484] ;  /* 0x0004840001077983 */ /* 0x000f620000300800 */
[----:B------:R-:W-:Y:S02]  /*34b20*/  STL [R1+0x1328], R21 ;  /* 0x0013281501007387 */ /* 0x000fe40000100800 */
[----:B------:R0:W-:Y:S02]  /*34b30*/  STL [R1+0x12f4], R20 ;  /* 0x0012f41401007387 */ /* 0x0001e40000100800 */
[----:B0-----:R-:W-:-:S02]  /*34b40*/  LEA.HI.X.SX32 R20, R17, R9, 0x1, P6 ;  /* 0x0000000911147211 */ /* 0x001fc400030f0eff */
[----:B------:R-:W5:Y:S01]  /*34b50*/  LDL.LU R17, [R1+0x498] ;  /* 0x0004980001117983 */ /* 0x000f620000300800 */
[----:B------:R-:W-:-:S05]  /*34b60*/  LEA R21, P0, R28, R24, 0x1 ;  /* 0x000000181c157211 */ /* 0x000fca00078008ff */
[----:B------:R-:W-:Y:S01]  /*34b70*/  STL [R1+0x1330], R21 ;  /* 0x0013301501007387 */ /* 0x000fe20000100800 */
        /* <DEDUP_REMOVED lines=38> */
[----:B---3--:R-:W-:-:S05]  /*34de0*/  LEA R21, P6, R18, R24, 0x1 ;  /* 0x0000001812157211 */ /* 0x008fca00078c08ff */
[----:B------:R-:W-:Y:S01]  /*34df0*/  STL [R1+0x1370], R21 ;  /* 0x0013701501007387 */ /* 0x000fe20000100800 */
[----:B------:R0:W-:Y:S02]  /*34e00*/  STL [R1+0x133c], R20 ;  /* 0x00133c1401007387 */ /* 0x0001e40000100800 */
[-C--:B0-----:R-:W-:Y:S02]  /*34e10*/  LEA.HI.X.SX32 R20, R19, R9.reuse, 0x1, P4 ;  /* 0x0000000913147211 */ /* 0x081fe400020f0eff */
[----:B----4-:R-:W-:Y:S01]  /*34e20*/  LEA R21, P5, R6, R24, 0x1 ;  /* 0x0000001806157211 */ /* 0x010fe200078a08ff */
        /* <DEDUP_REMOVED lines=1862> */
[----:B------:R0:W-:Y:S01]  /*3c290*/  STL [R1+0x1ee4], R20 ;  /* 0x001ee41401007387 */ /* 0x0001e20000100800 */
[----:B------:R-:W-:-:S02]  /*3c2a0*/  LEA.HI.X.SX32 R19, R19, R9, 0x1, P1 ;  /* 0x0000000913137211 */ /* 0x000fc400008f0eff */
[----:B0-----:R-:W-:Y:S02]  /*3c2b0*/  LEA.HI.X.SX32 R20, R11, R9, 0x1, P2 ;  /* 0x000000090b147211 */ /* 0x001fe400010f0eff */
[----:B------:R-:W4:Y:S01]  /*3c2c0*/  LDL.LU R11, [R1+0x128] ;  /* 0x00012800010b7983 */ /* 0x000f220000300800 */
[----:B-----5:R-:W-:-:S05]  /*3c2d0*/  LEA R21, P3, R18, R24, 0x1 ;  /* 0x0000001812157211 */ /* 0x020fca00078608ff */
[----:B------:R0:W-:Y:S01]  /*3c2e0*/  STL [R1+0x1f20], R21 ;  /* 0x001f201501007387 */ /* 0x0001e20000100800 */
[----:B------:R1:W-:Y:S01]  /*3c2f0*/  STL [R1+0x1eec], R20 ;  /* 0x001eec1401007387 */ /* 0x0003e20000100800 */
[----:B0-----:R-:W-:Y:S02]  /*3c300*/  LEA R21, P2, R6, R24, 0x1 ;  /* 0x0000001806157211 */ /* 0x001fe400078408ff */
[----:B-1----:R-:W5:Y:S04]  /*3c310*/  LDL.LU R20, [R1+0x124] ;  /* 0x0001240001147983 */ /* 0x002f680000300800 */
[----:B------:R-:W-:Y:S01]  /*3c320*/  STL [R1+0x1f28], R21 ;  /* 0x001f281501007387 */ /* 0x000fe20000100800 */
        /* <DEDUP_REMOVED lines=11> */
[----:B0-----:R-:W-:Y:S02]  /*3c3e0*/  LEA R21, P6, R8, R24, 0x1 ;  /* 0x0000001808157211 */ /* 0x001fe400078c08ff */
[-C--:B-1----:R-:W-:Y:S02]  /*3c3f0*/  LEA.HI.X.SX32 R19, R29, R9.reuse, 0x1, P5 ;  /* 0x000000091d137211 */ /* 0x082fe400028f0eff */
[----:B------:R-:W5:Y:S01]  /*3c400*/  LDL.LU R29, [R1+0x118] ;  /* 0x00011800011d7983 */ /* 0x000f620000300800 */
[----:B------:R0:W-:Y:S02]  /*3c410*/  STL [R1+0x1f40], R21 ;  /* 0x001f401501007387 */ /* 0x0001e40000100800 */
[----:B------:R1:W-:Y:S01]  /*3c420*/  STL [R1+0x1f0c], R19 ;  /* 0x001f0c1301007387 */ /* 0x0003e20000100800 */
[----:B------:R-:W-:-:S02]  /*3c430*/  LEA.HI.X.SX32 R18, R18, R9, 0x1, P3 ;  /* 0x0000000912127211 */ /* 0x000fc400018f0eff */
[-C--:B0-----:R-:W-:Y:S02]  /*3c440*/  LEA R21, P5, R16, R24.reuse, 0x1 ;  /* 0x0000001810157211 */ /* 0x081fe400078a08ff */
[----:B-1----:R-:W-:Y:S02]  /*3c450*/  LEA.HI.X.SX32 R19, R5, R9, 0x1, P4 ;  /* 0x0000000905137211 */ /* 0x002fe400020f0eff */
[----:B------:R-:W5:Y:S01]  /*3c460*/  LDL.LU R5, [R1+0x114] ;  /* 0x0001140001057983 */ /* 0x000f620000300800 */
[----:B------:R0:W-:Y:S02]  /*3c470*/  STL [R1+0x1f48], R21 ;  /* 0x001f481501007387 */ /* 0x0001e40000100800 */
[----:B------:R1:W-:Y:S01]  /*3c480*/  STL [R1+0x1f14], R19 ;  /* 0x001f141301007387 */ /* 0x0003e20000100800 */
[-C--:B0-----:R-:W-:Y:S01]  /*3c490*/  LEA R21, P4, R15, R24.reuse, 0x1 ;  /* 0x000000180f157211 */ /* 0x081fe200078808ff */
[----:B-1----:R-:W5:Y:S04]  /*3c4a0*/  LDL.LU R19, [R1+0x110] ;  /* 0x0001100001137983 */ /* 0x002f680000300800 */
[----:B------:R0:W-:Y:S01]  /*3c4b0*/  STL [R1+0x1f50], R21 ;  /* 0x001f501501007387 */ /* 0x0001e20000100800 */
[----:B------:R1:W-:Y:S01]  /*3c4c0*/  STL [R1+0x1f1c], R18 ;  /* 0x001f1c1201007387 */ /* 0x0003e20000100800 */
[----:B0-----:R-:W-:-:S02]  /*3c4d0*/  LEA R21, P3, R14, R24, 0x1 ;  /* 0x000000180e157211 */ /* 0x001fc400078608ff */
[-C--:B-1----:R-:W-:Y:S02]  /*3c4e0*/  LEA.HI.X.SX32 R18, R6, R9.reuse, 0x1, P2 ;  /* 0x0000000906127211 */ /* 0x082fe400010f0eff */
[----:B------:R-:W5:Y:S01]  /*3c4f0*/  LDL.LU R6, [R1+0x10c] ;  /* 0x00010c0001067983 */ /* 0x000f620000300800 */
[----:B------:R-:W-:Y:S02]  /*3c500*/  STL [R1+0x1f58], R21 ;  /* 0x001f581501007387 */ /* 0x000fe40000100800 */
[----:B------:R0:W-:Y:S01]  /*3c510*/  STL [R1+0x1f24], R18 ;  /* 0x001f241201007387 */ /* 0x0001e20000100800 */
[-C--:B------:R-:W-:Y:S02]  /*3c520*/  LEA.HI.X.SX32 R17, R17, R9.reuse, 0x1, P0 ;  /* 0x0000000911117211 */ /* 0x080fe400000f0eff */
[----:B0-----:R-:W-:Y:S02]  /*3c530*/  LEA.HI.X.SX32 R18, R7, R9, 0x1, P1 ;  /* 0x0000000907127211 */ /* 0x001fe400008f0eff */
[----:B------:R-:W5:Y:S01]  /*3c540*/  LDL.LU R7, [R1+0x108] ;  /* 0x0001080001077983 */ /* 0x000f620000300800 */
[----:B--2---:R-:W-:-:S05]  /*3c550*/  LEA R21, P2, R13, R24, 0x1 ;  /* 0x000000180d157211 */ /* 0x004fca00078408ff */
[----:B------:R0:W-:Y:S01]  /*3c560*/  STL [R1+0x1f60], R21 ;  /* 0x001f601501007387 */ /* 0x0001e20000100800 */
[----:B------:R1:W-:Y:S01]  /*3c570*/  STL [R1+0x1f2c], R18 ;  /* 0x001f2c1201007387 */ /* 0x0003e20000100800 */
[----:B0-----:R-:W-:Y:S02]  /*3c580*/  LEA R21, P1, R28, R24, 0x1 ;  /* 0x000000181c157211 */ /* 0x001fe400078208ff */
[----:B-1----:R-:W2:Y:S04]  /*3c590*/  LDL.LU R18, [R1+0x104] ;  /* 0x0001040001127983 */ /* 0x002ea80000300800 */
[----:B------:R-:W-:Y:S01]  /*3c5a0*/  STL [R1+0x1f68], R21 ;  /* 0x001f681501007387 */ /* 0x000fe20000100800 */
[----:B------:R0:W-:Y:S02]  /*3c5b0*/  STL [R1+0x1f34], R17 ;  /* 0x001f341101007387 */ /* 0x0001e40000100800 */
[----:B0-----:R-:W-:-:S02]  /*3c5c0*/  LEA.HI.X.SX32 R17, R8, R9, 0x1, P6 ;  /* 0x0000000908117211 */ /* 0x001fc400030f0eff */
[----:B------:R-:W2:Y:S01]  /*3c5d0*/  LDL.LU R8, [R1+0x100] ;  /* 0x0001000001087983 */ /* 0x000ea20000300800 */
[----:B---3--:R-:W-:-:S05]  /*3c5e0*/  LEA R21, P0, R12, R24, 0x1 ;  /* 0x000000180c157211 */ /* 0x008fca00078008ff */
[----:B------:R-:W-:Y:S01]  /*3c5f0*/  STL [R1+0x1f70], R21 ;  /* 0x001f701501007387 */ /* 0x000fe20000100800 */
[----:B------:R0:W-:Y:S01]  /*3c600*/  STL [R1+0x1f3c], R17 ;  /* 0x001f3c1101007387 */ /* 0x0001e20000100800 */
[-C--:B------:R-:W-:Y:S02]  /*3c610*/  LEA.HI.X.SX32 R16, R16, R9.reuse, 0x1, P5 ;  /* 0x0000000910107211 */ /* 0x080fe400028f0eff */
[----:B0-----:R-:W3:Y:S01]  /*3c620*/  LDL.LU R17, [R1+0xfc] ;  /* 0x0000fc0001117983 */ /* 0x001ee20000300800 */
[----:B----4-:R-:W-:Y:S02]  /*3c630*/  LEA R21, P6, R11, R24, 0x1 ;  /* 0x000000180b157211 */ /* 0x010fe400078c08ff */
[----:B------:R-:W-:-:S03]  /*3c640*/  LEA.HI.X.SX32 R15, R15, R9, 0x1, P4 ;  /* 0x000000090f0f7211 */ /* 0x000fc600020f0eff */
[----:B------:R-:W-:Y:S01]  /*3c650*/  STL [R1+0x1f78], R21 ;  /* 0x001f781501007387 */ /* 0x000fe20000100800 */
[----:B------:R0:W-:Y:S01]  /*3c660*/  STL [R1+0x1f44], R16 ;  /* 0x001f441001007387 */ /* 0x0001e20000100800 */
[-C--:B------:R-:W-:Y:S02]  /*3c670*/  LEA.HI.X.SX32 R14, R14, R9.reuse, 0x1, P3 ;  /* 0x000000090e0e7211 */ /* 0x080fe400018f0eff */
[----:B0-----:R-:W4:Y:S01]  /*3c680*/  LDL.LU R16, [R1+0xf8] ;  /* 0x0000f80001107983 */ /* 0x001f220000300800 */
[----:B------:R-:W-:Y:S02]  /*3c690*/  LEA.HI.X.SX32 R22, R13, R9, 0x1, P2 ;  /* 0x000000090d167211 */ /* 0x000fe400010f0eff */
[----:B-----5:R-:W-:-:S05]  /*3c6a0*/  LEA R21, P5, R20, R24, 0x1 ;  /* 0x0000001814157211 */ /* 0x020fca00078a08ff */
[----:B------:R-:W-:Y:S01]  /*3c6b0*/  STL [R1+0x1f80], R21 ;  /* 0x001f801501007387 */ /* 0x000fe20000100800 */
[----:B------:R0:W-:Y:S03]  /*3c6c0*/  STL [R1+0x1f4c], R15 ;  /* 0x001f4c0f01007387 */ /* 0x0001e60000100800 */
[----:B0-----:R-:W5:Y:S01]  /*3c6d0*/  LDL.LU R15, [R1+0xf4] ;  /* 0x0000f400010f7983 */ /* 0x001f620000300800 */
[----:B------:R-:W-:-:S05]  /*3c6e0*/  LEA R21, P4, R10, R24, 0x1 ;  /* 0x000000180a157211 */ /* 0x000fca00078808ff */
[----:B------:R-:W-:Y:S01]  /*3c6f0*/  STL [R1+0x1f88], R21 ;  /* 0x001f881501007387 */ /* 0x000fe20000100800 */
[----:B------:R0:W-:Y:S03]  /*3c700*/  STL [R1+0x1f54], R14 ;  /* 0x001f540e01007387 */ /* 0x0001e60000100800 */
[----:B0-----:R-:W5:Y:S01]  /*3c710*/  LDL.LU R14, [R1+0xf0] ;  /* 0x0000f000010e7983 */ /* 0x001f620000300800 */
[----:B------:R-:W-:-:S05]  /*3c720*/  LEA R21, P3, R27, R24, 0x1 ;  /* 0x000000181b157211 */ /* 0x000fca00078608ff */
[----:B------:R-:W-:Y:S01]  /*3c730*/  STL [R1+0x1f90], R21 ;  /* 0x001f901501007387 */ /* 0x000fe20000100800 */
[----:B------:R-:W5:Y:S02]  /*3c740*/  LDL.LU R13, [R1+0xec] ;  /* 0x0000ec00010d7983 */ /* 0x000f640000300800 */
[----:B------:R0:W-:Y:S02]  /*3c750*/  STL [R1+0x1f5c], R22 ;  /* 0x001f5c1601007387 */ /* 0x0001e40000100800 */
[----:B0-----:R-:W-:Y:S02]  /*3c760*/  LEA.HI.X.SX32 R22, R28, R9, 0x1, P1 ;  /* 0x000000091c167211 */ /* 0x001fe400008f0eff */
[----:B------:R-:W-:-:S05]  /*3c770*/  LEA R21, P2, R29, R24, 0x1 ;  /* 0x000000181d157211 */ /* 0x000fca00078408ff */
[----:B------:R0:W-:Y:S01]  /*3c780*/  STL [R1+0x1f98], R21 ;  /* 0x001f981501007387 */ /* 0x0001e20000100800 */
[----:B------:R-:W5:Y:S02]  /*3c790*/  LDL.LU R28, [R1+0xe8] ;  /* 0x0000e800011c7983 */ /* 0x000f640000300800 */
[----:B------:R1:W-:Y:S01]  /*3c7a0*/  STL [R1+0x1f64], R22 ;  /* 0x001f641601007387 */ /* 0x0003e20000100800 */
[----:B0-----:R-:W-:Y:S02]  /*3c7b0*/  LEA R21, P1, R5, R24, 0x1 ;  /* 0x0000001805157211 */ /* 0x001fe400078208ff */
[----:B-1----:R-:W-:-:S03]  /*3c7c0*/  LEA.HI.X.SX32 R22, R12, R9, 0x1, P0 ;  /* 0x000000090c167211 */ /* 0x002fc600000f0eff */
        /* <DEDUP_REMOVED lines=8> */
[-C--:B0-----:R-:W-:Y:S02]  /*3c850*/  LEA R21, P6, R6, R24.reuse, 0x1 ;  /* 0x0000001806157211 */ /* 0x081fe400078c08ff */
[-C--:B-1----:R-:W-:Y:S01]  /*3c860*/  LEA.HI.X.SX32 R22, R20, R9.reuse, 0x1, P5 ;  /* 0x0000000914167211 */ /* 0x082fe200028f0eff */
[----:B------:R-:W-:Y:S02]  /*3c870*/  LEA.HI.X.SX32 R20, R10, R9, 0x1, P4 ;  /* 0x000000090a147211 */ /* 0x000fe400020f0eff */
[----:B------:R0:W-:Y:S02]  /*3c880*/  STL [R1+0x1fb0], R21 ;  /* 0x001fb01501007387 */ /* 0x0001e40000100800 */
[----:B------:R-:W-:Y:S02]  /*3c890*/  STL [R1+0x1f7c], R22 ;  /* 0x001f7c1601007387 */ /* 0x000fe40000100800 */
[----:B------:R-:W5:Y:S01]  /*3c8a0*/  LDL.LU R10, [R1+0xdc] ;  /* 0x0000dc00010a7983 */ /* 0x000f620000300800 */
[----:B0-----:R-:W-:-:S05]  /*3c8b0*/  LEA R21, P5, R7, R24, 0x1 ;  /* 0x0000001807157211 */ /* 0x001fca00078a08ff */
[----:B------:R-:W-:Y:S01]  /*3c8c0*/  STL [R1+0x1fb8], R21 ;  /* 0x001fb81501007387 */ /* 0x000fe20000100800 */
[----:B------:R0:W-:Y:S02]  /*3c8d0*/  STL [R1+0x1f84], R20 ;  /* 0x001f841401007387 */ /* 0x0001e40000100800 */
[----:B0-----:R-:W-:Y:S02]  /*3c8e0*/  LEA.HI.X.SX32 R20, R27, R9, 0x1, P3 ;  /* 0x000000091b147211 */ /* 0x001fe400018f0eff */
[----:B------:R-:W5:Y:S01]  /*3c8f0*/  LDL.LU R27, [R1+0xd8] ;  /* 0x0000d800011b7983 */ /* 0x000f620000300800 */
[----:B--2---:R-:W-:-:S05]  /*3c900*/  LEA R21, P4, R18, R24, 0x1 ;  /* 0x0000001812157211 */ /* 0x004fca00078808ff */
[----:B------:R-:W-:Y:S01]  /*3c910*/  STL [R1+0x1fc0], R21 ;  /* 0x001fc01501007387 */ /* 0x000fe20000100800 */
[----:B------:R0:W-:Y:S02]  /*3c920*/  STL [R1+0x1f8c], R20 ;  /* 0x001f8c1401007387 */ /* 0x0001e40000100800 */
[-C--:B0-----:R-:W-:Y:S02]  /*3c930*/  LEA.HI.X.SX32 R20, R29, R9.reuse, 0x1, P2 ;  /* 0x000000091d147211 */ /* 0x081fe400010f0eff */
[----:B------:R-:W-:Y:S01]  /*3c940*/  LEA R21, P3, R8, R24, 0x1 ;  /* 0x0000001808157211 */ /* 0x000fe200078608ff */
[----:B------:R-:W2:Y:S04]  /*3c950*/  LDL.LU R29, [R1+0xd4] ;  /* 0x0000d400011d7983 */ /* 0x000ea80000300800 */
[----:B------:R-:W-:Y:S01]  /*3c960*/  STL [R1+0x1fc8], R21 ;  /* 0x001fc81501007387 */ /* 0x000fe20000100800 */
[----:B------:R0:W-:Y:S02]  /*3c970*/  STL [R1+0x1f94], R20 ;  /* 0x001f941401007387 */ /* 0x0001e40000100800 */
[----:B0-----:R-:W-:-:S02]  /*3c980*/  LEA.HI.X.SX32 R20, R5, R9, 0x1, P1 ;  /* 0x0000000905147211 */ /* 0x001fc400008f0eff */
[----:B------:R-:W2:Y:S01]  /*3c990*/  LDL.LU R5, [R1+0xd0] ;  /* 0x0000d00001057983 */ /* 0x000ea20000300800 */
[----:B---3--:R-:W-:-:S05]  /*3c9a0*/  LEA R21, P2, R17, R24, 0x1 ;  /* 0x0000001811157211 */ /* 0x008fca00078408ff */
[----:B------:R-:W-:Y:S01]  /*3c9b0*/  STL [R1+0x1fd0], R21 ;  /* 0x001fd01501007387 */ /* 0x000fe20000100800 */
[----:B------:R0:W-:Y:S01]  /*3c9c0*/  STL [R1+0x1f9c], R20 ;  /* 0x001f9c1401007387 */ /* 0x0001e20000100800 */
[----:B------:R-:W-:Y:S02]  /*3c9d0*/  LEA.HI.X.SX32 R19, R19, R9, 0x1, P0 ;  /* 0x0000000913137211 */ /* 0x000fe400000f0eff */
[----:B0-----:R-:W3:Y:S01]  /*3c9e0*/  LDL.LU R20, [R1+0xcc] ;  /* 0x0000cc0001147983 */ /* 0x001ee20000300800 */
[----:B----4-:R-:W-:-:S05]  /*3c9f0*/  LEA R21, P1, R16, R24, 0x1 ;  /* 0x0000001810157211 */ /* 0x010fca00078208ff */
[----:B------:R0:W-:Y:S01]  /*3ca00*/  STL [R1+0x1fd8], R21 ;  /* 0x001fd81501007387 */ /* 0x0001e20000100800 */
[----:B------:R1:W-:Y:S01]  /*3ca10*/  STL [R1+0x1fa4], R19 ;  /* 0x001fa41301007387 */ /* 0x0003e20000100800 */
[----:B0-----:R-:W-:Y:S02]  /*3ca20*/  LEA.HI.X.SX32 R21, R6, R9, 0x1, P6 ;  /* 0x0000000906157211 */ /* 0x001fe400030f0eff */
[----:B-----5:R-:W-:-:S05]  /*3ca30*/  LEA R22, P0, R15, R24, 0x1 ;  /* 0x000000180f167211 */ /* 0x020fca00078008ff */
[----:B------:R-:W-:Y:S01]  /*3ca40*/  STL [R1+0x1fe0], R22 ;  /* 0x001fe01601007387 */ /* 0x000fe20000100800 */
[----:B------:R-:W4:Y:S02]  /*3ca50*/  LDL.LU R6, [R1+0xc8] ;  /* 0x0000c80001067983 */ /* 0x000f240000300800 */
[----:B------:R0:W-:Y:S01]  /*3ca60*/  STL [R1+0x1fac], R21 ;  /* 0x001fac1501007387 */ /* 0x0001e20000100800 */
[----:B-1----:R-:W-:Y:S02]  /*3ca70*/  LEA R19, P6, R14, R24, 0x1 ;  /* 0x000000180e137211 */ /* 0x002fe400078c08ff */
[----:B0-----:R-:W-:-:S03]  /*3ca80*/  LEA.HI.X.SX32 R21, R7, R9, 0x1, P5 ;  /* 0x0000000907157211 */ /* 0x001fc600028f0eff */
[----:B------:R0:W-:Y:S01]  /*3ca90*/  STL [R1+0x1fe8], R19 ;  /* 0x001fe81301007387 */ /* 0x0001e20000100800 */
[----:B------:R-:W5:Y:S03]  /*3caa0*/  LDL.LU R7, [R1+0xc4] ;  /* 0x0000c40001077983 */ /* 0x000f660000300800 */
[----:B------:R-:W-:Y:S01]  /*3cab0*/  STL [R1+0x1fb4], R21 ;  /* 0x001fb41501007387 */ /* 0x000fe20000100800 */
[----:B0-----:R-:W-:-:S05]  /*3cac0*/  LEA R19, P5, R13, R24, 0x1 ;  /* 0x000000180d137211 */ /* 0x001fca00078a08ff */
[----:B------:R0:W-:Y:S04]  /*3cad0*/  STL [R1+0x1ff0], R19 ;  /* 0x001ff01301007387 */ /* 0x0001e80000100800 */
[----:B0-----:R-:W5:Y:S01]  /*3cae0*/  LDL.LU R19, [R1+0xc0] ;  /* 0x0000c00001137983 */ /* 0x001f620000300800 */
[----:B------:R-:W-:Y:S01]  /*3caf0*/  LEA.HI.X.SX32 R21, R18, R9, 0x1, P4 ;  /* 0x0000000912157211 */ /* 0x000fe200020f0eff */
[----:B------:R-:W-:-:S04]  /*3cb00*/  LEA R18, P4, R28, R24, 0x1 ;  /* 0x000000181c127211 */ /* 0x000fc800078808ff */
[----:B------:R0:W-:Y:S01]  /*3cb10*/  STL [R1+0x1fbc], R21 ;  /* 0x001fbc1501007387 */ /* 0x0001e20000100800 */
[----:B------:R1:W-:Y:S01]  /*3cb20*/  STL [R1+0x1ff8], R18 ;  /* 0x001ff81201007387 */ /* 0x0003e20000100800 */
[-C--:B0-----:R-:W-:Y:S01]  /*3cb30*/  LEA.HI.X.SX32 R21, R8, R9.reuse, 0x1, P3 ;  /* 0x0000000908157211 */ /* 0x081fe200018f0eff */
[-C--:B-1----:R-:W-:Y:S01]  /*3cb40*/  LEA R18, P3, R12, R24.reuse, 0x1 ;  /* 0x000000180c127211 */ /* 0x082fe200078608ff */
[----:B------:R-:W5:Y:S03]  /*3cb50*/  LDL.LU R8, [R1+0xbc] ;  /* 0x0000bc0001087983 */ /* 0x000f660000300800 */
[----:B------:R0:W-:Y:S01]  /*3cb60*/  STL [R1+0x1fc4], R21 ;  /* 0x001fc41501007387 */ /* 0x0001e20000100800 */
[----:B------:R1:W-:Y:S01]  /*3cb70*/  STL [R1+0x2000], R18 ;  /* 0x0020001201007387 */ /* 0x0003e20000100800 */
[-C--:B------:R-:W-:Y:S02]  /*3cb80*/  LEA.HI.X.SX32 R16, R16, R9.reuse, 0x1, P1 ;  /* 0x0000000910107211 */ /* 0x080fe400008f0eff */
[-C--:B0-----:R-:W-:Y:S01]  /*3cb90*/  LEA.HI.X.SX32 R21, R17, R9.reuse, 0x1, P2 ;  /* 0x0000000911157211 */ /* 0x081fe200010f0eff */
[----:B------:R-:W-:Y:S01]  /*3cba0*/  LEA R17, P2, R11, R24, 0x1 ;  /* 0x000000180b117211 */ /* 0x000fe200078408ff */
[----:B-1----:R-:W5:Y:S03]  /*3cbb0*/  LDL.LU R18, [R1+0xb8] ;  /* 0x0000b80001127983 */ /* 0x002f660000300800 */
[----:B------:R-:W-:Y:S02]  /*3cbc0*/  STL [R1+0x1fcc], R21 ;  /* 0x001fcc1501007387 */ /* 0x000fe40000100800 */
[----:B------:R0:W-:Y:S01]  /*3cbd0*/  STL [R1+0x2008], R17 ;  /* 0x0020081101007387 */ /* 0x0001e20000100800 */
[----:B------:R-:W-:-:S02]  /*3cbe0*/  LEA.HI.X.SX32 R15, R15, R9, 0x1, P0 ;  /* 0x000000090f0f7211 */ /* 0x000fc400000f0eff */
[----:B------:R-:W-:Y:S01]  /*3cbf0*/  LEA.HI.X.SX32 R14, R14, R9, 0x1, P6 ;  /* 0x000000090e0e7211 */ /* 0x000fe200030f0eff */
[----:B0-----:R-:W5:Y:S01]  /*3cc00*/  LDL.LU R17, [R1+0xb4] ;  /* 0x0000b40001117983 */ /* 0x001f620000300800 */
[-C--:B------:R-:W-:Y:S01]  /*3cc10*/  LEA R21, P1, R10, R24.reuse, 0x1 ;  /* 0x000000180a157211 */ /* 0x080fe200078208ff */
[----:B------:R0:W-:Y:S02]  /*3cc20*/  STL [R1+0x1fd4], R16 ;  /* 0x001fd41001007387 */ /* 0x0001e40000100800 */
[----:B0-----:R-:W5:Y:S02]  /*3cc30*/  LDL.LU R16, [R1+0xb0] ;  /* 0x0000b00001107983 */ /* 0x001f640000300800 */
[----:B------:R-:W-:Y:S02]  /*3cc40*/  STL [R1+0x2010], R21 ;  /* 0x0020101501007387 */ /* 0x000fe40000100800 */
[----:B------:R0:W-:Y:S02]  /*3cc50*/  STL [R1+0x1fdc], R15 ;  /* 0x001fdc0f01007387 */ /* 0x0001e40000100800 */
[----:B0-----:R-:W5:Y:S01]  /*3cc60*/  LDL.LU R15, [R1+0xac] ;  /* 0x0000ac00010f7983 */ /* 0x001f620000300800 */
[----:B------:R-:W-:-:S05]  /*3cc70*/  LEA R21, P0, R27, R24, 0x1 ;  /* 0x000000181b157211 */ /* 0x000fca00078008ff */
[----:B------:R-:W-:Y:S01]  /*3cc80*/  STL [R1+0x2018], R21 ;  /* 0x0020181501007387 */ /* 0x000fe20000100800 */
[----:B------:R0:W-:Y:S03]  /*3cc90*/  STL [R1+0x1fe4], R14 ;  /* 0x001fe40e01007387 */ /* 0x0001e60000100800 */
[----:B0-----:R-:W5:Y:S01]  /*3cca0*/  LDL.LU R14, [R1+0xa8] ;  /* 0x0000a800010e7983 */ /* 0x001f620000300800 */
[----:B------:R-:W-:Y:S02]  /*3ccb0*/  LEA.HI.X.SX32 R21, R13, R9, 0x1, P5 ;  /* 0x000000090d157211 */ /* 0x000fe400028f0eff */
[----:B--2---:R-:W-:-:S05]  /*3ccc0*/  LEA R22, P6, R29, R24, 0x1 ;  /* 0x000000181d167211 */ /* 0x004fca00078c08ff */
[----:B------:R0:W-:Y:S01]  /*3ccd0*/  STL [R1+0x2020], R22 ;  /* 0x0020201601007387 */ /* 0x0001e20000100800 */
[----:B------:R-:W2:Y:S02]  /*3cce0*/  LDL.LU R13, [R1+0xa4] ;  /* 0x0000a400010d7983 */ /* 0x000ea40000300800 */
[----:B------:R1:W-:Y:S01]  /*3ccf0*/  STL [R1+0x1fec], R21 ;  /* 0x001fec1501007387 */ /* 0x0003e20000100800 */
[----:B0-----:R-:W-:Y:S02]  /*3cd00*/  LEA R22, P5, R5, R24, 0x1 ;  /* 0x0000001805167211 */ /* 0x001fe400078a08ff */
[----:B-1----:R-:W-:-:S03]  /*3cd10*/  LEA.HI.X.SX32 R21, R28, R9, 0x1, P4 ;  /* 0x000000091c157211 */ /* 0x002fc600020f0eff */
[----:B------:R-:W-:Y:S01]  /*3cd20*/  STL [R1+0x2028], R22 ;  /* 0x0020281601007387 */ /* 0x000fe20000100800 */
[----:B------:R-:W2:Y:S02]  /*3cd30*/  LDL.LU R28, [R1+0xa0] ;  /* 0x0000a000011c7983 */ /* 0x000ea40000300800 */
[----:B------:R0:W-:Y:S02]  /*3cd40*/  STL [R1+0x1ff4], R21 ;  /* 0x001ff41501007387 */ /* 0x0001e40000100800 */
[----:B0-----:R-:W-:Y:S02]  /*3cd50*/  LEA.HI.X.SX32 R21, R12, R9, 0x1, P3 ;  /* 0x000000090c157211 */ /* 0x001fe400018f0eff */
[----:B---3--:R-:W-:-:S05]  /*3cd60*/  LEA R22, P4, R20, R24, 0x1 ;  /* 0x0000001814167211 */ /* 0x008fca00078808ff */
[----:B------:R-:W-:Y:S01]  /*3cd70*/  STL [R1+0x2030], R22 ;  /* 0x0020301601007387 */ /* 0x000fe20000100800 */
[----:B------:R-:W3:Y:S02]  /*3cd80*/  LDL.LU R12, [R1+0x9c] ;  /* 0x00009c00010c7983 */ /* 0x000ee40000300800 */
[----:B------:R0:W-:Y:S02]  /*3cd90*/  STL [R1+0x1ffc], R21 ;  /* 0x001ffc1501007387 */ /* 0x0001e40000100800 */
[----:B0-----:R-:W-:Y:S02]  /*3cda0*/  LEA.HI.X.SX32 R21, R11, R9, 0x1, P2 ;  /* 0x000000090b157211 */ /* 0x001fe400010f0eff */
[----:B------:R-:W3:Y:S01]  /*3cdb0*/  LDL.LU R11, [R1+0x98] ;  /* 0x00009800010b7983 */ /* 0x000ee20000300800 */
[----:B----4-:R-:W-:-:S05]  /*3cdc0*/  LEA R22, P3, R6, R24, 0x1 ;  /* 0x0000001806167211 */ /* 0x010fca00078608ff */
[----:B------:R-:W-:Y:S01]  /*3cdd0*/  STL [R1+0x2038], R22 ;  /* 0x0020381601007387 */ /* 0x000fe20000100800 */
[----:B------:R0:W-:Y:S02]  /*3cde0*/  STL [R1+0x2004], R21 ;  /* 0x0020041501007387 */ /* 0x0001e40000100800 */
[-C--:B0-----:R-:W-:Y:S02]  /*3cdf0*/  LEA.HI.X.SX32 R21, R10, R9.reuse, 0x1, P1 ;  /* 0x000000090a157211 */ /* 0x081fe400008f0eff */
[----:B-----5:R-:W-:Y:S01]  /*3ce00*/  LEA R22, P2, R7, R24, 0x1 ;  /* 0x0000001807167211 */ /* 0x020fe200078408ff */
[----:B------:R-:W4:Y:S04]  /*3ce10*/  LDL.LU R10, [R1+0x94] ;  /* 0x00009400010a7983 */ /* 0x000f280000300800 */
        /* <DEDUP_REMOVED lines=12> */
[----:B------:R-:W-:Y:S02]  /*3cee0*/  LEA R23, P6, R18, R24, 0x1 ;  /* 0x0000001812177211 */ /* 0x000fe400078c08ff */
[----:B0-----:R-:W-:-:S03]  /*3cef0*/  LEA.HI.X.SX32 R22, R5, R9, 0x1, P5 ;  /* 0x0000000905167211 */ /* 0x001fc600028f0eff */
[----:B------:R-:W-:Y:S01]  /*3cf00*/  STL [R1+0x2058], R23 ;  /* 0x0020581701007387 */ /* 0x000fe20000100800 */
[----:B------:R-:W5:Y:S03]  /*3cf10*/  LDL.LU R5, [R1+0x88] ;  /* 0x0000880001057983 */ /* 0x000f660000300800 */
[----:B------:R0:W-:Y:S01]  /*3cf20*/  STL [R1+0x2024], R22 ;  /* 0x0020241601007387 */ /* 0x0001e20000100800 */
[----:B-1----:R-:W-:Y:S02]  /*3cf30*/  LEA R21, P5, R17, R24, 0x1 ;  /* 0x0000001811157211 */ /* 0x002fe400078a08ff */
[----:B0-----:R-:W-:-:S03]  /*3cf40*/  LEA.HI.X.SX32 R22, R20, R9, 0x1, P4 ;  /* 0x0000000914167211 */ /* 0x001fc600020f0eff */
[----:B------:R0:W-:Y:S01]  /*3cf50*/  STL [R1+0x2060], R21 ;  /* 0x0020601501007387 */ /* 0x0001e20000100800 */
[----:B------:R-:W-:-:S03]  /*3cf60*/  LEA.HI.X.SX32 R20, R6, R9, 0x1, P3 ;  /* 0x0000000906147211 */ /* 0x000fc600018f0eff */
[----:B------:R1:W-:Y:S01]  /*3cf70*/  STL [R1+0x202c], R22 ;  /* 0x00202c1601007387 */ /* 0x0003e20000100800 */
[----:B------:R-:W5:Y:S01]  /*3cf80*/  LDL.LU R6, [R1+0x84] ;  /* 0x0000840001067983 */ /* 0x000f620000300800 */
[----:B0-----:R-:W-:-:S05]  /*3cf90*/  LEA R21, P4, R16, R24, 0x1 ;  /* 0x0000001810157211 */ /* 0x001fca00078808ff */
[----:B------:R0:W-:Y:S01]  /*3cfa0*/  STL [R1+0x2068], R21 ;  /* 0x0020681501007387 */ /* 0x0001e20000100800 */
[----:B-1----:R-:W-:-:S03]  /*3cfb0*/  LEA R22, P3, R15, R24, 0x1 ;  /* 0x000000180f167211 */ /* 0x002fc600078608ff */
[----:B------:R1:W-:Y:S01]  /*3cfc0*/  STL [R1+0x2034], R20 ;  /* 0x0020341401007387 */ /* 0x0003e20000100800 */
        /* <DEDUP_REMOVED lines=8> */
[----:B------:R-:W-:Y:S01]  /*3d050*/  STL [R1+0x2044], R21 ;  /* 0x0020441501007387 */ /* 0x000fe20000100800 */
[----:B------:R-:W5:Y:S01]  /*3d060*/  LDL.LU R8, [R1+0x7c] ;  /* 0x00007c0001087983 */ /* 0x000f620000300800 */
[----:B--2---:R-:W-:-:S05]  /*3d070*/  LEA R20, P1, R13, R24, 0x1 ;  /* 0x000000180d147211 */ /* 0x004fca00078208ff */
[----:B------:R0:W-:Y:S01]  /*3d080*/  STL [R1+0x2080], R20 ;  /* 0x0020801401007387 */ /* 0x0001e20000100800 */
[----:B------:R1:W-:Y:S01]  /*3d090*/  STL [R1+0x204c], R19 ;  /* 0x00204c1301007387 */ /* 0x0003e20000100800 */
[----:B0-----:R-:W-:Y:S02]  /*3d0a0*/  LEA R20, P0, R28, R24, 0x1 ;  /* 0x000000181c147211 */ /* 0x001fe400078008ff */
[----:B-1----:R-:W-:-:S03]  /*3d0b0*/  LEA.HI.X.SX32 R19, R18, R9, 0x1, P6 ;  /* 0x0000000912137211 */ /* 0x002fc600030f0eff */
[----:B------:R-:W-:Y:S01]  /*3d0c0*/  STL [R1+0x2088], R20 ;  /* 0x0020881401007387 */ /* 0x000fe20000100800 */
[----:B------:R-:W2:Y:S02]  /*3d0d0*/  LDL.LU R26, [R1+0x78] ;  /* 0x00007800011a7983 */ /* 0x000ea40000300800 */
[----:B------:R0:W-:Y:S02]  /*3d0e0*/  STL [R1+0x2054], R19 ;  /* 0x0020541301007387 */ /* 0x0001e40000100800 */
[-C--:B0-----:R-:W-:Y:S02]  /*3d0f0*/  LEA.HI.X.SX32 R19, R17, R9.reuse, 0x1, P5 ;  /* 0x0000000911137211 */ /* 0x081fe400028f0eff */
[----:B---3--:R-:W-:Y:S01]  /*3d100*/  LEA R18, P6, R12, R24, 0x1 ;  /* 0x000000180c127211 */ /* 0x008fe200078c08ff */
[----:B------:R-:W-:-:S04]  /*3d110*/  LEA.HI.X.SX32 R17, R16, R9, 0x1, P4 ;  /* 0x0000000910117211 */ /* 0x000fc800020f0eff */
[----:B------:R0:W-:Y:S01]  /*3d120*/  STL [R1+0x2090], R18 ;  /* 0x0020901201007387 */ /* 0x0001e20000100800 */
[----:B------:R-:W-:Y:S02]  /*3d130*/  STL [R1+0x205c], R19 ;  /* 0x00205c1301007387 */ /* 0x000fe40000100800 */
[----:B------:R-:W3:Y:S01]  /*3d140*/  LDL.LU R23, [R1+0x74] ;  /* 0x0000740001177983 */ /* 0x000ee20000300800 */
[----:B0-----:R-:W-:Y:S02]  /*3d150*/  LEA R18, P5, R11, R24, 0x1 ;  /* 0x000000180b127211 */ /* 0x001fe400078a08ff */
[----:B------:R-:W-:-:S03]  /*3d160*/  LEA.HI.X.SX32 R15, R15, R9, 0x1, P3 ;  /* 0x000000090f0f7211 */ /* 0x000fc600018f0eff */
[----:B------:R-:W-:Y:S01]  /*3d170*/  STL [R1+0x2098], R18 ;  /* 0x0020981201007387 */ /* 0x000fe20000100800 */
[----:B------:R-:W-:Y:S02]  /*3d180*/  STL [R1+0x2064], R17 ;  /* 0x0020641101007387 */ /* 0x000fe40000100800 */
[----:B------:R-:W3:Y:S01]  /*3d190*/  LDL.LU R22, [R1+0x70] ;  /* 0x0000700001167983 */ /* 0x000ee20000300800 */
[----:B------:R-:W-:Y:S02]  /*3d1a0*/  LEA.HI.X.SX32 R13, R13, R9, 0x1, P1 ;  /* 0x000000090d0d7211 */ /* 0x000fe400008f0eff */
[----:B----4-:R-:W-:-:S05]  /*3d1b0*/  LEA R16, P4, R10, R24, 0x1 ;  /* 0x000000180a107211 */ /* 0x010fca00078808ff */
[----:B------:R-:W-:Y:S01]  /*3d1c0*/  STL [R1+0x20a0], R16 ;  /* 0x0020a01001007387 */ /* 0x000fe20000100800 */
[----:B------:R0:W-:Y:S02]  /*3d1d0*/  STL [R1+0x206c], R15 ;  /* 0x00206c0f01007387 */ /* 0x0001e40000100800 */
[----:B------:R-:W4:Y:S01]  /*3d1e0*/  LDL.LU R21, [R1+0x6c] ;  /* 0x00006c0001157983 */ /* 0x000f220000300800 */
[----:B0-----:R-:W-:Y:S02]  /*3d1f0*/  LEA.HI.X.SX32 R15, R14, R9, 0x1, P2 ;  /* 0x000000090e0f7211 */ /* 0x001fe400010f0eff */
[----:B-----5:R-:W-:-:S05]  /*3d200*/  LEA R16, P3, R27, R24, 0x1 ;  /* 0x000000181b107211 */ /* 0x020fca00078608ff */
[----:B------:R-:W-:Y:S01]  /*3d210*/  STL [R1+0x20a8], R16 ;  /* 0x0020a81001007387 */ /* 0x000fe20000100800 */
[----:B------:R-:W-:Y:S02]  /*3d220*/  STL [R1+0x2074], R15 ;  /* 0x0020740f01007387 */ /* 0x000fe40000100800 */
[----:B------:R-:W5:Y:S01]  /*3d230*/  LDL.LU R20, [R1+0x68] ;  /* 0x0000680001147983 */ /* 0x000f620000300800 */
[----:B------:R-:W-:-:S05]  /*3d240*/  LEA R14, P2, R29, R24, 0x1 ;  /* 0x000000181d0e7211 */ /* 0x000fca00078408ff */
[----:B------:R-:W-:Y:S01]  /*3d250*/  STL [R1+0x20b0], R14 ;  /* 0x0020b00e01007387 */ /* 0x000fe20000100800 */
[----:B------:R-:W5:Y:S02]  /*3d260*/  LDL.LU R19, [R1+0x64] ;  /* 0x0000640001137983 */ /* 0x000f640000300800 */
[----:B------:R0:W-:Y:S02]  /*3d270*/  STL [R1+0x207c], R13 ;  /* 0x00207c0d01007387 */ /* 0x0001e40000100800 */
[----:B------:R-:W5:Y:S01]  /*3d280*/  LDL.LU R18, [R1+0x60] ;  /* 0x0000600001127983 */ /* 0x000f620000300800 */
[----:B0-----:R-:W-:Y:S02]  /*3d290*/  LEA.HI.X.SX32 R13, R28, R9, 0x1, P0 ;  /* 0x000000091c0d7211 */ /* 0x001fe400000f0eff */
[----:B------:R-:W-:-:S05]  /*3d2a0*/  LEA R14, P1, R5, R24, 0x1 ;  /* 0x00000018050e7211 */ /* 0x000fca00078208ff */
[----:B------:R0:W-:Y:S01]  /*3d2b0*/  STL [R1+0x20b8], R14 ;  /* 0x0020b80e01007387 */ /* 0x0001e20000100800 */
[----:B------:R-:W5:Y:S02]  /*3d2c0*/  LDL.LU R17, [R1+0x5c] ;  /* 0x00005c0001117983 */ /* 0x000f640000300800 */
[----:B------:R1:W-:Y:S02]  /*3d2d0*/  STL [R1+0x2084], R13 ;  /* 0x0020840d01007387 */ /* 0x0003e40000100800 */
[----:B------:R-:W5:Y:S01]  /*3d2e0*/  LDL.LU R28, [R1+0x58] ;  /* 0x00005800011c7983 */ /* 0x000f620000300800 */
[-C--:B------:R-:W-:Y:S02]  /*3d2f0*/  LEA.HI.X.SX32 R11, R11, R9.reuse, 0x1, P5 ;  /* 0x000000090b0b7211 */ /* 0x080fe400028f0eff */
[----:B0-----:R-:W-:Y:S02]  /*3d300*/  LEA R14, P0, R6, R24, 0x1 ;  /* 0x00000018060e7211 */ /* 0x001fe400078008ff */
[----:B-1----:R-:W-:-:S03]  /*3d310*/  LEA.HI.X.SX32 R13, R12, R9, 0x1, P6 ;  /* 0x000000090c0d7211 */ /* 0x002fc600030f0eff */
[----:B------:R0:W-:Y:S01]  /*3d320*/  STL [R1+0x20c0], R14 ;  /* 0x0020c00e01007387 */ /* 0x0001e20000100800 */
[----:B------:R-:W5:Y:S02]  /*3d330*/  LDL.LU R16, [R1+0x54] ;  /* 0x0000540001107983 */ /* 0x000f640000300800 */
[----:B------:R1:W-:Y:S02]  /*3d340*/  STL [R1+0x208c], R13 ;  /* 0x00208c0d01007387 */ /* 0x0003e40000100800 */
[----:B------:R-:W5:Y:S01]  /*3d350*/  LDL.LU R15, [R1+0x50] ;  /* 0x00005000010f7983 */ /* 0x000f620000300800 */
[----:B------:R-:W-:Y:S02]  /*3d360*/  LEA.HI.X.SX32 R27, R27, R9, 0x1, P3 ;  /* 0x000000091b1b7211 */ /* 0x000fe400018f0eff */
[----:B------:R-:W-:-:S05]  /*3d370*/  LEA R12, P6, R7, R24, 0x1 ;  /* 0x00000018070c7211 */ /* 0x000fca00078c08ff */
[----:B------:R-:W-:Y:S01]  /*3d380*/  STL [R1+0x20c8], R12 ;  /* 0x0020c80c01007387 */ /* 0x000fe20000100800 */
[----:B0-----:R-:W5:Y:S02]  /*3d390*/  LDL.LU R14, [R1+0x4c] ;  /* 0x00004c00010e7983 */ /* 0x001f640000300800 */
[----:B------:R0:W-:Y:S02]  /*3d3a0*/  STL [R1+0x2094], R11 ;  /* 0x0020940b01007387 */ /* 0x0001e40000100800 */
[----:B-1----:R-:W5:Y:S01]  /*3d3b0*/  LDL.LU R13, [R1+0x40] ;  /* 0x00004000010d7983 */ /* 0x002f620000300800 */
[----:B0-----:R-:W-:Y:S02]  /*3d3c0*/  LEA.HI.X.SX32 R11, R10, R9, 0x1, P4 ;  /* 0x000000090a0b7211 */ /* 0x001fe400020f0eff */
[----:B------:R-:W-:-:S05]  /*3d3d0*/  LEA R12, P5, R8, R24, 0x1 ;  /* 0x00000018080c7211 */ /* 0x000fca00078a08ff */
[----:B------:R0:W-:Y:S01]  /*3d3e0*/  STL [R1+0x20d0], R12 ;  /* 0x0020d00c01007387 */ /* 0x0001e20000100800 */
[----:B------:R-:W-:-:S03]  /*3d3f0*/  LEA.HI.X.SX32 R29, R29, R9, 0x1, P2 ;  /* 0x000000091d1d7211 */ /* 0x000fc600010f0eff */
[----:B0-----:R-:W5:Y:S01]  /*3d400*/  LDL.LU R12, [R1+0x30] ;  /* 0x00003000010c7983 */ /* 0x001f620000300800 */
[----:B------:R0:W-:Y:S03]  /*3d410*/  STL [R1+0x209c], R11 ;  /* 0x00209c0b01007387 */ /* 0x0001e60000100800 */
[----:B0-----:R-:W5:Y:S01]  /*3d420*/  LDL.LU R11, [R1+0x28] ;  /* 0x00002800010b7983 */ /* 0x001f620000300800 */
[----:B--2---:R-:W-:-:S05]  /*3d430*/  LEA R10, P4, R26, R24, 0x1 ;  /* 0x000000181a0a7211 */ /* 0x004fca00078808ff */
[----:B------:R0:W-:Y:S04]  /*3d440*/  STL [R1+0x20d8], R10 ;  /* 0x0020d80a01007387 */ /* 0x0001e80000100800 */
[----:B0-----:R-:W2:Y:S01]  /*3d450*/  LDL.LU R10, [R1+0x18] ;  /* 0x00001800010a7983 */ /* 0x001ea20000300800 */
[----:B------:R3:W-:Y:S02]  /*3d460*/  STL [R1+0x20a4], R27 ;  /* 0x0020a41b01007387 */ /* 0x0007e40000100800 */
[----:B---3--:R-:W-:-:S05]  /*3d470*/  LEA R27, P3, R23, R24, 0x1 ;  /* 0x00000018171b7211 */ /* 0x008fca00078608ff */
[----:B------:R0:W-:Y:S01]  /*3d480*/  STL [R1+0x20e0], R27 ;  /* 0x0020e01b01007387 */ /* 0x0001e20000100800 */
[----:B------:R-:W-:-:S03]  /*3d490*/  LEA.HI.X.SX32 R5, R5, R9, 0x1, P1 ;  /* 0x0000000905057211 */ /* 0x000fc600008f0eff */
[----:B0-----:R-:W3:Y:S01]  /*3d4a0*/  LDL.LU R27, [R1+0x10] ;  /* 0x00001000011b7983 */ /* 0x001ee20000300800 */
[----:B------:R0:W-:Y:S02]  /*3d4b0*/  STL [R1+0x20ac], R29 ;  /* 0x0020ac1d01007387 */ /* 0x0001e40000100800 */
[----:B0-----:R-:W-:-:S05]  /*3d4c0*/  LEA R29, P2, R22, R24, 0x1 ;  /* 0x00000018161d7211 */ /* 0x001fca00078408ff */
[----:B------:R0:W-:Y:S01]  /*3d4d0*/  STL [R1+0x20e8], R29 ;  /* 0x0020e81d01007387 */ /* 0x0001e20000100800 */
[----:B------:R-:W-:-:S03]  /*3d4e0*/  LEA.HI.X.SX32 R6, R6, R9, 0x1, P0 ;  /* 0x0000000906067211 */ /* 0x000fc600000f0eff */
[----:B0-----:R-:W3:Y:S01]  /*3d4f0*/  LDL.LU R29, [R1] ;  /* 0x00000000011d7983 */ /* 0x001ee20000300800 */
[----:B------:R4:W-:Y:S01]  /*3d500*/  STL [R1+0x20b4], R5 ;  /* 0x0020b40501007387 */ /* 0x0009e20000100800 */
[-C--:B------:R-:W-:Y:S02]  /*3d510*/  LEA.HI.X.SX32 R7, R7, R9.reuse, 0x1, P6 ;  /* 0x0000000907077211 */ /* 0x080fe400030f0eff */
[----:B------:R-:W-:Y:S02]  /*3d520*/  LEA.HI.X.SX32 R8, R8, R9, 0x1, P5 ;  /* 0x0000000908087211 */ /* 0x000fe400028f0eff */
[----:B----4-:R-:W-:-:S05]  /*3d530*/  LEA R5, P1, R21, R24, 0x1 ;  /* 0x0000001815057211 */ /* 0x010fca00078208ff */
[----:B------:R0:W-:Y:S04]  /*3d540*/  STL [R1+0x20f0], R5 ;  /* 0x0020f00501007387 */ /* 0x0001e80000100800 */
[----:B0-----:R-:W4:Y:S01]  /*3d550*/  LDL.LU R5, [R1+0x2ad4] ;  /* 0x002ad40001057983 */ /* 0x001f220000300800 */
[----:B------:R5:W-:Y:S02]  /*3d560*/  STL [R1+0x20bc], R6 ;  /* 0x0020bc0601007387 */ /* 0x000be40000100800 */
[----:B-----5:R-:W-:-:S05]  /*3d570*/  LEA R6, P0, R20, R24, 0x1 ;  /* 0x0000001814067211 */ /* 0x020fca00078008ff */
[----:B------:R0:W-:Y:S04]  /*3d580*/  STL [R1+0x20f8], R6 ;  /* 0x0020f80601007387 */ /* 0x0001e80000100800 */
[----:B0-----:R-:W5:Y:S01]  /*3d590*/  LDL.LU R6, [R1+0x2ad0] ;  /* 0x002ad00001067983 */ /* 0x001f620000300800 */
[----:B------:R0:W-:Y:S02]  /*3d5a0*/  STL [R1+0x20c4], R7 ;  /* 0x0020c40701007387 */ /* 0x0001e40000100800 */
[----:B0-----:R-:W-:-:S05]  /*3d5b0*/  LEA R7, P6, R19, R24, 0x1 ;  /* 0x0000001813077211 */ /* 0x001fca00078c08ff */
[----:B------:R0:W-:Y:S04]  /*3d5c0*/  STL [R1+0x2100], R7 ;  /* 0x0021000701007387 */ /* 0x0001e80000100800 */
[----:B0-----:R-:W4:Y:S01]  /*3d5d0*/  LDL.LU R7, [R1+0x2acc] ;  /* 0x002acc0001077983 */ /* 0x001f220000300800 */
[----:B------:R0:W-:Y:S02]  /*3d5e0*/  STL [R1+0x20cc], R8 ;  /* 0x0020cc0801007387 */ /* 0x0001e40000100800 */
[----:B0-----:R-:W-:-:S05]  /*3d5f0*/  LEA R8, P5, R18, R24, 0x1 ;  /* 0x0000001812087211 */ /* 0x001fca00078a08ff */
[----:B------:R0:W-:Y:S04]  /*3d600*/  STL [R1+0x2108], R8 ;  /* 0x0021080801007387 */ /* 0x0001e80000100800 */
[----:B0-----:R-:W5:Y:S01]  /*3d610*/  LDL.LU R8, [R1+0x2ac8] ;  /* 0x002ac80001087983 */ /* 0x001f620000300800 */
[-C--:B------:R-:W-:Y:S02]  /*3d620*/  LEA.HI.X.SX32 R26, R26, R9.reuse, 0x1, P4 ;  /* 0x000000091a1a7211 */ /* 0x080fe400020f0eff */
[----:B------:R-:W-:-:S03]  /*3d630*/  LEA.HI.X.SX32 R23, R23, R9, 0x1, P3 ;  /* 0x0000000917177211 */ /* 0x000fc600018f0eff */
[----:B------:R0:W-:Y:S02]  /*3d640*/  STL [R1+0x20d4], R26 ;  /* 0x0020d41a01007387 */ /* 0x0001e40000100800 */
[----:B0-----:R-:W-:-:S05]  /*3d650*/  LEA R26, P4, R17, R24, 0x1 ;  /* 0x00000018111a7211 */ /* 0x001fca00078808ff */
[----:B------:R0:W-:Y:S01]  /*3d660*/  STL [R1+0x2110], R26 ;  /* 0x0021101a01007387 */ /* 0x0001e20000100800 */
[----:B------:R1:W-:Y:S01]  /*3d670*/  STL [R1+0x20dc], R23 ;  /* 0x0020dc1701007387 */ /* 0x0003e20000100800 */
[----:B0-----:R-:W-:Y:S02]  /*3d680*/  LEA R26, P3, R28, R24, 0x1 ;  /* 0x000000181c1a7211 */ /* 0x001fe400078608ff */
[-C--:B-1----:R-:W-:Y:S01]  /*3d690*/  LEA.HI.X.SX32 R23, R22, R9.reuse, 0x1, P2 ;  /* 0x0000000916177211 */ /* 0x082fe200010f0eff */
[-C--:B------:R-:W-:Y:S02]  /*3d6a0*/  LEA.HI.X.SX32 R22, R21, R9.reuse, 0x1, P1 ;  /* 0x0000000915167211 */ /* 0x080fe400008f0eff */
[----:B------:R0:W-:Y:S02]  /*3d6b0*/  STL [R1+0x2118], R26 ;  /* 0x0021181a01007387 */ /* 0x0001e40000100800 */
[----:B------:R1:W-:Y:S01]  /*3d6c0*/  STL [R1+0x20e4], R23 ;  /* 0x0020e41701007387 */ /* 0x0003e20000100800 */
[----:B------:R-:W-:-:S02]  /*3d6d0*/  LEA.HI.X.SX32 R21, R20, R9, 0x1, P0 ;  /* 0x0000000914157211 */ /* 0x000fc400000f0eff */
[-C--:B0-----:R-:W-:Y:S02]  /*3d6e0*/  LEA R26, P2, R16, R24.reuse, 0x1 ;  /* 0x00000018101a7211 */ /* 0x081fe400078408ff */
[----:B-1----:R-:W-:Y:S01]  /*3d6f0*/  LEA R23, P1, R15, R24, 0x1 ;  /* 0x000000180f177211 */ /* 0x002fe200078208ff */
[-C--:B------:R-:W-:Y:S02]  /*3d700*/  LEA.HI.X.SX32 R20, R19, R9.reuse, 0x1, P6 ;  /* 0x0000000913147211 */ /* 0x080fe400030f0eff */
[----:B------:R-:W-:Y:S01]  /*3d710*/  STL [R1+0x2120], R26 ;  /* 0x0021201a01007387 */ /* 0x000fe20000100800 */
[----:B------:R0:W-:Y:S02]  /*3d720*/  STL [R1+0x20ec], R22 ;  /* 0x0020ec1601007387 */ /* 0x0001e40000100800 */
[----:B------:R-:W-:Y:S02]  /*3d730*/  STL [R1+0x2128], R23 ;  /* 0x0021281701007387 */ /* 0x000fe40000100800 */
[----:B------:R1:W-:Y:S01]  /*3d740*/  STL [R1+0x20f4], R21 ;  /* 0x0020f41501007387 */ /* 0x0003e20000100800 */
[----:B------:R-:W-:-:S02]  /*3d750*/  LEA.HI.X.SX32 R19, R18, R9, 0x1, P5 ;  /* 0x0000000912137211 */ /* 0x000fc400028f0eff */
[-C--:B0-----:R-:W-:Y:S02]  /*3d760*/  LEA R22, P0, R14, R24.reuse, 0x1 ;  /* 0x000000180e167211 */ /* 0x081fe400078008ff */
[----:B-1----:R-:W-:-:S03]  /*3d770*/  LEA R21, P6, R13, R24, 0x1 ;  /* 0x000000180d157211 */ /* 0x002fc600078c08ff */
[----:B------:R-:W-:Y:S01]  /*3d780*/  STL [R1+0x2130], R22 ;  /* 0x0021301601007387 */ /* 0x000fe20000100800 */
[----:B------:R0:W-:Y:S02]  /*3d790*/  STL [R1+0x20fc], R20 ;  /* 0x0020fc1401007387 */ /* 0x0001e40000100800 */
[----:B------:R-:W-:Y:S01]  /*3d7a0*/  STL [R1+0x2138], R21 ;  /* 0x0021381501007387 */ /* 0x000fe20000100800 */
[-C--:B------:R-:W-:Y:S01]  /*3d7b0*/  LEA.HI.X.SX32 R18, R17, R9.reuse, 0x1, P4 ;  /* 0x0000000911127211 */ /* 0x080fe200020f0eff */
[----:B------:R1:W-:Y:S01]  /*3d7c0*/  STL [R1+0x2104], R19 ;  /* 0x0021041301007387 */ /* 0x0003e20000100800 */
[----:B------:R-:W-:Y:S02]  /*3d7d0*/  LEA.HI.X.SX32 R17, R28, R9, 0x1, P3 ;  /* 0x000000091c117211 */ /* 0x000fe400018f0eff */
[-C--:B0-----:R-:W-:Y:S02]  /*3d7e0*/  LEA R20, P5, R12, R24.reuse, 0x1 ;  /* 0x000000180c147211 */ /* 0x081fe400078a08ff */
[----:B-1----:R-:W-:-:S03]  /*3d7f0*/  LEA R19, P4, R11, R24, 0x1 ;  /* 0x000000180b137211 */ /* 0x002fc600078808ff */
[----:B------:R-:W-:Y:S01]  /*3d800*/  STL [R1+0x2140], R20 ;  /* 0x0021401401007387 */ /* 0x000fe20000100800 */
[----:B------:R2:W-:Y:S02]  /*3d810*/  STL [R1+0x210c], R18 ;  /* 0x00210c1201007387 */ /* 0x0005e40000100800 */
[----:B------:R-:W-:Y:S02]  /*3d820*/  STL [R1+0x2148], R19 ;  /* 0x0021481301007387 */ /* 0x000fe40000100800 */
[----:B------:R-:W5:Y:S01]  /*3d830*/  LDL R28, [R1+0x22c4] ;  /* 0x0022c400011c7983 */ /* 0x000f620000100800 */
[----:B------:R0:W-:Y:S01]  /*3d840*/  STL [R1+0x2114], R17 ;  /* 0x0021141101007387 */ /* 0x0001e20000100800 */
[-C--:B------:R-:W-:Y:S02]  /*3d850*/  LEA.HI.X.SX32 R15, R15, R9.reuse, 0x1, P1 ;  /* 0x000000090f0f7211 */ /* 0x080fe400008f0eff */
[----:B--2---:R-:W-:Y:S02]  /*3d860*/  LEA R18, P3, R10, R24, 0x1 ;  /* 0x000000180a127211 */ /* 0x004fe400078608ff */
[----:B0-----:R-:W-:-:S03]  /*3d870*/  LEA.HI.X.SX32 R17, R16, R9, 0x1, P2 ;  /* 0x0000000910117211 */ /* 0x001fc600010f0eff */
[----:B------:R-:W-:Y:S02]  /*3d880*/  STL [R1+0x2150], R18 ;  /* 0x0021501201007387 */ /* 0x000fe40000100800 */
[----:B------:R-:W-:Y:S01]  /*3d890*/  STL [R1+0x211c], R17 ;  /* 0x00211c1101007387 */ /* 0x000fe20000100800 */
[----:B---3--:R-:W-:-:S05]  /*3d8a0*/  LEA R16, P2, R27, R24, 0x1 ;  /* 0x000000181b107211 */ /* 0x008fca00078408ff */
[----:B------:R0:W-:Y:S01]  /*3d8b0*/  STL [R1+0x2158], R16 ;  /* 0x0021581001007387 */ /* 0x0001e20000100800 */
[----:B------:R5:W-:Y:S01]  /*3d8c0*/  STL [R1+0x2124], R15 ;  /* 0x0021240f01007387 */ /* 0x000be20000100800 */
[-C--:B------:R-:W-:Y:S01]  /*3d8d0*/  LEA.HI.X.SX32 R12, R12, R9.reuse, 0x1, P5 ;  /* 0x000000090c0c7211 */ /* 0x080fe200028f0eff */
[----:B------:R-:W-:Y:S01]  /*3d8e0*/  IMAD R4, R4, c[0x0][0x190], RZ ;  /* 0x0000640004047a24 */ /* 0x000fe200078e02ff */
[-C--:B0-----:R-:W-:Y:S01]  /*3d8f0*/  LEA.HI.X.SX32 R16, R14, R9.reuse, 0x1, P0 ;  /* 0x000000090e107211 */ /* 0x081fe200000f0eff */
[----:B------:R-:W-:Y:S01]  /*3d900*/  LEA.HI.X.SX32 R14, R13, R9, 0x1, P6 ;  /* 0x000000090d0e7211 */ /* 0x000fe200030f0eff */
[----:B------:R-:W-:-:S05]  /*3d910*/  LEA R17, P1, R29, R24, 0x1 ;  /* 0x000000181d117211 */ /* 0x000fca00078208ff */
[----:B------:R-:W-:Y:S01]  /*3d920*/  STL [R1+0x2160], R17 ;  /* 0x0021601101007387 */ /* 0x000fe20000100800 */
[----:B------:R-:W-:Y:S02]  /*3d930*/  STL [R1+0x212c], R16 ;  /* 0x00212c1001007387 */ /* 0x000fe40000100800 */
[----:B------:R-:W-:Y:S02]  /*3d940*/  IMAD R3, R3, c[0x0][0x190], RZ ;  /* 0x0000640003037a24 */ /* 0x000fe400078e02ff */
[----:B------:R-:W-:Y:S02]  /*3d950*/  IMAD R0, R0, c[0x0][0x190], RZ ;  /* 0x0000640000007a24 */ /* 0x000fe400078e02ff */
[----:B------:R-:W-:Y:S02]  /*3d960*/  IMAD R2, R2, c[0x0][0x190], RZ ;  /* 0x0000640002027a24 */ /* 0x000fe400078e02ff */
[----:B------:R-:W-:Y:S01]  /*3d970*/  IMAD R25, R25, c[0x0][0x190], RZ ;  /* 0x0000640019197a24 */ /* 0x000fe200078e02ff */
[----:B----4-:R-:W-:-:S02]  /*3d980*/  LEA R13, P6, R7, R24, 0x1 ;  /* 0x00000018070d7211 */ /* 0x010fc400078c08ff */
[----:B-----5:R-:W-:-:S05]  /*3d990*/  LEA R15, P0, R8, R24, 0x1 ;  /* 0x00000018080f7211 */ /* 0x020fca00078008ff */
[----:B------:R-:W-:Y:S01]  /*3d9a0*/  STL [R1+0x2168], R15 ;  /* 0x0021680f01007387 */ /* 0x000fe20000100800 */
[----:B------:R0:W-:Y:S02]  /*3d9b0*/  STL [R1+0x2134], R14 ;  /* 0x0021340e01007387 */ /* 0x0001e40000100800 */
[----:B------:R1:W-:Y:S02]  /*3d9c0*/  STL [R1+0x2170], R13 ;  /* 0x0021700d01007387 */ /* 0x0003e40000100800 */
[----:B------:R2:W-:Y:S01]  /*3d9d0*/  STL [R1+0x213c], R12 ;  /* 0x00213c0c01007387 */ /* 0x0005e20000100800 */
[-C--:B0-----:R-:W-:Y:S02]  /*3d9e0*/  LEA R14, P5, R6, R24.reuse, 0x1 ;  /* 0x00000018060e7211 */ /* 0x081fe400078a08ff */
[-C--:B-1----:R-:W-:Y:S01]  /*3d9f0*/  LEA.HI.X.SX32 R13, R11, R9.reuse, 0x1, P4 ;  /* 0x000000090b0d7211 */ /* 0x082fe200020f0eff */
[-C--:B--2---:R-:W-:Y:S01]  /*3da00*/  LEA R12, P4, R5, R24.reuse, 0x1 ;  /* 0x00000018050c7211 */ /* 0x084fe200078808ff */
[-C--:B------:R-:W-:Y:S01]  /*3da10*/  LEA.HI.X.SX32 R11, R10, R9.reuse, 0x1, P3 ;  /* 0x000000090a0b7211 */ /* 0x080fe200018f0eff */
[-C--:B------:R-:W-:Y:S01]  /*3da20*/  LEA R10, P3, R4, R24.reuse, 0x1 ;  /* 0x00000018040a7211 */ /* 0x080fe200078608ff */
[----:B------:R-:W-:Y:S01]  /*3da30*/  STL [R1+0x2174], R14 ;  /* 0x0021740e01007387 */ /* 0x000fe20000100800 */
[----:B------:R-:W-:Y:S02]  /*3da40*/  STL [R1+0x2144], R13 ;  /* 0x0021440d01007387 */ /* 0x000fe40000100800 */
[----:B------:R0:W-:Y:S02]  /*3da50*/  STL [R1+0x2178], R12 ;  /* 0x0021780c01007387 */ /* 0x0001e40000100800 */
[----:B------:R1:W-:Y:S01]  /*3da60*/  STL [R1+0x214c], R11 ;  /* 0x00214c0b01007387 */ /* 0x0003e20000100800 */
[----:B------:R2:W-:Y:S01]  /*3da70*/  STL [R1+0x217c], R10 ;  /* 0x00217c0a01007387 */ /* 0x0005e20000100800 */
[-C--:B0-----:R-:W-:Y:S01]  /*3da80*/  LEA.HI.X.SX32 R12, R27, R9.reuse, 0x1, P2 ;  /* 0x000000091b0c7211 */ /* 0x081fe200010f0eff */
[----:B-1----:R-:W-:Y:S01]  /*3da90*/  LEA R11, P2, R3, R24, 0x1 ;  /* 0x00000018030b7211 */ /* 0x002fe200078408ff */
[----:B--2---:R-:W-:-:S03]  /*3daa0*/  LEA.HI.X.SX32 R10, R29, R9, 0x1, P1 ;  /* 0x000000091d0a7211 */ /* 0x004fc600008f0eff */
[----:B------:R0:W-:Y:S01]  /*3dab0*/  STL [R1+0x2154], R12 ;  /* 0x0021540c01007387 */ /* 0x0001e20000100800 */
[----:B------:R1:W-:Y:S02]  /*3dac0*/  STL [R1+0x2180], R11 ;  /* 0x0021800b01007387 */ /* 0x0003e40000100800 */
[----:B------:R2:W-:Y:S01]  /*3dad0*/  STL [R1+0x215c], R10 ;  /* 0x00215c0a01007387 */ /* 0x0005e20000100800 */
[-C--:B------:R-:W-:Y:S02]  /*3dae0*/  LEA.HI.X.SX32 R6, R6, R9.reuse, 0x1, P5 ;  /* 0x0000000906067211 */ /* 0x080fe400028f0eff */
[-C--:B------:R-:W-:Y:S02]  /*3daf0*/  LEA.HI.X.SX32 R5, R5, R9.reuse, 0x1, P4 ;  /* 0x0000000905057211 */ /* 0x080fe400020f0eff */
[-C--:B0-----:R-:W-:Y:S02]  /*3db00*/  LEA R12, P1, R0, R24.reuse, 0x1 ;  /* 0x00000018000c7211 */ /* 0x081fe400078208ff */
[-C--:B-1----:R-:W-:Y:S01]  /*3db10*/  LEA.HI.X.SX32 R11, R8, R9.reuse, 0x1, P0 ;  /* 0x00000009080b7211 */ /* 0x082fe200000f0eff */
[-C--:B--2---:R-:W-:Y:S01]  /*3db20*/  LEA R10, P0, R2, R24.reuse, 0x1 ;  /* 0x00000018020a7211 */ /* 0x084fe200078008ff */
[-C--:B------:R-:W-:Y:S01]  /*3db30*/  LEA.HI.X.SX32 R8, R7, R9.reuse, 0x1, P6 ;  /* 0x0000000907087211 */ /* 0x080fe200030f0eff */
[----:B------:R-:W-:Y:S01]  /*3db40*/  LEA R7, P6, R25, R24, 0x1 ;  /* 0x0000001819077211 */ /* 0x000fe200078c08ff */
[----:B------:R-:W-:Y:S01]  /*3db50*/  STL [R1+0x2184], R12 ;  /* 0x0021840c01007387 */ /* 0x000fe20000100800 */
[----:B------:R-:W-:Y:S02]  /*3db60*/  STL [R1+0x2164], R11 ;  /* 0x0021640b01007387 */ /* 0x000fe40000100800 */
[----:B------:R-:W-:Y:S01]  /*3db70*/  STL [R1+0x2188], R10 ;  /* 0x0021880a01007387 */ /* 0x000fe20000100800 */
[-C--:B------:R-:W-:Y:S01]  /*3db80*/  LEA.HI.X.SX32 R4, R4, R9.reuse, 0x1, P3 ;  /* 0x0000000904047211 */ /* 0x080fe200018f0eff */
[----:B------:R-:W-:Y:S01]  /*3db90*/  STL [R1+0x216c], R8 ;  /* 0x00216c0801007387 */ /* 0x000fe20000100800 */
[-C--:B------:R-:W-:Y:S01]  /*3dba0*/  LEA.HI.X.SX32 R3, R3, R9.reuse, 0x1, P2 ;  /* 0x0000000903037211 */ /* 0x080fe200010f0eff */
[----:B------:R-:W-:Y:S01]  /*3dbb0*/  STL [R1+0x12b0], R7 ;  /* 0x0012b00701007387 */ /* 0x000fe20000100800 */
[-C--:B------:R-:W-:Y:S01]  /*3dbc0*/  LEA.HI.X.SX32 R0, R0, R9.reuse, 0x1, P1 ;  /* 0x0000000900007211 */ /* 0x080fe200008f0eff */
[----:B------:R-:W-:Y:S01]  /*3dbd0*/  STL [R1+0x129c], R6 ;  /* 0x00129c0601007387 */ /* 0x000fe20000100800 */
[----:B------:R-:W-:Y:S02]  /*3dbe0*/  STL [R1+0x12a0], R5 ;  /* 0x0012a00501007387 */ /* 0x000fe40000100800 */
[----:B------:R-:W-:Y:S02]  /*3dbf0*/  STL [R1+0x12a4], R4 ;  /* 0x0012a40401007387 */ /* 0x000fe40000100800 */
[----:B------:R-:W-:Y:S01]  /*3dc00*/  STL [R1+0x12a8], R3 ;  /* 0x0012a80301007387 */ /* 0x000fe20000100800 */
[-C--:B------:R-:W-:Y:S01]  /*3dc10*/  LEA.HI.X.SX32 R2, R2, R9.reuse, 0x1, P0 ;  /* 0x0000000902027211 */ /* 0x080fe200000f0eff */
[----:B------:R0:W-:Y:S04]  /*3dc20*/  STL [R1+0x12ac], R0 ;  /* 0x0012ac0001007387 */ /* 0x0001e80000100800 */
[----:B------:R1:W-:Y:S01]  /*3dc30*/  STL [R1+0x12b4], R2 ;  /* 0x0012b40201007387 */ /* 0x0003e20000100800 */
[----:B0-----:R-:W-:-:S05]  /*3dc40*/  LEA.HI.X.SX32 R0, R25, R9, 0x1, P6 ;  /* 0x0000000919007211 */ /* 0x001fca00030f0eff */
[----:B------:R0:W-:Y:S01]  /*3dc50*/  STL [R1+0xea0], R0 ;  /* 0x000ea00001007387 */ /* 0x0001e20000100800 */
[----:B------:R0:W-:Y:S02]  /*3dc60*/  STL [R1+0xe9c], RZ ;  /* 0x000e9cff01007387 */ /* 0x0001e40000100800 */
[----:B------:R0:W-:Y:S02]  /*3dc70*/  STL [R1+0xe30], RZ ;  /* 0x000e30ff01007387 */ /* 0x0001e40000100800 */
[----:B------:R0:W-:Y:S01]  /*3dc80*/  STL [R1+0xe34], RZ ;  /* 0x000e34ff01007387 */ /* 0x0001e20000100800 */
[----:B------:R0:W-:Y:S01]  /*3dc90*/  STL [R1+0xe38], RZ ;  /* 0x000e38ff01007387 */ /* 0x0001e20000100800 */
        /* <DEDUP_REMOVED lines=369> */
[----:B------:R0:W-:Y:S01]  /*3f3b0*/  STL [R1+0x340], RZ ;  /* 0x000340ff01007387 */ /* 0x0001e20000100800 */
[----:B------:R-:W2:Y:S01]  /*3f3c0*/  S2R R29, SR_TID.X ;  /* 0x00000000001d7919 */ /* 0x000ea20000002100 */
        /* <DEDUP_REMOVED lines=10> */
[----:B------:R-:W-:-:S02]  /*3f470*/  ISETP.GE.AND P1, PT, R28, RZ, PT ;  /* 0x000000ff1c00720c */ /* 0x000fc40003f26270 */
[----:B------:R-:W-:Y:S01]  /*3f480*/  ISETP.NE.AND P0, PT, RZ, c[0x0][0x178], PT ;  /* 0x00005e00ff007a0c */ /* 0x000fe20003f05270 */
[----:B------:R-:W-:Y:S01]  /*3f490*/  IMAD.MOV.U32 R3, RZ, RZ, c[0x0][0x188] ;  /* 0x00006200ff037624 */ /* 0x000fe200078e00ff */
[----:B------:R-:W-:Y:S01]  /*3f4a0*/  ULDC UR4, c[0x0][0x18c] ;  /* 0x0000630000047ab9 */ /* 0x000fe20000000800 */
[----:B--2---:R-:W-:-:S05]  /*3f4b0*/  LOP3.LUT R29, R29, 0x7f, RZ, 0xc0, !PT ;  /* 0x0000007f1d1d7812 */ /* 0x004fca00078ec0ff */
[----:B-1----:R-:W-:Y:S02]  /*3f4c0*/  IMAD.SHL.U32 R2, R29, 0x2, RZ ;  /* 0x000000021d027824 */ /* 0x002fe400078e00ff */
[----:B0-----:R-:W2:Y:S01]  /*3f4d0*/  LDL.LU R0, [R1+0x910] ;  /* 0x0009100001007983 */ /* 0x001ea20000300800 */
[----:B------:R-:W-:Y:S01]  /*3f4e0*/  IMAD.MOV.U32 R4, RZ, RZ, 0x7f ;  /* 0x0000007fff047424 */ /* 0x000fe200078e00ff */
[----:B------:R-:W-:Y:S01]  /*3f4f0*/  USHF.L.U32 UR4, UR4, 0x7, URZ ;  /* 0x0000000704047899 */ /* 0x000fe2000800063f */
[C---:B------:R-:W-:Y:S02]  /*3f500*/  IMAD R6, R3.reuse, 0x7e, RZ ;  /* 0x0000007e03067824 */ /* 0x040fe400078e02ff */
[C---:B------:R-:W-:Y:S01]  /*3f510*/  IMAD R7, R3.reuse, 0x7a, RZ ;  /* 0x0000007a03077824 */ /* 0x040fe200078e02ff */
[----:B------:R-:W-:Y:S01]  /*3f520*/  IADD3 R4, R4, c[0x0][0x180], RZ ;  /* 0x0000600004047a10 */ /* 0x000fe20007ffe0ff */
[C---:B------:R-:W-:Y:S02]  /*3f530*/  IMAD R8, R3.reuse, 0x76, RZ ;  /* 0x0000007603087824 */ /* 0x040fe400078e02ff */
[C---:B------:R-:W-:Y:S01]  /*3f540*/  IMAD R9, R3.reuse, 0x72, RZ ;  /* 0x0000007203097824 */ /* 0x040fe200078e02ff */
[----:B------:R-:W-:Y:S01]  /*3f550*/  SHF.R.S32.HI R2, RZ, 0x1f, R4 ;  /* 0x0000001fff027819 */ /* 0x000fe20000011404 */
[----:B------:R-:W-:-:S02]  /*3f560*/  IMAD.SHL.U32 R5, R3, 0x80, RZ ;  /* 0x0000008003057824 */ /* 0x000fc400078e00ff */
[C---:B------:R-:W-:Y:S02]  /*3f570*/  IMAD R10, R3.reuse, 0x6e, RZ ;  /* 0x0000006e030a7824 */ /* 0x040fe400078e02ff */
[C---:B------:R-:W-:Y:S02]  /*3f580*/  IMAD R11, R3.reuse, 0x6a, RZ ;  /* 0x0000006a030b7824 */ /* 0x040fe400078e02ff */
[C---:B------:R-:W-:Y:S02]  /*3f590*/  IMAD R12, R3.reuse, 0x66, RZ ;  /* 0x00000066030c7824 */ /* 0x040fe400078e02ff */
[C---:B------:R-:W-:Y:S02]  /*3f5a0*/  IMAD R13, R3.reuse, 0x62, RZ ;  /* 0x00000062030d7824 */ /* 0x040fe400078e02ff */
[C---:B------:R-:W-:Y:S02]  /*3f5b0*/  IMAD R14, R3.reuse, 0x5e, RZ ;  /* 0x0000005e030e7824 */ /* 0x040fe400078e02ff */
[----:B------:R-:W-:-:S02]  /*3f5c0*/  IMAD R15, R3, 0x5a, RZ ;  /* 0x0000005a030f7824 */ /* 0x000fc400078e02ff */
        /* <DEDUP_REMOVED lines=13> */
[----:B------:R-:W-:Y:S01]  /*3f6a0*/  IMAD R29, R3, 0x32, RZ ;  /* 0x00000032031d7824 */ /* 0x000fe200078e02ff */
[----:B------:R-:W-:Y:S02]  /*3f6b0*/  USHF.R.S32.HI UR5, URZ, 0x1f, UR4 ;  /* 0x0000001f3f057899 */ /* 0x000fe40008011404 */
[----:B------:R-:W-:Y:S01]  /*3f6c0*/  USHF.L.U32 UR8, UR4, 0x1, URZ ;  /* 0x0000000104087899 */ /* 0x000fe2000800063f */
[----:B--2---:R-:W-:Y:S01]  /*3f6d0*/  @!P1 IMAD.MOV R0, RZ, RZ, -R0 ;  /* 0x000000ffff009224 */ /* 0x004fe200078e0a00 */
[----:B------:R-:W-:-:S05]  /*3f6e0*/  @!P0 LOP3.LUT R0, RZ, c[0x0][0x178], RZ, 0x33, !PT ;  /* 0x00005e00ff008a12 */ /* 0x000fca00078e33ff */
[----:B------:R-:W-:Y:S02]  /*3f6f0*/  IMAD R4, R0, c[0x0][0x184], RZ ;  /* 0x0000610000047a24 */ /* 0x000fe400078e02ff */
[----:B------:R-:W-:-:S05]  /*3f700*/  IMAD.MOV.U32 R0, RZ, RZ, 0x7f ;  /* 0x0000007fff007424 */ /* 0x000fca00078e00ff */
[----:B------:R-:W-:-:S04]  /*3f710*/  IADD3 R0, R0, c[0x0][0x180], RZ ;  /* 0x0000600000007a10 */ /* 0x000fc80007ffe0ff */
[----:B------:R-:W-:-:S04]  /*3f720*/  LEA.HI R2, R2, R0, RZ, 0x7 ;  /* 0x0000000002027211 */ /* 0x000fc800078f38ff */
[----:B------:R-:W-:Y:S02]  /*3f730*/  SHF.R.S32.HI R2, RZ, 0x7, R2 ;  /* 0x00000007ff027819 */ /* 0x000fe40000011402 */
[----:B------:R-:W-:-:S04]  /*3f740*/  SHF.R.S32.HI R0, RZ, 0x1f, R5 ;  /* 0x0000001fff007819 */ /* 0x000fc80000011405 */
[----:B------:R-:W0:Y:S01]  /*3f750*/  S2R R2, SR_TID.X ;  /* 0x0000000000027919 */ /* 0x000e220000002100 */
[----:B------:R-:W-:Y:S02]  /*3f760*/  SHF.L.U64.HI R0, R5, 0x1, R0 ;  /* 0x0000000105007819 */ /* 0x000fe40000010200 */
[----:B------:R-:W-:-:S05]  /*3f770*/  LEA R5, P0, R4, c[0x0][0x160], 0x1 ;  /* 0x0000580004057a11 */ /* 0x000fca00078008ff */
[----:B------:R1:W-:Y:S01]  /*3f780*/  STL [R1+0xe48], R5 ;  /* 0x000e480501007387 */ /* 0x0003e20000100800 */
[----:B0-----:R-:W-:-:S05]  /*3f790*/  LOP3.LUT R2, R2, 0x7f, RZ, 0xc0, !PT ;  /* 0x0000007f02027812 */ /* 0x001fca00078ec0ff */
[----:B------:R-:W-:-:S06]  /*3f7a0*/  IMAD.SHL.U32 R2, R2, 0x2, RZ ;  /* 0x0000000202027824 */ /* 0x000fcc00078e00ff */
[----:B-1----:R-:W2:Y:S01]  /*3f7b0*/  LDL R2, [R1+0xe48] ;  /* 0x000e480001027983 */ /* 0x002ea20000100800 */
[C---:B------:R-:W-:Y:S01]  /*3f7c0*/  IMAD R7, R3.reuse, 0xfe, RZ ;  /* 0x000000fe03077824 */ /* 0x040fe200078e02ff */
[----:B------:R-:W-:Y:S01]  /*3f7d0*/  LEA.HI.X.SX32 R4, R4, c[0x0][0x164], 0x1, P0 ;  /* 0x0000590004047a11 */ /* 0x000fe200000f0eff */
[C---:B------:R-:W-:Y:S01]  /*3f7e0*/  IMAD R8, R3.reuse, 0xfa, RZ ;  /* 0x000000fa03087824 */ /* 0x040fe200078e02ff */
[----:B------:R-:W-:Y:S01]  /*3f7f0*/  USHF.L.U64.HI UR5, UR4, 0x1, UR5 ;  /* 0x0000000104057899 */ /* 0x000fe20008010205 */
[----:B------:R-:W-:Y:S01]  /*3f800*/  IMAD R5, R3, 0xf6, RZ ;  /* 0x000000f603057824 */ /* 0x000fe200078e02ff */
[----:B--2---:R-:W-:-:S04]  /*3f810*/  IADD3 R7, P2, R7, R2, RZ ;  /* 0x0000000207077210 */ /* 0x004fc80007f5e0ff */
[-C--:B------:R-:W-:Y:S01]  /*3f820*/  IADD3 R5, P5, R5, R2.reuse, RZ ;  /* 0x0000000205057210 */ /* 0x080fe20007fbe0ff */
[----:B------:R0:W-:Y:S02]  /*3f830*/  STL [R1+0xea8], R7 ;  /* 0x000ea80701007387 */ /* 0x0001e40000100800 */
[----:B0-----:R-:W-:Y:S01]  /*3f840*/  IADD3 R7, P4, R8, R2, RZ ;  /* 0x0000000208077210 */ /* 0x001fe20007f9e0ff */
[----:B------:R-:W-:-:S04]  /*3f850*/  IMAD R8, R3, 0xf2, RZ ;  /* 0x000000f203087824 */ /* 0x000fc800078e02ff */
[----:B------:R0:W-:Y:S01]  /*3f860*/  STL [R1+0xeb8], R7 ;  /* 0x000eb80701007387 */ /* 0x0001e20000100800 */
[----:B------:R-:W-:-:S03]  /*3f870*/  IADD3 R8, P6, R8, R2, RZ ;  /* 0x0000000208087210 */ /* 0x000fc60007fde0ff */
[----:B------:R-:W-:Y:S04]  /*3f880*/  STL [R1+0xe44], R4 ;  /* 0x000e440401007387 */ /* 0x000fe80000100800 */
[----:B------:R1:W-:Y:S01]  /*3f890*/  STL [R1+0xec8], R5 ;  /* 0x000ec80501007387 */ /* 0x0003e20000100800 */
[----:B0-----:R-:W-:-:S03]  /*3f8a0*/  IMAD R7, R3, 0xee, RZ ;  /* 0x000000ee03077824 */ /* 0x001fc600078e02ff */
[----:B------:R0:W-:Y:S02]  /*3f8b0*/  STL [R1+0xed8], R8 ;  /* 0x000ed80801007387 */ /* 0x0001e40000100800 */
[----:B------:R-:W-:Y:S01]  /*3f8c0*/  IADD3 R7, P0, R7, R2, RZ ;  /* 0x0000000207077210 */ /* 0x000fe20007f1e0ff */
[----:B-1----:R-:W-:-:S04]  /*3f8d0*/  IMAD R5, R3, 0xea, RZ ;  /* 0x000000ea03057824 */ /* 0x002fc800078e02ff */
[----:B------:R1:W-:Y:S01]  /*3f8e0*/  STL [R1+0xee8], R7 ;  /* 0x000ee80701007387 */ /* 0x0003e20000100800 */
[----:B0-----:R-:W-:-:S05]  /*3f8f0*/  IMAD R8, R3, 0xe6, RZ ;  /* 0x000000e603087824 */ /* 0x001fca00078e02ff */
[-C--:B------:R-:W-:Y:S02]  /*3f900*/  IADD3 R8, P1, R8, R2.reuse, RZ ;  /* 0x0000000208087210 */ /* 0x080fe40007f3e0ff */
[----:B-1----:R-:W-:Y:S01]  /*3f910*/  IADD3 R7, P3, R5, R2, RZ ;  /* 0x0000000205077210 */ /* 0x002fe20007f7e0ff */
[----:B------:R-:W-:-:S04]  /*3f920*/  IMAD R5, R3, 0x7f, RZ ;  /* 0x0000007f03057824 */ /* 0x000fc800078e02ff */
[----:B------:R0:W-:Y:S01]  /*3f930*/  STL [R1+0xef8], R7 ;  /* 0x000ef80701007387 */ /* 0x0001e20000100800 */
[----:B------:R-:W-:-:S03]  /*3f940*/  LEA.HI.X.SX32 R5, R5, R4, 0x1, P2 ;  /* 0x0000000405057211 */ /* 0x000fc600010f0eff */
[----:B------:R1:W-:Y:S04]  /*3f950*/  STL [R1+0xf08], R8 ;  /* 0x000f080801007387 */ /* 0x0003e80000100800 */
[----:B------:R2:W-:Y:S01]  /*3f960*/  STL [R1+0xea4], R5 ;  /* 0x000ea40501007387 */ /* 0x0005e20000100800 */
[C---:B0-----:R-:W-:Y:S02]  /*3f970*/  IMAD R7, R3.reuse, 0xe2, RZ ;  /* 0x000000e203077824 */ /* 0x041fe400078e02ff */
[----:B-1----:R-:W-:-:S03]  /*3f980*/  IMAD R8, R3, 0x7d, RZ ;  /* 0x0000007d03087824 */ /* 0x002fc600078e02ff */
[----:B------:R-:W-:Y:S01]  /*3f990*/  IADD3 R7, P2, R7, R2, RZ ;  /* 0x0000000207077210 */ /* 0x000fe20007f5e0ff */
[----:B--2---:R-:W-:-:S04]  /*3f9a0*/  IMAD R5, R3, 0xde, RZ ;  /* 0x000000de03057824 */ /* 0x004fc800078e02ff */
[----:B------:R0:W-:Y:S02]  /*3f9b0*/  STL [R1+0xf18], R7 ;  /* 0x000f180701007387 */ /* 0x0001e40000100800 */
[----:B0-----:R-:W-:Y:S01]  /*3f9c0*/  LEA.HI.X.SX32 R7, R8, R4, 0x1, P4 ;  /* 0x0000000408077211 */ /* 0x001fe200020f0eff */
[----:B------:R-:W-:Y:S01]  /*3f9d0*/  IMAD R8, R3, 0x7b, RZ ;  /* 0x0000007b03087824 */ /* 0x000fe200078e02ff */
[----:B------:R-:W-:-:S03]  /*3f9e0*/  IADD3 R5, P4, R5, R2, RZ ;  /* 0x0000000205057210 */ /* 0x000fc60007f9e0ff */
        /* <DEDUP_REMOVED lines=163> */
[----:B--2---:R-:W-:Y:S01]  /*40420*/  IMAD R5, R3, 0xdc, RZ ;  /* 0x000000dc03057824 */ /* 0x004fe200078e02ff */
[----:B------:R-:W-:-:S03]  /*40430*/  LEA.HI.X.SX32 R8, R8, R4, 0x1, P4 ;  /* 0x0000000408087211 */ /* 0x000fc600020f0eff */
[----:B------:R0:W-:Y:S01]  /*40440*/  STL [R1+0xf10], R7 ;  /* 0x000f100701007387 */ /* 0x0001e20000100800 */
[----:B------:R-:W-:-:S03]  /*40450*/  IADD3 R5, P4, R5, R2, RZ ;  /* 0x0000000205057210 */ /* 0x000fc60007f9e0ff */
[----:B------:R1:W-:Y:S04]  /*40460*/  STL [R1+0x1074], R8 ;  /* 0x0010740801007387 */ /* 0x0003e80000100800 */
[----:B------:R2:W-:Y:S01]  /*40470*/  STL [R1+0xf30], R5 ;  /* 0x000f300501007387 */ /* 0x0005e20000100800 */
[C---:B0-----:R-:W-:Y:S02]  /*40480*/  IMAD R7, R3.reuse, 0x43, RZ ;  /* 0x0000004303077824 */ /* 0x041fe400078e02ff */
[----:B-1----:R-:W-:-:S03]  /*40490*/  IMAD R8, R3, 0x41, RZ ;  /* 0x0000004103087824 */ /* 0x002fc600078e02ff */
[-C--:B------:R-:W-:Y:S01]  /*404a0*/  LEA.HI.X.SX32 R7, R7, R4.reuse, 0x1, P5 ;  /* 0x0000000407077211 */ /* 0x080fe200028f0eff */
[----:B--2---:R-:W-:Y:S01]  /*404b0*/  IMAD R5, R3, 0xd4, RZ ;  /* 0x000000d403057824 */ /* 0x004fe200078e02ff */
[----:B------:R-:W-:-:S03]  /*404c0*/  LEA.HI.X.SX32 R8, R8, R4, 0x1, P6 ;  /* 0x0000000408087211 */ /* 0x000fc600030f0eff */
[----:B------:R0:W-:Y:S02]  /*404d0*/  STL [R1+0x1084], R7 ;  /* 0x0010840701007387 */ /* 0x0001e40000100800 */
[----:B0-----:R-:W-:-:S05]  /*404e0*/  IADD3 R7, P5, R6, R2, RZ ;  /* 0x0000000206077210 */ /* 0x001fca0007fbe0ff */
[----:B------:R0:W-:Y:S04]  /*404f0*/  STL [R1+0x10a8], R7 ;  /* 0x0010a80701007387 */ /* 0x0001e80000100800 */
[----:B------:R1:W-:Y:S01]  /*40500*/  STL [R1+0x1094], R8 ;  /* 0x0010940801007387 */ /* 0x0003e20000100800 */
[----:B0-----:R-:W-:Y:S01]  /*40510*/  IMAD R7, R3, 0x7a, RZ ;  /* 0x0000007a03077824 */ /* 0x001fe200078e02ff */
[----:B-1----:R-:W-:Y:S01]  /*40520*/  IADD3 R8, P6, R5, R2, RZ ;  /* 0x0000000205087210 */ /* 0x002fe20007fde0ff */
[----:B------:R-:W-:-:S04]  /*40530*/  IMAD R5, R3, 0xcc, RZ ;  /* 0x000000cc03057824 */ /* 0x000fc800078e02ff */
[----:B------:R0:W-:Y:S02]  /*40540*/  STL [R1+0xf50], R8 ;  /* 0x000f500801007387 */ /* 0x0001e40000100800 */
[----:B0-----:R-:W-:Y:S01]  /*40550*/  LEA.HI.X.SX32 R8, R6, R4, 0x1, P0 ;  /* 0x0000000406087211 */ /* 0x001fe200000f0eff */
[----:B------:R-:W-:-:S04]  /*40560*/  IMAD R6, R3, 0x3f, RZ ;  /* 0x0000003f03067824 */ /* 0x000fc800078e02ff */
[----:B------:R0:W-:Y:S01]  /*40570*/  STL [R1+0xeac], R8 ;  /* 0x000eac0801007387 */ /* 0x0001e20000100800 */
[----:B------:R-:W-:Y:S02]  /*40580*/  LEA.HI.X.SX32 R6, R6, R4, 0x1, P5 ;  /* 0x0000000406067211 */ /* 0x000fe400028f0eff */
[-C--:B------:R-:W-:Y:S02]  /*40590*/  IADD3 R5, P5, R5, R2.reuse, RZ ;  /* 0x0000000205057210 */ /* 0x080fe40007fbe0ff */
[C---:B0-----:R-:W-:Y:S02]  /*405a0*/  IADD3 R8, P0, R7.reuse, R2, RZ ;  /* 0x0000000207087210 */ /* 0x041fe40007f1e0ff */
[----:B------:R-:W-:-:S03]  /*405b0*/  LEA.HI.X.SX32 R7, R7, R4, 0x1, P3 ;  /* 0x0000000407077211 */ /* 0x000fc600018f0eff */
[----:B------:R0:W-:Y:S04]  /*405c0*/  STL [R1+0x10b8], R8 ;  /* 0x0010b80801007387 */ /* 0x0001e80000100800 */
[----:B------:R1:W-:Y:S04]  /*405d0*/  STL [R1+0x10a4], R6 ;  /* 0x0010a40601007387 */ /* 0x0003e80000100800 */
[----:B------:R2:W-:Y:S01]  /*405e0*/  STL [R1+0xf70], R5 ;  /* 0x000f700501007387 */ /* 0x0005e20000100800 */
[----:B0-----:R-:W-:-:S03]  /*405f0*/  IMAD R8, R3, 0x76, RZ ;  /* 0x0000007603087824 */ /* 0x001fc600078e02ff */
[----:B------:R0:W-:Y:S01]  /*40600*/  STL [R1+0xecc], R7 ;  /* 0x000ecc0701007387 */ /* 0x0001e20000100800 */
[C---:B-1----:R-:W-:Y:S02]  /*40610*/  IMAD R6, R3.reuse, 0x3d, RZ ;  /* 0x0000003d03067824 */ /* 0x042fe400078e02ff */
[----:B--2---:R-:W-:-:S03]  /*40620*/  IMAD R5, R3, 0xc4, RZ ;  /* 0x000000c403057824 */ /* 0x004fc600078e02ff */
[----:B------:R-:W-:Y:S02]  /*40630*/  LEA.HI.X.SX32 R6, R6, R4, 0x1, P0 ;  /* 0x0000000406067211 */ /* 0x000fe400000f0eff */
[C---:B0-----:R-:W-:Y:S02]  /*40640*/  IADD3 R7, P3, R8.reuse, R2, RZ ;  /* 0x0000000208077210 */ /* 0x041fe40007f7e0ff */
[----:B------:R-:W-:-:S03]  /*40650*/  LEA.HI.X.SX32 R8, R8, R4, 0x1, P1 ;  /* 0x0000000408087211 */ /* 0x000fc600008f0eff */
[----:B------:R0:W-:Y:S04]  /*40660*/  STL [R1+0x10c8], R7 ;  /* 0x0010c80701007387 */ /* 0x0001e80000100800 */
[----:B------:R1:W-:Y:S01]  /*40670*/  STL [R1+0x10b4], R6 ;  /* 0x0010b40601007387 */ /* 0x0003e20000100800 */
[-C--:B0-----:R-:W-:Y:S01]  /*40680*/  IADD3 R7, P0, R5, R2.reuse, RZ ;  /* 0x0000000205077210 */ /* 0x081fe20007f1e0ff */
[C---:B------:R-:W-:Y:S02]  /*40690*/  IMAD R5, R3.reuse, 0xbc, RZ ;  /* 0x000000bc03057824 */ /* 0x040fe400078e02ff */
[----:B-1----:R-:W-:Y:S02]  /*406a0*/  IMAD R6, R3, 0x3b, RZ ;  /* 0x0000003b03067824 */ /* 0x002fe400078e02ff */
[----:B------:R0:W-:Y:S04]  /*406b0*/  STL [R1+0xf90], R7 ;  /* 0x000f900701007387 */ /* 0x0001e80000100800 */
[----:B------:R1:W-:Y:S01]  /*406c0*/  STL [R1+0xeec], R8 ;  /* 0x000eec0801007387 */ /* 0x0003e20000100800 */
[----:B0-----:R-:W-:-:S02]  /*406d0*/  IADD3 R7, P1, R9, R2, RZ ;  /* 0x0000000209077210 */ /* 0x001fc40007f3e0ff */
[----:B-1----:R-:W-:-:S03]  /*406e0*/  LEA.HI.X.SX32 R8, R6, R4, 0x1, P3 ;  /* 0x0000000406087211 */ /* 0x002fc600018f0eff */
[----:B------:R0:W-:Y:S01]  /*406f0*/  STL [R1+0x10d8], R7 ;  /* 0x0010d80701007387 */ /* 0x0001e20000100800 */
[----:B------:R-:W-:-:S03]  /*40700*/  IMAD R6, R3, 0x39, RZ ;  /* 0x0000003903067824 */ /* 0x000fc600078e02ff */
[----:B------:R1:W-:Y:S01]  /*40710*/  STL [R1+0x10c4], R8 ;  /* 0x0010c40801007387 */ /* 0x0003e20000100800 */
[----:B0-----:R-:W-:Y:S01]  /*40720*/  IADD3 R7, P3, R5, R2, RZ ;  /* 0x0000000205077210 */ /* 0x001fe20007f7e0ff */
[----:B------:R-:W-:Y:S01]  /*40730*/  IMAD R5, R3, 0xb4, RZ ;  /* 0x000000b403057824 */ /* 0x000fe200078e02ff */
[----:B-1----:R-:W-:-:S03]  /*40740*/  LEA.HI.X.SX32 R8, R6, R4, 0x1, P1 ;  /* 0x0000000406087211 */ /* 0x002fc600008f0eff */
[----:B------:R0:W-:Y:S01]  /*40750*/  STL [R1+0xfb0], R7 ;  /* 0x000fb00701007387 */ /* 0x0001e20000100800 */
[----:B------:R-:W-:Y:S01]  /*40760*/  IMAD R6, R3, 0x37, RZ ;  /* 0x0000003703067824 */ /* 0x000fe200078e02ff */
[----:B0-----:R-:W-:Y:S02]  /*40770*/  LEA.HI.X.SX32 R7, R9, R4, 0x1, P2 ;  /* 0x0000000409077211 */ /* 0x001fe400010f0eff */
[----:B------:R-:W-:-:S03]  /*40780*/  IADD3 R9, P2, R10, R2, RZ ;  /* 0x000000020a097210 */ /* 0x000fc60007f5e0ff */
[----:B------:R0:W-:Y:S04]  /*40790*/  STL [R1+0xf0c], R7 ;  /* 0x000f0c0701007387 */ /* 0x0001e80000100800 */
[----:B------:R-:W-:Y:S04]  /*407a0*/  STL [R1+0x10e8], R9 ;  /* 0x0010e80901007387 */ /* 0x000fe80000100800 */
[----:B------:R1:W-:Y:S01]  /*407b0*/  STL [R1+0x10d4], R8 ;  /* 0x0010d40801007387 */ /* 0x0003e20000100800 */
[----:B0-----:R-:W-:Y:S01]  /*407c0*/  IADD3 R7, P1, R5, R2, RZ ;  /* 0x0000000205077210 */ /* 0x001fe20007f3e0ff */
[----:B------:R-:W-:-:S04]  /*407d0*/  IMAD R5, R3, 0xac, RZ ;  /* 0x000000ac03057824 */ /* 0x000fc800078e02ff */
[----:B------:R0:W-:Y:S01]  /*407e0*/  STL [R1+0xfd0], R7 ;  /* 0x000fd00701007387 */ /* 0x0001e20000100800 */
[-C--:B-1----:R-:W-:Y:S01]  /*407f0*/  LEA.HI.X.SX32 R8, R6, R4.reuse, 0x1, P2 ;  /* 0x0000000406087211 */ /* 0x082fe200010f0eff */
        /* <DEDUP_REMOVED lines=84> */
[----:B------:R1:W-:Y:S04]  /*40d40*/  STL [R1+0x1178], R9 ;  /* 0x0011780901007387 */ /* 0x0003e80000100800 */
[----:B------:R2:W-:Y:S01]  /*40d50*/  STL [R1+0x1164], R8 ;  /* 0x0011640801007387 */ /* 0x0005e20000100800 */
[----:B0-----:R-:W-:Y:S01]  /*40d60*/  IADD3 R7, P4, R5, R2, RZ ;  /* 0x0000000205077210 */ /* 0x001fe20007f9e0ff */
[----:B------:R-:W-:Y:S01]  /*40d70*/  IMAD R5, R3, 0xc8, RZ ;  /* 0x000000c803057824 */ /* 0x000fe200078e02ff */
[----:B-1----:R-:W-:-:S03]  /*40d80*/  LEA.HI.X.SX32 R9, R19, R4, 0x1, P5 ;  /* 0x0000000413097211 */ /* 0x002fc600028f0eff */
[----:B------:R0:W-:Y:S01]  /*40d90*/  STL [R1+0xf40], R7 ;  /* 0x000f400701007387 */ /* 0x0001e20000100800 */
[----:B--2---:R-:W-:-:S03]  /*40da0*/  IADD3 R8, P5, R20, R2, RZ ;  /* 0x0000000214087210 */ /* 0x004fc60007fbe0ff */
[----:B------:R-:W-:Y:S04]  /*40db0*/  STL [R1+0x104c], R9 ;  /* 0x00104c0901007387 */ /* 0x000fe80000100800 */
[----:B------:R-:W-:Y:S01]  /*40dc0*/  STL [R1+0x1188], R8 ;  /* 0x0011880801007387 */ /* 0x000fe20000100800 */
[----:B0-----:R-:W-:Y:S02]  /*40dd0*/  LEA.HI.X.SX32 R7, R6, R4, 0x1, P6 ;  /* 0x0000000406077211 */ /* 0x001fe400030f0eff */
[----:B------:R-:W-:Y:S01]  /*40de0*/  IADD3 R6, P6, R5, R2, RZ ;  /* 0x0000000205067210 */ /* 0x000fe20007fde0ff */
[----:B------:R-:W-:Y:S02]  /*40df0*/  IMAD R5, R3, 0x23, RZ ;  /* 0x0000002303057824 */ /* 0x000fe400078e02ff */
[----:B------:R0:W-:Y:S04]  /*40e00*/  STL [R1+0x1174], R7 ;  /* 0x0011740701007387 */ /* 0x0001e80000100800 */
[----:B------:R1:W-:Y:S01]  /*40e10*/  STL [R1+0xf80], R6 ;  /* 0x000f800601007387 */ /* 0x0003e20000100800 */
[----:B0-----:R-:W-:-:S02]  /*40e20*/  LEA.HI.X.SX32 R7, R20, R4, 0x1, P0 ;  /* 0x0000000414077211 */ /* 0x001fc400000f0eff */
[----:B------:R-:W-:Y:S01]  /*40e30*/  IADD3 R8, P0, R21, R2, RZ ;  /* 0x0000000215087210 */ /* 0x000fe20007f1e0ff */
[----:B-1----:R-:W-:Y:S02]  /*40e40*/  IMAD R6, R3, 0xb8, RZ ;  /* 0x000000b803067824 */ /* 0x002fe400078e02ff */
[----:B------:R0:W-:Y:S04]  /*40e50*/  STL [R1+0x106c], R7 ;  /* 0x00106c0701007387 */ /* 0x0001e80000100800 */
[----:B------:R1:W-:Y:S01]  /*40e60*/  STL [R1+0x1198], R8 ;  /* 0x0011980801007387 */ /* 0x0003e20000100800 */
[----:B0-----:R-:W-:Y:S01]  /*40e70*/  LEA.HI.X.SX32 R7, R5, R4, 0x1, P5 ;  /* 0x0000000405077211 */ /* 0x001fe200028f0eff */
[----:B------:R-:W-:Y:S01]  /*40e80*/  IMAD R5, R3, 0x21, RZ ;  /* 0x0000002103057824 */ /* 0x000fe200078e02ff */
[----:B-1----:R-:W-:-:S03]  /*40e90*/  IADD3 R8, P5, R6, R2, RZ ;  /* 0x0000000206087210 */ /* 0x002fc60007fbe0ff */
[----:B------:R0:W-:Y:S01]  /*40ea0*/  STL [R1+0x1184], R7 ;  /* 0x0011840701007387 */ /* 0x0001e20000100800 */
[-C--:B------:R-:W-:Y:S02]  /*40eb0*/  LEA.HI.X.SX32 R6, R21, R4.reuse, 0x1, P3 ;  /* 0x0000000415067211 */ /* 0x080fe400018f0eff */
[----:B------:R-:W-:Y:S01]  /*40ec0*/  LEA.HI.X.SX32 R5, R5, R4, 0x1, P0 ;  /* 0x0000000405057211 */ /* 0x000fe200000f0eff */
[----:B------:R1:W-:Y:S04]  /*40ed0*/  STL [R1+0xfc0], R8 ;  /* 0x000fc00801007387 */ /* 0x0003e80000100800 */
[----:B------:R2:W-:Y:S01]  /*40ee0*/  STL [R1+0x108c], R6 ;  /* 0x00108c0601007387 */ /* 0x0005e20000100800 */
[-C--:B0-----:R-:W-:Y:S02]  /*40ef0*/  IADD3 R7, P3, R22, R2.reuse, RZ ;  /* 0x0000000216077210 */ /* 0x081fe40007f7e0ff */
[----:B-1----:R-:W-:-:S03]  /*40f00*/  IADD3 R8, P0, R23, R2, RZ ;  /* 0x0000000217087210 */ /* 0x002fc60007f1e0ff */
[----:B------:R0:W-:Y:S01]  /*40f10*/  STL [R1+0x10b0], R7 ;  /* 0x0010b00701007387 */ /* 0x0001e20000100800 */
[----:B--2---:R-:W-:-:S03]  /*40f20*/  IMAD R6, R3, 0xa8, RZ ;  /* 0x000000a803067824 */ /* 0x004fc600078e02ff */
[----:B------:R1:W-:Y:S04]  /*40f30*/  STL [R1+0x1194], R5 ;  /* 0x0011940501007387 */ /* 0x0003e80000100800 */
[----:B------:R2:W-:Y:S01]  /*40f40*/  STL [R1+0x11a8], R8 ;  /* 0x0011a80801007387 */ /* 0x0005e20000100800 */
[----:B0-----:R-:W-:Y:S01]  /*40f50*/  LEA.HI.X.SX32 R7, R22, R4, 0x1, P1 ;  /* 0x0000000416077211 */ /* 0x001fe200008f0eff */
[----:B-1----:R-:W-:-:S04]  /*40f60*/  IMAD R5, R3, 0x1f, RZ ;  /* 0x0000001f03057824 */ /* 0x002fc800078e02ff */
[----:B------:R0:W-:Y:S01]  /*40f70*/  STL [R1+0xebc], R7 ;  /* 0x000ebc0701007387 */ /* 0x0001e20000100800 */
[----:B--2---:R-:W-:Y:S02]  /*40f80*/  IADD3 R8, P1, R6, R2, RZ ;  /* 0x0000000206087210 */ /* 0x004fe40007f3e0ff */
[-C--:B------:R-:W-:Y:S02]  /*40f90*/  LEA.HI.X.SX32 R6, R23, R4.reuse, 0x1, P3 ;  /* 0x0000000417067211 */ /* 0x080fe400018f0eff */
[----:B------:R-:W-:Y:S01]  /*40fa0*/  LEA.HI.X.SX32 R5, R5, R4, 0x1, P0 ;  /* 0x0000000405057211 */ /* 0x000fe200000f0eff */
[----:B------:R1:W-:Y:S01]  /*40fb0*/  STL [R1+0x1000], R8 ;  /* 0x0010000801007387 */ /* 0x0003e20000100800 */
[----:B0-----:R-:W-:-:S03]  /*40fc0*/  IADD3 R7, P3, R24, R2, RZ ;  /* 0x0000000218077210 */ /* 0x001fc60007f7e0ff */
[----:B------:R0:W-:Y:S04]  /*40fd0*/  STL [R1+0x10ac], R6 ;  /* 0x0010ac0601007387 */ /* 0x0001e80000100800 */
[----:B------:R2:W-:Y:S01]  /*40fe0*/  STL [R1+0x10d0], R7 ;  /* 0x0010d00701007387 */ /* 0x0005e20000100800 */
[----:B-1----:R-:W-:-:S03]  /*40ff0*/  IADD3 R8, P0, R25, R2, RZ ;  /* 0x0000000219087210 */ /* 0x002fc60007f1e0ff */
[----:B------:R1:W-:Y:S01]  /*41000*/  STL [R1+0x11a4], R5 ;  /* 0x0011a40501007387 */ /* 0x0003e20000100800 */
[----:B0-----:R-:W-:-:S03]  /*41010*/  IMAD R6, R3, 0x98, RZ ;  /* 0x0000009803067824 */ /* 0x001fc600078e02ff */
[----:B------:R0:W-:Y:S01]  /*41020*/  STL [R1+0x11b8], R8 ;  /* 0x0011b80801007387 */ /* 0x0001e20000100800 */
[----:B--2---:R-:W-:Y:S01]  /*41030*/  LEA.HI.X.SX32 R7, R24, R4, 0x1, P2 ;  /* 0x0000000418077211 */ /* 0x004fe200010f0eff */
[----:B-1----:R-:W-:-:S04]  /*41040*/  IMAD R5, R3, 0x1d, RZ ;  /* 0x0000001d03057824 */ /* 0x002fc800078e02ff */
[----:B------:R1:W-:Y:S01]  /*41050*/  STL [R1+0xefc], R7 ;  /* 0x000efc0701007387 */ /* 0x0003e20000100800 */
[----:B0-----:R-:W-:Y:S02]  /*41060*/  IADD3 R8, P2, R6, R2, RZ ;  /* 0x0000000206087210 */ /* 0x001fe40007f5e0ff */
[-C--:B------:R-:W-:Y:S02]  /*41070*/  LEA.HI.X.SX32 R6, R25, R4.reuse, 0x1, P3 ;  /* 0x0000000419067211 */ /* 0x080fe400018f0eff */
[----:B------:R-:W-:Y:S01]  /*41080*/  LEA.HI.X.SX32 R5, R5, R4, 0x1, P0 ;  /* 0x0000000405057211 */ /* 0x000fe200000f0eff */
[----:B------:R0:W-:Y:S01]  /*41090*/  STL [R1+0x1040], R8 ;  /* 0x0010400801007387 */ /* 0x0001e20000100800 */
[----:B-1----:R-:W-:-:S03]  /*410a0*/  IADD3 R7, P3, R26, R2, RZ ;  /* 0x000000021a077210 */ /* 0x002fc60007f7e0ff */
[----:B------:R1:W-:Y:S04]  /*410b0*/  STL [R1+0x10cc], R6 ;  /* 0x0010cc0601007387 */ /* 0x0003e80000100800 */
[----:B------:R2:W-:Y:S01]  /*410c0*/  STL [R1+0x10f0], R7 ;  /* 0x0010f00701007387 */ /* 0x0005e20000100800 */
[----:B0-----:R-:W-:-:S03]  /*410d0*/  IADD3 R8, P0, R27, R2, RZ ;  /* 0x000000021b087210 */ /* 0x001fc60007f1e0ff */
[----:B------:R0:W-:Y:S01]  /*410e0*/  STL [R1+0x11b4], R5 ;  /* 0x0011b40501007387 */ /* 0x0001e20000100800 */
[----:B-1----:R-:W-:-:S03]  /*410f0*/  IMAD R6, R3, 0x88, RZ ;  /* 0x0000008803067824 */ /* 0x002fc600078e02ff */
[----:B------:R1:W-:Y:S01]  /*41100*/  STL [R1+0x11c8], R8 ;  /* 0x0011c80801007387 */ /* 0x0003e20000100800 */
[----:B--2---:R-:W-:Y:S02]  /*41110*/  LEA.HI.X.SX32 R7, R26, R4, 0x1, P4 ;  /* 0x000000041a077211 */ /* 0x004fe400020f0eff */
[----:B------:R-:W-:Y:S01]  /*41120*/  IADD3 R6, P4, R6, R2, RZ ;  /* 0x0000000206067210 */ /* 0x000fe20007f9e0ff */
[----:B0-----:R-:W-:Y:S02]  /*41130*/  IMAD R5, R3, 0x1b, RZ ;  /* 0x0000001b03057824 */ /* 0x001fe400078e02ff */
[----:B------:R0:W-:Y:S01]  /*41140*/  STL [R1+0xf3c], R7 ;  /* 0x000f3c0701007387 */ /* 0x0001e20000100800 */
[----:B-1----:R-:W-:-:S03]  /*41150*/  LEA.HI.X.SX32 R8, R27, R4, 0x1, P3 ;  /* 0x000000041b087211 */ /* 0x002fc600018f0eff */
[----:B------:R1:W-:Y:S04]  /*41160*/  STL [R1+0x1080], R6 ;  /* 0x0010800601007387 */ /* 0x0003e80000100800 */
[----:B------:R2:W-:Y:S01]  /*41170*/  STL [R1+0x10ec], R8 ;  /* 0x0010ec0801007387 */ /* 0x0005e20000100800 */
[----:B0-----:R-:W-:Y:S02]  /*41180*/  IADD3 R7, P3, R28, R2, RZ ;  /* 0x000000021c077210 */ /* 0x001fe40007f7e0ff */
[----:B-1----:R-:W-:-:S03]  /*41190*/  LEA.HI.X.SX32 R6, R5, R4, 0x1, P0 ;  /* 0x0000000405067211 */ /* 0x002fc600000f0eff */
[----:B------:R0:W-:Y:S01]  /*411a0*/  STL [R1+0x1110], R7 ;  /* 0x0011100701007387 */ /* 0x0001e20000100800 */
[----:B------:R-:W-:Y:S01]  /*411b0*/  IMAD R5, R3, 0xf0, RZ ;  /* 0x000000f003057824 */ /* 0x000fe200078e02ff */
[CC--:B------:R-:W-:Y:S02]  /*411c0*/  LEA.HI.X.SX32 R10, R29.reuse, R4.reuse, 0x1, P3 ;  /* 0x000000041d0a7211 */ /* 0x0c0fe400018f0eff */
[----:B------:R1:W-:Y:S01]  /*411d0*/  STL [R1+0x11c4], R6 ;  /* 0x0011c40601007387 */ /* 0x0003e20000100800 */
[----:B--2---:R-:W-:Y:S02]  /*411e0*/  LEA.HI.X.SX32 R8, R28, R4, 0x1, P6 ;  /* 0x000000041c087211 */ /* 0x004fe400030f0eff */
[----:B0-----:R-:W-:Y:S01]  /*411f0*/  IADD3 R7, P0, R29, R2, RZ ;  /* 0x000000021d077210 */ /* 0x001fe20007f1e0ff */
[----:B-1----:R-:W-:-:S04]  /*41200*/  IMAD R6, R3, 0x5c, RZ ;  /* 0x0000005c03067824 */ /* 0x002fc800078e02ff */
[----:B------:R0:W-:Y:S04]  /*41210*/  STL [R1+0x11d8], R7 ;  /* 0x0011d80701007387 */ /* 0x0001e80000100800 */
[----:B------:R1:W-:Y:S01]  /*41220*/  STL [R1+0xf7c], R8 ;  /* 0x000f7c0801007387 */ /* 0x0003e20000100800 */
[-C--:B------:R-:W-:Y:S02]  /*41230*/  IADD3 R9, P3, R6, R2.reuse, RZ ;  /* 0x0000000206097210 */ /* 0x080fe40007f7e0ff */
[----:B0-----:R-:W-:Y:S01]  /*41240*/  IADD3 R7, P6, R5, R2, RZ ;  /* 0x0000000205077210 */ /* 0x001fe20007fde0ff */
[C---:B------:R-:W-:Y:S02]  /*41250*/  IMAD R5, R3.reuse, 0x19, RZ ;  /* 0x0000001903057824 */ /* 0x040fe400078e02ff */
[----:B-1----:R-:W-:-:S02]  /*41260*/  IMAD R8, R3, 0x2e, RZ ;  /* 0x0000002e03087824 */ /* 0x002fc400078e02ff */
[----:B------:R0:W-:Y:S04]  /*41270*/  STL [R1+0xee0], R7 ;  /* 0x000ee00701007387 */ /* 0x0001e80000100800 */
[----:B------:R1:W-:Y:S04]  /*41280*/  STL [R1+0x110c], R10 ;  /* 0x00110c0a01007387 */ /* 0x0003e80000100800 */
[----:B------:R2:W-:Y:S01]  /*41290*/  STL [R1+0x1130], R9 ;  /* 0x0011300901007387 */ /* 0x0005e20000100800 */
[-C--:B0-----:R-:W-:Y:S01]  /*412a0*/  LEA.HI.X.SX32 R7, R5, R4.reuse, 0x1, P0 ;  /* 0x0000000405077211 */ /* 0x081fe200000f0eff */
[----:B------:R-:W-:Y:S01]  /*412b0*/  IMAD R5, R3, 0xd0, RZ ;  /* 0x000000d003057824 */ /* 0x000fe200078e02ff */
[----:B-1----:R-:W-:-:S03]  /*412c0*/  LEA.HI.X.SX32 R10, R8, R4, 0x1, P3 ;  /* 0x00000004080a7211 */ /* 0x002fc600018f0eff */
[----:B------:R0:W-:Y:S01]  /*412d0*/  STL [R1+0x11d4], R7 ;  /* 0x0011d40701007387 */ /* 0x0001e20000100800 */
[----:B--2---:R-:W-:-:S05]  /*412e0*/  IADD3 R9, P0, R8, R2, RZ ;  /* 0x0000000208097210 */ /* 0x004fca0007f1e0ff */
[----:B------:R1:W-:Y:S01]  /*412f0*/  STL [R1+0x11e8], R9 ;  /* 0x0011e80901007387 */ /* 0x0003e20000100800 */
[----:B0-----:R-:W-:Y:S01]  /*41300*/  LEA.HI.X.SX32 R7, R6, R4, 0x1, P5 ;  /* 0x0000000406077211 */ /* 0x001fe200028f0eff */
[----:B------:R-:W-:-:S04]  /*41310*/  IMAD R6, R3, 0x54, RZ ;  /* 0x0000005403067824 */ /* 0x000fc800078e02ff */
[----:B------:R0:W-:Y:S01]  /*41320*/  STL [R1+0xfbc], R7 ;  /* 0x000fbc0701007387 */ /* 0x0001e20000100800 */
[----:B-1----:R-:W-:Y:S01]  /*41330*/  IADD3 R9, P5, R5, R2, RZ ;  /* 0x0000000205097210 */ /* 0x002fe20007fbe0ff */
[----:B------:R-:W-:-:S04]  /*41340*/  IMAD R5, R3, 0x17, RZ ;  /* 0x0000001703057824 */ /* 0x000fc800078e02ff */
[----:B------:R1:W-:Y:S01]  /*41350*/  STL [R1+0xf60], R9 ;  /* 0x000f600901007387 */ /* 0x0003e20000100800 */
[----:B------:R-:W-:Y:S01]  /*41360*/  LEA.HI.X.SX32 R8, R5, R4, 0x1, P0 ;  /* 0x0000000405087211 */ /* 0x000fe200000f0eff */
[C---:B0-----:R-:W-:Y:S02]  /*41370*/  IMAD R7, R3.reuse, 0x2a, RZ ;  /* 0x0000002a03077824 */ /* 0x041fe400078e02ff */
[----:B------:R0:W-:Y:S01]  /*41380*/  STL [R1+0x112c], R10 ;  /* 0x00112c0a01007387 */ /* 0x0001e20000100800 */
[----:B------:R-:W-:Y:S01]  /*41390*/  IMAD R5, R3, 0xb0, RZ ;  /* 0x000000b003057824 */ /* 0x000fe200078e02ff */
[----:B-1----:R-:W-:-:S04]  /*413a0*/  IADD3 R9, P3, R6, R2, RZ ;  /* 0x0000000206097210 */ /* 0x002fc80007f7e0ff */
[C---:B0-----:R-:W-:Y:S01]  /*413b0*/  LEA.HI.X.SX32 R10, R7.reuse, R4, 0x1, P3 ;  /* 0x00000004070a7211 */ /* 0x041fe200018f0eff */
[----:B------:R0:W-:Y:S04]  /*413c0*/  STL [R1+0x1150], R9 ;  /* 0x0011500901007387 */ /* 0x0001e80000100800 */
[----:B------:R1:W-:Y:S01]  /*413d0*/  STL [R1+0x11e4], R8 ;  /* 0x0011e40801007387 */ /* 0x0003e20000100800 */
[----:B0-----:R-:W-:Y:S02]  /*413e0*/  IADD3 R9, P0, R7, R2, RZ ;  /* 0x0000000207097210 */ /* 0x001fe40007f1e0ff */
[----:B-1----:R-:W-:-:S03]  /*413f0*/  LEA.HI.X.SX32 R8, R6, R4, 0x1, P1 ;  /* 0x0000000406087211 */ /* 0x002fc600008f0eff */
[----:B------:R0:W-:Y:S01]  /*41400*/  STL [R1+0x11f8], R9 ;  /* 0x0011f80901007387 */ /* 0x0001e20000100800 */
[----:B------:R-:W-:-:S03]  /*41410*/  IMAD R6, R3, 0x4c, RZ ;  /* 0x0000004c03067824 */ /* 0x000fc600078e02ff */
[----:B------:R1:W-:Y:S01]  /*41420*/  STL [R1+0xffc], R8 ;  /* 0x000ffc0801007387 */ /* 0x0003e20000100800 */
[----:B0-----:R-:W-:Y:S01]  /*41430*/  IADD3 R9, P1, R5, R2, RZ ;  /* 0x0000000205097210 */ /* 0x001fe20007f3e0ff */
[C---:B------:R-:W-:Y:S02]  /*41440*/  IMAD R5, R3.reuse, 0x15, RZ ;  /* 0x0000001503057824 */ /* 0x040fe400078e02ff */
[----:B-1----:R-:W-:Y:S02]  /*41450*/  IMAD R8, R3, 0x26, RZ ;  /* 0x0000002603087824 */ /* 0x002fe400078e02ff */
[----:B------:R0:W-:Y:S01]  /*41460*/  STL [R1+0xfe0], R9 ;  /* 0x000fe00901007387 */ /* 0x0001e20000100800 */
[----:B------:R-:W-:Y:S01]  /*41470*/  LEA.HI.X.SX32 R7, R5, R4, 0x1, P0 ;  /* 0x0000000405077211 */ /* 0x000fe200000f0eff */
[----:B------:R-:W-:Y:S02]  /*41480*/  IMAD R5, R3, 0x90, RZ ;  /* 0x0000009003057824 */ /* 0x000fe400078e02ff */
[----:B------:R1:W-:Y:S01]  /*41490*/  STL [R1+0x114c], R10 ;  /* 0x00114c0a01007387 */ /* 0x0003e20000100800 */
[----:B0-----:R-:W-:-:S04]  /*414a0*/  IADD3 R9, P3, R6, R2, RZ ;  /* 0x0000000206097210 */ /* 0x001fc80007f7e0ff */
[C---:B-1----:R-:W-:Y:S01]  /*414b0*/  LEA.HI.X.SX32 R10, R8.reuse, R4, 0x1, P3 ;  /* 0x00000004080a7211 */ /* 0x042fe200018f0eff */
        /* <DEDUP_REMOVED lines=10> */
[----:B------:R0:W-:Y:S03]  /*41560*/  STL [R1+0x1060], R9 ;  /* 0x0010600901007387 */ /* 0x0001e60000100800 */
[----:B------:R-:W-:Y:S01]  /*41570*/  LEA.HI.X.SX32 R8, R7, R4, 0x1, P0 ;  /* 0x0000000407087211 */ /* 0x000fe200000f0eff */
[----:B------:R-:W-:Y:S01]  /*41580*/  IMAD R7, R3, 0xe0, RZ ;  /* 0x000000e003077824 */ /* 0x000fe200078e02ff */
[----:B------:R-:W-:Y:S01]  /*41590*/  STL [R1+0x116c], R10 ;  /* 0x00116c0a01007387 */ /* 0x000fe20000100800 */
[----:B0-----:R-:W-:-:S05]  /*415a0*/  IADD3 R9, P3, R6, R2, RZ ;  /* 0x0000000206097210 */ /* 0x001fca0007f7e0ff */
[----:B------:R0:W-:Y:S04]  /*415b0*/  STL [R1+0x1190], R9 ;  /* 0x0011900901007387 */ /* 0x0001e80000100800 */
[----:B------:R1:W-:Y:S01]  /*415c0*/  STL [R1+0x1204], R8 ;  /* 0x0012040801007387 */ /* 0x0003e20000100800 */
[C---:B0-----:R-:W-:Y:S02]  /*415d0*/  IADD3 R9, P0, R5.reuse, R2, RZ ;  /* 0x0000000205097210 */ /* 0x041fe40007f1e0ff */
[-C--:B------:R-:W-:Y:S02]  /*415e0*/  LEA.HI.X.SX32 R5, R5, R4.reuse, 0x1, P3 ;  /* 0x0000000405057211 */ /* 0x080fe400018f0eff */
[----:B-1----:R-:W-:Y:S01]  /*415f0*/  LEA.HI.X.SX32 R8, R6, R4, 0x1, P4 ;  /* 0x0000000406087211 */ /* 0x002fe200020f0eff */
[----:B------:R-:W-:Y:S01]  /*41600*/  IMAD R6, R3, 0x78, RZ ;  /* 0x0000007803067824 */ /* 0x000fe200078e02ff */
[-C--:B------:R-:W-:Y:S01]  /*41610*/  IADD3 R7, P4, R7, R2.reuse, RZ ;  /* 0x0000000207077210 */ /* 0x080fe20007f9e0ff */
[----:B------:R0:W-:Y:S04]  /*41620*/  STL [R1+0x1218], R9 ;  /* 0x0012180901007387 */ /* 0x0001e80000100800 */
[----:B------:R1:W-:Y:S04]  /*41630*/  STL [R1+0x107c], R8 ;  /* 0x00107c0801007387 */ /* 0x0003e80000100800 */
[----:B------:R2:W-:Y:S01]  /*41640*/  STL [R1+0xf20], R7 ;  /* 0x000f200701007387 */ /* 0x0005e20000100800 */
[----:B0-----:R-:W-:-:S03]  /*41650*/  IADD3 R9, P3, R6, R2, RZ ;  /* 0x0000000206097210 */ /* 0x001fc60007f7e0ff */
[----:B------:R0:W-:Y:S01]  /*41660*/  STL [R1+0x118c], R5 ;  /* 0x00118c0501007387 */ /* 0x0001e20000100800 */
[----:B-1----:R-:W-:-:S03]  /*41670*/  IMAD R8, R3, 0x11, RZ ;  /* 0x0000001103087824 */ /* 0x002fc600078e02ff */
[----:B------:R1:W-:Y:S01]  /*41680*/  STL [R1+0x10c0], R9 ;  /* 0x0010c00901007387 */ /* 0x0003e20000100800 */
[C---:B--2---:R-:W-:Y:S01]  /*41690*/  IMAD R7, R3.reuse, 0x3c, RZ ;  /* 0x0000003c03077824 */ /* 0x044fe200078e02ff */
[-C--:B------:R-:W-:Y:S02]  /*416a0*/  LEA.HI.X.SX32 R10, R8, R4.reuse, 0x1, P0 ;  /* 0x00000004080a7211 */ /* 0x080fe400000f0eff */
[----:B------:R-:W-:Y:S01]  /*416b0*/  LEA.HI.X.SX32 R8, R6, R4, 0x1, P6 ;  /* 0x0000000406087211 */ /* 0x000fe200030f0eff */
[C---:B0-----:R-:W-:Y:S02]  /*416c0*/  IMAD R5, R3.reuse, 0x1e, RZ ;  /* 0x0000001e03057824 */ /* 0x041fe400078e02ff */
[----:B------:R-:W-:Y:S01]  /*416d0*/  IMAD R6, R3, 0xa0, RZ ;  /* 0x000000a003067824 */ /* 0x000fe200078e02ff */
[----:B------:R-:W-:Y:S01]  /*416e0*/  STL [R1+0x1214], R10 ;  /* 0x0012140a01007387 */ /* 0x000fe20000100800 */
[----:B-1----:R-:W-:-:S05]  /*416f0*/  IADD3 R9, P0, R7, R2, RZ ;  /* 0x0000000207097210 */ /* 0x002fca0007f1e0ff */
        /* <DEDUP_REMOVED lines=14> */
[----:B--2---:R-:W-:Y:S01]  /*417e0*/  IMAD R6, R3, 0x34, RZ ;  /* 0x0000003403067824 */ /* 0x004fe200078e02ff */
[-C--:B------:R-:W-:Y:S02]  /*417f0*/  LEA.HI.X.SX32 R10, R8, R4.reuse, 0x1, P6 ;  /* 0x00000004080a7211 */ /* 0x080fe400030f0eff */
[----:B------:R-:W-:Y:S01]  /*41800*/  LEA.HI.X.SX32 R8, R7, R4, 0x1, P5 ;  /* 0x0000000407087211 */ /* 0x000fe200028f0eff */
[C---:B0-----:R-:W-:Y:S02]  /*41810*/  IMAD R5, R3.reuse, 0x1a, RZ ;  /* 0x0000001a03057824 */ /* 0x041fe400078e02ff */
[----:B------:R-:W-:Y:S01]  /*41820*/  STL [R1+0x1224], R10 ;  /* 0x0012240a01007387 */ /* 0x000fe20000100800 */
[----:B------:R-:W-:Y:S01]  /*41830*/  IMAD R7, R3, 0xc0, RZ ;  /* 0x000000c003077824 */ /* 0x000fe200078e02ff */
[----:B-1----:R-:W-:-:S05]  /*41840*/  IADD3 R9, P6, R6, R2, RZ ;  /* 0x0000000206097210 */ /* 0x002fca0007fde0ff */
        /* <DEDUP_REMOVED lines=12> */
[----:B------:R-:W-:Y:S02]  /*41910*/  LEA.HI.X.SX32 R7, R7, R4, 0x1, P5 ;  /* 0x0000000407077211 */ /* 0x000fe400028f0eff */
[----:B------:R1:W-:Y:S01]  /*41920*/  STL [R1+0x11cc], R8 ;  /* 0x0011cc0801007387 */ /* 0x0003e20000100800 */
[C---:B0-----:R-:W-:Y:S02]  /*41930*/  IADD3 R9, P6, R6.reuse, R2, RZ ;  /* 0x0000000206097210 */ /* 0x041fe40007fde0ff */
[----:B------:R-:W-:Y:S01]  /*41940*/  LEA.HI.X.SX32 R6, R6, R4, 0x1, P1 ;  /* 0x0000000406067211 */ /* 0x000fe200008f0eff */
[----:B-1----:R-:W-:Y:S02]  /*41950*/  IMAD R8, R3, 0x16, RZ ;  /* 0x0000001603087824 */ /* 0x002fe400078e02ff */
[----:B------:R0:W-:Y:S04]  /*41960*/  STL [R1+0x1140], R9 ;  /* 0x0011400901007387 */ /* 0x0001e80000100800 */
[----:B------:R1:W-:Y:S01]  /*41970*/  STL [R1+0x1234], R7 ;  /* 0x0012340701007387 */ /* 0x0003e20000100800 */
[----:B0-----:R-:W-:Y:S01]  /*41980*/  IADD3 R9, P5, R5, R2, RZ ;  /* 0x0000000205097210 */ /* 0x001fe20007fbe0ff */
[----:B-1----:R-:W-:-:S04]  /*41990*/  IMAD R7, R3, 0x48, RZ ;  /* 0x0000004803077824 */ /* 0x002fc800078e02ff */
[----:B------:R0:W-:Y:S04]  /*419a0*/  STL [R1+0x11f0], R9 ;  /* 0x0011f00901007387 */ /* 0x0001e80000100800 */
[----:B------:R1:W-:Y:S01]  /*419b0*/  STL [R1+0xfdc], R6 ;  /* 0x000fdc0601007387 */ /* 0x0003e20000100800 */
[----:B0-----:R-:W-:Y:S02]  /*419c0*/  IADD3 R9, P1, R8, R2, RZ ;  /* 0x0000000208097210 */ /* 0x001fe40007f3e0ff */
[----:B-1----:R-:W-:Y:S01]  /*419d0*/  LEA.HI.X.SX32 R6, R5, R4, 0x1, P6 ;  /* 0x0000000405067211 */ /* 0x002fe200030f0eff */
[----:B------:R-:W-:Y:S01]  /*419e0*/  IMAD R5, R3, 0x24, RZ ;  /* 0x0000002403057824 */ /* 0x000fe200078e02ff */
[C---:B------:R-:W-:Y:S01]  /*419f0*/  IADD3 R10, P6, R7.reuse, R2, RZ ;  /* 0x00000002070a7210 */ /* 0x040fe20007fde0ff */
[----:B------:R0:W-:Y:S01]  /*41a00*/  STL [R1+0x1248], R9 ;  /* 0x0012480901007387 */ /* 0x0001e20000100800 */
[----:B------:R-:W-:-:S03]  /*41a10*/  LEA.HI.X.SX32 R7, R7, R4, 0x1, P2 ;  /* 0x0000000407077211 */ /* 0x000fc600010f0eff */
[----:B------:R1:W-:Y:S04]  /*41a20*/  STL [R1+0x113c], R6 ;  /* 0x00113c0601007387 */ /* 0x0003e80000100800 */
[----:B------:R2:W-:Y:S01]  /*41a30*/  STL [R1+0x1180], R10 ;  /* 0x0011800a01007387 */ /* 0x0005e20000100800 */
[----:B0-----:R-:W-:Y:S01]  /*41a40*/  LEA.HI.X.SX32 R9, R8, R4, 0x1, P5 ;  /* 0x0000000408097211 */ /* 0x001fe200028f0eff */
[C---:B------:R-:W-:Y:S02]  /*41a50*/  IMAD R8, R3.reuse, 0x12, RZ ;  /* 0x0000001203087824 */ /* 0x040fe400078e02ff */
[----:B-1----:R-:W-:Y:S02]  /*41a60*/  IMAD R6, R3, 0xb, RZ ;  /* 0x0000000b03067824 */ /* 0x002fe400078e02ff */
[----:B------:R0:W-:Y:S01]  /*41a70*/  STL [R1+0x11ec], R9 ;  /* 0x0011ec0901007387 */ /* 0x0001e20000100800 */
[----:B--2---:R-:W-:-:S02]  /*41a80*/  IADD3 R10, P5, R5, R2, RZ ;  /* 0x00000002050a7210 */ /* 0x004fc40007fbe0ff */
[----:B------:R-:W-:-:S03]  /*41a90*/  LEA.HI.X.SX32 R5, R5, R4, 0x1, P6 ;  /* 0x0000000405057211 */ /* 0x000fc600030f0eff */
[----:B------:R1:W-:Y:S01]  /*41aa0*/  STL [R1+0x1210], R10 ;  /* 0x0012100a01007387 */ /* 0x0003e20000100800 */
[----:B0-----:R-:W-:Y:S01]  /*41ab0*/  LEA.HI.X.SX32 R9, R6, R4, 0x1, P1 ;  /* 0x0000000406097211 */ /* 0x001fe200008f0eff */
[----:B------:R-:W-:-:S04]  /*41ac0*/  IMAD R6, R3, 0x70, RZ ;  /* 0x0000007003067824 */ /* 0x000fc800078e02ff */
[----:B------:R0:W-:Y:S01]  /*41ad0*/  STL [R1+0x1244], R9 ;  /* 0x0012440901007387 */ /* 0x0001e20000100800 */
[----:B-1----:R-:W-:-:S05]  /*41ae0*/  IADD3 R10, P1, R8, R2, RZ ;  /* 0x00000002080a7210 */ /* 0x002fca0007f3e0ff */
[----:B------:R1:W-:Y:S01]  /*41af0*/  STL [R1+0x1258], R10 ;  /* 0x0012580a01007387 */ /* 0x0003e20000100800 */
[----:B0-----:R-:W-:-:S03]  /*41b00*/  IMAD R9, R3, 0x38, RZ ;  /* 0x0000003803097824 */ /* 0x001fc600078e02ff */
[----:B------:R0:W-:Y:S02]  /*41b10*/  STL [R1+0x105c], R7 ;  /* 0x00105c0701007387 */ /* 0x0001e40000100800 */
[-C--:B------:R-:W-:Y:S02]  /*41b20*/  IADD3 R11, P6, R9, R2.reuse, RZ ;  /* 0x00000002090b7210 */ /* 0x080fe40007fde0ff */
[----:B-1----:R-:W-:Y:S01]  /*41b30*/  IADD3 R10, P2, R6, R2, RZ ;  /* 0x00000002060a7210 */ /* 0x002fe20007f5e0ff */
[----:B0-----:R-:W-:-:S04]  /*41b40*/  IMAD R7, R3, 0x1c, RZ ;  /* 0x0000001c03077824 */ /* 0x001fc800078e02ff */
[----:B------:R0:W-:Y:S04]  /*41b50*/  STL [R1+0x10e0], R10 ;  /* 0x0010e00a01007387 */ /* 0x0001e80000100800 */
[----:B------:R1:W-:Y:S04]  /*41b60*/  STL [R1+0x117c], R5 ;  /* 0x00117c0501007387 */ /* 0x0003e80000100800 */
[----:B------:R2:W-:Y:S01]  /*41b70*/  STL [R1+0x11c0], R11 ;  /* 0x0011c00b01007387 */ /* 0x0005e20000100800 */
[----:B0-----:R-:W-:Y:S01]  /*41b80*/  LEA.HI.X.SX32 R10, R8, R4, 0x1, P5 ;  /* 0x00000004080a7211 */ /* 0x001fe200028f0eff */
[----:B------:R-:W-:-:S02]  /*41b90*/  IMAD R8, R3, 0xe, RZ ;  /* 0x0000000e03087824 */ /* 0x000fc400078e02ff */
[----:B-1----:R-:W-:Y:S02]  /*41ba0*/  IMAD R5, R3, 0x9, RZ ;  /* 0x0000000903057824 */ /* 0x002fe400078e02ff */
[----:B------:R0:W-:Y:S01]  /*41bb0*/  STL [R1+0x120c], R10 ;  /* 0x00120c0a01007387 */ /* 0x0001e20000100800 */
[C---:B--2---:R-:W-:Y:S02]  /*41bc0*/  IADD3 R11, P5, R7.reuse, R2, RZ ;  /* 0x00000002070b7210 */ /* 0x044fe40007fbe0ff */
[----:B------:R-:W-:-:S03]  /*41bd0*/  LEA.HI.X.SX32 R7, R7, R4, 0x1, P6 ;  /* 0x0000000407077211 */ /* 0x000fc600030f0eff */
[----:B------:R1:W-:Y:S01]  /*41be0*/  STL [R1+0x1230], R11 ;  /* 0x0012300b01007387 */ /* 0x0003e20000100800 */
[----:B0-----:R-:W-:Y:S01]  /*41bf0*/  LEA.HI.X.SX32 R10, R5, R4, 0x1, P1 ;  /* 0x00000004050a7211 */ /* 0x001fe200008f0eff */
[----:B------:R-:W-:-:S04]  /*41c00*/  IMAD R5, R3, 0x50, RZ ;  /* 0x0000005003057824 */ /* 0x000fc800078e02ff */
[----:B------:R0:W-:Y:S01]  /*41c10*/  STL [R1+0x1254], R10 ;  /* 0x0012540a01007387 */ /* 0x0001e20000100800 */
[C---:B-1----:R-:W-:Y:S02]  /*41c20*/  IADD3 R11, P1, R8.reuse, R2, RZ ;  /* 0x00000002080b7210 */ /* 0x042fe40007f3e0ff */
[----:B------:R-:W-:-:S03]  /*41c30*/  LEA.HI.X.SX32 R8, R8, R4, 0x1, P5 ;  /* 0x0000000408087211 */ /* 0x000fc600028f0eff */
[----:B------:R1:W-:Y:S01]  /*41c40*/  STL [R1+0x1268], R11 ;  /* 0x0012680b01007387 */ /* 0x0003e20000100800 */
[----:B0-----:R-:W-:Y:S01]  /*41c50*/  LEA.HI.X.SX32 R10, R6, R4, 0x1, P4 ;  /* 0x00000004060a7211 */ /* 0x001fe200020f0eff */
[----:B------:R-:W-:Y:S01]  /*41c60*/  IMAD R6, R3, 0x28, RZ ;  /* 0x0000002803067824 */ /* 0x000fe200078e02ff */
[----:B------:R-:W-:-:S03]  /*41c70*/  IADD3 R12, P4, R5, R2, RZ ;  /* 0x00000002050c7210 */ /* 0x000fc60007f9e0ff */
[----:B------:R0:W-:Y:S01]  /*41c80*/  STL [R1+0xf1c], R10 ;  /* 0x000f1c0a01007387 */ /* 0x0001e20000100800 */
[----:B-1----:R-:W-:-:S03]  /*41c90*/  LEA.HI.X.SX32 R11, R9, R4, 0x1, P2 ;  /* 0x00000004090b7211 */ /* 0x002fc600010f0eff */
[----:B------:R-:W-:Y:S01]  /*41ca0*/  STL [R1+0x1160], R12 ;  /* 0x0011600c01007387 */ /* 0x000fe20000100800 */
[C---:B------:R-:W-:Y:S02]  /*41cb0*/  IADD3 R9, P2, R6.reuse, R2, RZ ;  /* 0x0000000206097210 */ /* 0x040fe40007f5e0ff */
[----:B------:R-:W-:Y:S01]  /*41cc0*/  LEA.HI.X.SX32 R6, R6, R4, 0x1, P4 ;  /* 0x0000000406067211 */ /* 0x000fe200020f0eff */
[----:B------:R1:W-:Y:S01]  /*41cd0*/  STL [R1+0x10dc], R11 ;  /* 0x0010dc0b01007387 */ /* 0x0003e20000100800 */
[----:B0-----:R-:W-:-:S03]  /*41ce0*/  IMAD R10, R3, 0x14, RZ ;  /* 0x00000014030a7824 */ /* 0x001fc600078e02ff */
[----:B------:R0:W-:Y:S04]  /*41cf0*/  STL [R1+0x1200], R9 ;  /* 0x0012000901007387 */ /* 0x0001e80000100800 */
[----:B------:R2:W-:Y:S01]  /*41d00*/  STL [R1+0x11bc], R7 ;  /* 0x0011bc0701007387 */ /* 0x0005e20000100800 */
[----:B-1----:R-:W-:Y:S01]  /*41d10*/  IMAD R11, R3, 0xa, RZ ;  /* 0x0000000a030b7824 */ /* 0x002fe200078e02ff */
[----:B0-----:R-:W-:-:S04]  /*41d20*/  IADD3 R9, P6, R10, R2, RZ ;  /* 0x000000020a097210 */ /* 0x001fc80007fde0ff */
[----:B------:R-:W-:Y:S01]  /*41d30*/  IADD3 R12, P5, R11, R2, RZ ;  /* 0x000000020b0c7210 */ /* 0x000fe20007fbe0ff */
[----:B--2---:R-:W-:Y:S01]  /*41d40*/  IMAD R7, R3, 0x7, RZ ;  /* 0x0000000703077824 */ /* 0x004fe200078e02ff */
[----:B------:R0:W-:Y:S04]  /*41d50*/  STL [R1+0x1250], R9 ;  /* 0x0012500901007387 */ /* 0x0001e80000100800 */
[----:B------:R1:W-:Y:S01]  /*41d60*/  STL [R1+0x122c], R8 ;  /* 0x00122c0801007387 */ /* 0x0003e20000100800 */
[----:B------:R-:W-:-:S03]  /*41d70*/  LEA.HI.X.SX32 R7, R7, R4, 0x1, P1 ;  /* 0x0000000407077211 */ /* 0x000fc600008f0eff */
[----:B------:R2:W-:Y:S01]  /*41d80*/  STL [R1+0x1278], R12 ;  /* 0x0012780c01007387 */ /* 0x0005e20000100800 */
[----:B0-----:R-:W-:-:S03]  /*41d90*/  IMAD R9, R3, 0x60, RZ ;  /* 0x0000006003097824 */ /* 0x001fc600078e02ff */
[----:B------:R0:W-:Y:S01]  /*41da0*/  STL [R1+0x1264], R7 ;  /* 0x0012640701007387 */ /* 0x0001e20000100800 */
[----:B-1----:R-:W-:Y:S01]  /*41db0*/  IMAD R8, R3, 0x30, RZ ;  /* 0x0000003003087824 */ /* 0x002fe200078e02ff */
[----:B--2---:R-:W-:Y:S02]  /*41dc0*/  IADD3 R12, P1, R9, R2, RZ ;  /* 0x00000002090c7210 */ /* 0x004fe40007f3e0ff */
[----:B0-----:R-:W-:-:S03]  /*41dd0*/  LEA.HI.X.SX32 R7, R5, R4, 0x1, P3 ;  /* 0x0000000405077211 */ /* 0x001fc600018f0eff */
[----:B------:R0:W-:Y:S01]  /*41de0*/  STL [R1+0x1120], R12 ;  /* 0x0011200c01007387 */ /* 0x0001e20000100800 */
[----:B------:R-:W-:-:S03]  /*41df0*/  IMAD R5, R3, 0x18, RZ ;  /* 0x0000001803057824 */ /* 0x000fc600078e02ff */
[----:B------:R1:W-:Y:S02]  /*41e00*/  STL [R1+0x101c], R7 ;  /* 0x00101c0701007387 */ /* 0x0003e40000100800 */
[-C--:B------:R-:W-:Y:S02]  /*41e10*/  IADD3 R13, P4, R5, R2.reuse, RZ ;  /* 0x00000002050d7210 */ /* 0x080fe40007f9e0ff */
[----:B0-----:R-:W-:Y:S01]  /*41e20*/  IADD3 R12, P3, R8, R2, RZ ;  /* 0x00000002080c7210 */ /* 0x001fe20007f7e0ff */
[----:B-1----:R-:W-:-:S04]  /*41e30*/  IMAD R7, R3, 0xc, RZ ;  /* 0x0000000c03077824 */ /* 0x002fc800078e02ff */
[----:B------:R0:W-:Y:S04]  /*41e40*/  STL [R1+0x11e0], R12 ;  /* 0x0011e00c01007387 */ /* 0x0001e80000100800 */
[----:B------:R1:W-:Y:S04]  /*41e50*/  STL [R1+0x115c], R6 ;  /* 0x00115c0601007387 */ /* 0x0003e80000100800 */
[----:B------:R-:W-:Y:S01]  /*41e60*/  STL [R1+0x1240], R13 ;  /* 0x0012400d01007387 */ /* 0x000fe20000100800 */
[----:B0-----:R-:W-:Y:S01]  /*41e70*/  LEA.HI.X.SX32 R12, R10, R4, 0x1, P2 ;  /* 0x000000040a0c7211 */ /* 0x001fe200010f0eff */
[----:B------:R-:W-:Y:S01]  /*41e80*/  IMAD R10, R3, 0x5, RZ ;  /* 0x00000005030a7824 */ /* 0x000fe200078e02ff */
[----:B------:R-:W-:Y:S01]  /*41e90*/  IADD3 R14, P2, R7, R2, RZ ;  /* 0x00000002070e7210 */ /* 0x000fe20007f5e0ff */
[----:B-1----:R-:W-:-:S02]  /*41ea0*/  IMAD R6, R3, 0x6, RZ ;  /* 0x0000000603067824 */ /* 0x002fc400078e02ff */
[----:B------:R0:W-:Y:S04]  /*41eb0*/  STL [R1+0x11fc], R12 ;  /* 0x0011fc0c01007387 */ /* 0x0001e80000100800 */
[----:B------:R-:W-:Y:S01]  /*41ec0*/  STL [R1+0x1270], R14 ;  /* 0x0012700e01007387 */ /* 0x000fe20000100800 */
[----:B0-----:R-:W-:Y:S02]  /*41ed0*/  LEA.HI.X.SX32 R12, R11, R4, 0x1, P6 ;  /* 0x000000040b0c7211 */ /* 0x001fe400030f0eff */
[----:B------:R-:W-:Y:S02]  /*41ee0*/  IADD3 R13, P6, R6, R2, RZ ;  /* 0x00000002060d7210 */ /* 0x000fe40007fde0ff */
[-C--:B------:R-:W-:Y:S01]  /*41ef0*/  LEA.HI.X.SX32 R11, R10, R4.reuse, 0x1, P5 ;  /* 0x000000040a0b7211 */ /* 0x080fe200028f0eff */
[----:B------:R0:W-:Y:S01]  /*41f00*/  STL [R1+0x124c], R12 ;  /* 0x00124c0c01007387 */ /* 0x0001e20000100800 */
[----:B------:R-:W-:-:S02]  /*41f10*/  LEA.HI.X.SX32 R10, R9, R4, 0x1, P0 ;  /* 0x00000004090a7211 */ /* 0x000fc400000f0eff */
[-C--:B------:R-:W-:Y:S01]  /*41f20*/  LEA.HI.X.SX32 R9, R8, R4.reuse, 0x1, P1 ;  /* 0x0000000408097211 */ /* 0x080fe200008f0eff */
[----:B------:R-:W-:Y:S01]  /*41f30*/  STL [R1+0x1288], R13 ;  /* 0x0012880d01007387 */ /* 0x000fe20000100800 */
[----:B------:R-:W-:Y:S01]  /*41f40*/  LEA.HI.X.SX32 R8, R5, R4, 0x1, P3 ;  /* 0x0000000405087211 */ /* 0x000fe200018f0eff */
[C---:B------:R-:W-:Y:S02]  /*41f50*/  IMAD.SHL.U32 R5, R3.reuse, 0x2, RZ ;  /* 0x0000000203057824 */ /* 0x040fe400078e00ff */
[----:B------:R1:W-:Y:S01]  /*41f60*/  STL [R1+0x1274], R11 ;  /* 0x0012740b01007387 */ /* 0x0003e20000100800 */
[----:B0-----:R-:W-:-:S05]  /*41f70*/  LEA R12, P5, R3, R2, 0x7 ;  /* 0x00000002030c7211 */ /* 0x001fca00078a38ff */
[----:B------:R-:W-:Y:S01]  /*41f80*/  STL [R1+0x10a0], R12 ;  /* 0x0010a00c01007387 */ /* 0x000fe20000100800 */
[----:B-1----:R-:W-:-:S03]  /*41f90*/  LEA R11, P0, R3, R2, 0x6 ;  /* 0x00000002030b7211 */ /* 0x002fc600078030ff */
[----:B------:R0:W-:Y:S04]  /*41fa0*/  STL [R1+0xf9c], R10 ;  /* 0x000f9c0a01007387 */ /* 0x0001e80000100800 */
[----:B------:R-:W-:Y:S04]  /*41fb0*/  STL [R1+0x11a0], R11 ;  /* 0x0011a00b01007387 */ /* 0x000fe80000100800 */
[----:B------:R1:W-:Y:S01]  /*41fc0*/  STL [R1+0x111c], R9 ;  /* 0x00111c0901007387 */ /* 0x0003e20000100800 */
[----:B0-----:R-:W-:-:S05]  /*41fd0*/  LEA R10, P1, R3, R2, 0x5 ;  /* 0x00000002030a7211 */ /* 0x001fca00078228ff */
[----:B------:R-:W-:Y:S01]  /*41fe0*/  STL [R1+0x1220], R10 ;  /* 0x0012200a01007387 */ /* 0x000fe20000100800 */
[----:B-1----:R-:W-:-:S03]  /*41ff0*/  LEA R9, P3, R3, R2, 0x4 ;  /* 0x0000000203097211 */ /* 0x002fc600078620ff */
[----:B------:R0:W-:Y:S04]  /*42000*/  STL [R1+0x11dc], R8 ;  /* 0x0011dc0801007387 */ /* 0x0001e80000100800 */
[----:B------:R1:W-:Y:S01]  /*42010*/  STL [R1+0x1260], R9 ;  /* 0x0012600901007387 */ /* 0x0003e20000100800 */
[----:B0-----:R-:W-:Y:S01]  /*42020*/  LEA.HI.X.SX32 R8, R7, R4, 0x1, P4 ;  /* 0x0000000407087211 */ /* 0x001fe200020f0eff */
[C---:B------:R-:W-:Y:S01]  /*42030*/  IMAD R7, R3.reuse, 0x3, RZ ;  /* 0x0000000303077824 */ /* 0x040fe200078e02ff */
[----:B-1----:R-:W-:-:S03]  /*42040*/  LEA R9, P4, R3, R2, 0x3 ;  /* 0x0000000203097211 */ /* 0x002fc600078818ff */
[----:B------:R0:W-:Y:S04]  /*42050*/  STL [R1+0x123c], R8 ;  /* 0x00123c0801007387 */ /* 0x0001e80000100800 */
[----:B------:R1:W-:Y:S01]  /*42060*/  STL [R1+0x1280], R9 ;  /* 0x0012800901007387 */ /* 0x0003e20000100800 */
[----:B0-----:R-:W-:Y:S01]  /*42070*/  LEA.HI.X.SX32 R8, R6, R4, 0x1, P2 ;  /* 0x0000000406087211 */ /* 0x001fe200010f0eff */
[----:B------:R-:W-:Y:S01]  /*42080*/  IMAD.SHL.U32 R6, R3, 0x40, RZ ;  /* 0x0000004003067824 */ /* 0x000fe200078e00ff */
[----:B-1----:R-:W-:-:S03]  /*42090*/  IADD3 R9, P2, R5, R2, RZ ;  /* 0x0000000205097210 */ /* 0x002fc60007f5e0ff */
[----:B------:R0:W-:Y:S01]  /*420a0*/  STL [R1+0x126c], R8 ;  /* 0x00126c0801007387 */ /* 0x0001e20000100800 */
[----:B------:R-:W-:-:S03]  /*420b0*/  LEA.HI.X.SX32 R6, R6, R4, 0x1, P5 ;  /* 0x0000000406067211 */ /* 0x000fc600028f0eff */
[----:B------:R1:W-:Y:S01]  /*420c0*/  STL [R1+0x1298], R9 ;  /* 0x0012980901007387 */ /* 0x0003e20000100800 */
[----:B0-----:R-:W-:Y:S02]  /*420d0*/  LEA.HI.X.SX32 R8, R7, R4, 0x1, P6 ;  /* 0x0000000407087211 */ /* 0x001fe400030f0eff */
[C---:B------:R-:W-:Y:S01]  /*420e0*/  LEA R7, P6, R3.reuse, R2, 0x2 ;  /* 0x0000000203077211 */ /* 0x040fe200078c10ff */
[----:B-1----:R-:W-:Y:S02]  /*420f0*/  IMAD.SHL.U32 R9, R3, 0x20, RZ ;  /* 0x0000002003097824 */ /* 0x002fe400078e00ff */
[----:B------:R0:W-:Y:S04]  /*42100*/  STL [R1+0x1284], R8 ;  /* 0x0012840801007387 */ /* 0x0001e80000100800 */
[----:B------:R1:W-:Y:S01]  /*42110*/  STL [R1+0x1290], R7 ;  /* 0x0012900701007387 */ /* 0x0003e20000100800 */
[----:B------:R-:W-:-:S03]  /*42120*/  LEA.HI.X.SX32 R10, R9, R4, 0x1, P0 ;  /* 0x00000004090a7211 */ /* 0x000fc600000f0eff */
[----:B------:R2:W-:Y:S01]  /*42130*/  STL [R1+0x109c], R6 ;  /* 0x00109c0601007387 */ /* 0x0005e20000100800 */
[----:B0-----:R-:W-:-:S03]  /*42140*/  IMAD.SHL.U32 R8, R3, 0x10, RZ ;  /* 0x0000001003087824 */ /* 0x001fc600078e00ff */
[----:B------:R-:W-:Y:S01]  /*42150*/  STL [R1+0x119c], R10 ;  /* 0x00119c0a01007387 */ /* 0x000fe20000100800 */
[C---:B-1----:R-:W-:Y:S01]  /*42160*/  IMAD.SHL.U32 R7, R3.reuse, 0x8, RZ ;  /* 0x0000000803077824 */ /* 0x042fe200078e00ff */
[-C--:B------:R-:W-:Y:S02]  /*42170*/  LEA.HI.X.SX32 R9, R8, R4.reuse, 0x1, P1 ;  /* 0x0000000408097211 */ /* 0x080fe400008f0eff */
[----:B------:R-:W0:Y:S01]  /*42180*/  S2R R2, SR_TID.X ;  /* 0x0000000000027919 */ /* 0x000e220000002100 */
[----:B--2---:R-:W-:Y:S01]  /*42190*/  IMAD.SHL.U32 R6, R3, 0x4, RZ ;  /* 0x0000000403067824 */ /* 0x004fe200078e00ff */
[-C--:B------:R-:W-:Y:S02]  /*421a0*/  LEA.HI.X.SX32 R8, R7, R4.reuse, 0x1, P3 ;  /* 0x0000000407087211 */ /* 0x080fe400018f0eff */
[----:B------:R-:W-:Y:S02]  /*421b0*/  STL [R1+0x121c], R9 ;  /* 0x00121c0901007387 */ /* 0x000fe40000100800 */
[----:B------:R-:W-:-:S02]  /*421c0*/  LEA.HI.X.SX32 R7, R6, R4, 0x1, P4 ;  /* 0x0000000406077211 */ /* 0x000fc400020f0eff */
[----:B------:R-:W-:Y:S01]  /*421d0*/  STL [R1+0x125c], R8 ;  /* 0x00125c0801007387 */ /* 0x000fe20000100800 */
[-C--:B------:R-:W-:Y:S02]  /*421e0*/  LEA.HI.X.SX32 R6, R3, R4.reuse, 0x1, P2 ;  /* 0x0000000403067211 */ /* 0x080fe400010f0eff */
[----:B------:R-:W-:Y:S01]  /*421f0*/  LEA.HI.X.SX32 R3, R5, R4, 0x1, P6 ;  /* 0x0000000405037211 */ /* 0x000fe200030f0eff */
[----:B------:R-:W-:Y:S04]  /*42200*/  STL [R1+0x127c], R7 ;  /* 0x00127c0701007387 */ /* 0x000fe80000100800 */
[----:B------:R-:W-:Y:S04]  /*42210*/  STL [R1+0x1294], R6 ;  /* 0x0012940601007387 */ /* 0x000fe80000100800 */
[----:B------:R-:W-:Y:S04]  /*42220*/  STL [R1+0x2cc], RZ ;  /* 0x0002ccff01007387 */ /* 0x000fe80000100800 */
[----:B------:R1:W-:Y:S01]  /*42230*/  STL [R1+0x128c], R3 ;  /* 0x00128c0301007387 */ /* 0x0003e20000100800 */
[----:B0-----:R-:W-:-:S03]  /*42240*/  LOP3.LUT R2, R2, 0x7f, RZ, 0xc0, !PT ;  /* 0x0000007f02027812 */ /* 0x001fc600078ec0ff */
[----:B------:R-:W-:Y:S02]  /*42250*/  STL [R1+0xcb0], RZ ;  /* 0x000cb0ff01007387 */ /* 0x000fe40000100800 */
[----:B------:R-:W-:Y:S02]  /*42260*/  IMAD.SHL.U32 R2, R2, 0x2, RZ ;  /* 0x0000000202027824 */ /* 0x000fe400078e00ff */
[----:B------:R-:W-:Y:S04]  /*42270*/  STL [R1+0xcb4], RZ ;  /* 0x000cb4ff01007387 */ /* 0x000fe80000100800 */
        /* <DEDUP_REMOVED lines=102> */
[----:B------:R-:W2:Y:S04]  /*428e0*/  LDL R4, [R1+0xbd8] ;  /* 0x000bd80001047983 */ /* 0x000ea80000100800 */
[----:B------:R-:W3:Y:S01]  /*428f0*/  LDL R5, [R1+0xbd0] ;  /* 0x000bd00001057983 */ /* 0x000ee20000100800 */
[----:B-1----:R-:W-:-:S02]  /*42900*/  LOP3.LUT R3, R2, 0x20, RZ, 0x3c, !PT ;  /* 0x0000002002037812 */ /* 0x002fc400078e3cff */
[C---:B------:R-:W-:Y:S01]  /*42910*/  LOP3.LUT R3, R2.reuse, 0x50, RZ, 0x3c, !PT ;  /* 0x0000005002037812 */ /* 0x040fe200078e3cff */
[----:B------:R-:W-:Y:S01]  /*42920*/  STL [R1+0x870], RZ ;  /* 0x000870ff01007387 */ /* 0x000fe20000100800 */
[C---:B------:R-:W-:Y:S02]  /*42930*/  LOP3.LUT R6, R2.reuse, 0x30, RZ, 0x3c, !PT ;  /* 0x0000003002067812 */ /* 0x040fe400078e3cff */
[C---:B------:R-:W-:Y:S01]  /*42940*/  LOP3.LUT R6, R2.reuse, 0x60, RZ, 0x3c, !PT ;  /* 0x0000006002067812 */ /* 0x040fe200078e3cff */
[----:B------:R-:W-:Y:S01]  /*42950*/  STL [R1+0x874], RZ ;  /* 0x000874ff01007387 */ /* 0x000fe20000100800 */
[C---:B------:R-:W-:Y:S02]  /*42960*/  LOP3.LUT R7, R2.reuse, 0x10, RZ, 0x3c, !PT ;  /* 0x0000001002077812 */ /* 0x040fe400078e3cff */
[C---:B------:R-:W-:Y:S01]  /*42970*/  LOP3.LUT R7, R2.reuse, 0x40, RZ, 0x3c, !PT ;  /* 0x0000004002077812 */ /* 0x040fe200078e3cff */
[----:B------:R-:W-:Y:S01]  /*42980*/  STL [R1+0x878], RZ ;  /* 0x000878ff01007387 */ /* 0x000fe20000100800 */
[----:B------:R-:W-:-:S03]  /*42990*/  LOP3.LUT R7, R2, 0x70, RZ, 0x3c, !PT ;  /* 0x0000007002077812 */ /* 0x000fc600078e3cff */
        /* <DEDUP_REMOVED lines=20> */
[----:B------:R-:W-:Y:S01]  /*42ae0*/  STL [R1+0x88c], RZ ;  /* 0x00088cff01007387 */ /* 0x000fe20000100800 */
[----:B--2---:R-:W-:-:S02]  /*42af0*/  LOP3.LUT R3, R4, 0x40, RZ, 0x3c, !PT ;  /* 0x0000004004037812 */ /* 0x004fc400078e3cff */
[----:B---3--:R-:W-:-:S03]  /*42b00*/  LOP3.LUT R6, R5, 0x20, RZ, 0x3c, !PT ;  /* 0x0000002005067812 */ /* 0x008fc600078e3cff */
[----:B------:R0:W-:Y:S01]  /*42b10*/  STL [R1+0xbd4], R3 ;  /* 0x000bd40301007387 */ /* 0x0001e20000100800 */
[----:B------:R-:W-:-:S03]  /*42b20*/  LOP3.LUT R4, R5, 0x40, RZ, 0x3c, !PT ;  /* 0x0000004005047812 */ /* 0x000fc600078e3cff */
[----:B------:R1:W-:Y:S01]  /*42b30*/  STL [R1+0x22c0], R6 ;  /* 0x0022c00601007387 */ /* 0x0003e20000100800 */
[----:B0-----:R-:W-:-:S05]  /*42b40*/  LOP3.LUT R3, R5, 0x60, RZ, 0x3c, !PT ;  /* 0x0000006005037812 */ /* 0x001fca00078e3cff */
[----:B------:R1:W-:Y:S04]  /*42b50*/  STL [R1+0x22b8], R3 ;  /* 0x0022b80301007387 */ /* 0x0003e80000100800 */
[----:B------:R1:W-:Y:S02]  /*42b60*/  STL [R1+0x22bc], R4 ;  /* 0x0022bc0401007387 */ /* 0x0003e40000100800 */
.L_x_3:
[----:B-----5:R-:W2:Y:S01]  /*42b70*/  LDL R5, [R1+0xe44] ;  /* 0x000e440001057983 */ /* 0x020ea20000100800 */
[----:B-1----:R-:W-:-:S03]  /*42b80*/  IMAD.MOV.U32 R3, RZ, RZ, -0x80 ;  /* 0xffffff80ff037424 */ /* 0x002fc600078e00ff */
[----:B0-2---:R0:W-:Y:S04]  /*42b90*/  STL [R1+0x80a4], R5 ;  /* 0x0080a40501007387 */ /* 0x0051e80000100800 */
[----:B------:R-:W2:Y:S04]  /*42ba0*/  LDL R4, [R1+0xe48] ;  /* 0x000e480001047983 */ /* 0x000ea80000100800 */
[----:B0-----:R-:W3:Y:S04]  /*42bb0*/  LDL R5, [R1+0xe9c] ;  /* 0x000e9c0001057983 */ /* 0x001ee80000100800 */
[----:B------:R-:W-:Y:S04]  /*42bc0*/  STL [R1+0x7e58], R15 ;  /* 0x007e580f01007387 */ /* 0x000fe80000100800 */
        /* <DEDUP_REMOVED lines=167> */
[----:B------:R-:W-:Y:S01]  /*43640*/  STL [R1+0x7e00], R21 ;  /* 0x007e001501007387 */ /* 0x000fe20000100800 */
[----:B---3--:R-:W-:-:S03]  /*43650*/  IMAD R3, R5, R3, c[0x0][0x180] ;  /* 0x0000600005037624 */ /* 0x008fc600078e0203 */
[----:B------:R-:W-:Y:S04]  /*43660*/  STL [R1+0x7dfc], R22 ;  /* 0x007dfc1601007387 */ /* 0x000fe80000100800 */
[----:B------:R-:W-:Y:S04]  /*43670*/  STL [R1+0x7df8], R23 ;  /* 0x007df81701007387 */ /* 0x000fe80000100800 */
[----:B------:R0:W-:Y:S04]  /*43680*/  STL [R1+0x2c64], R0 ;  /* 0x002c640001007387 */ /* 0x0001e80000100800 */
[----:B0-----:R-:W3:Y:S04]  /*43690*/  LDL R0, [R1+0x1298] ;  /* 0x0012980001007983 */ /* 0x001ee80000100800 */
[----:B------:R-:W2:Y:S01]  /*436a0*/  LDL.LU R5, [R1+0x80a4] ;  /* 0x0080a40001057983 */ /* 0x000ea20000300800 */
[----:B------:R-:W-:-:S02]  /*436b0*/  ISETP.GT.AND P0, PT, R3, RZ, PT ;  /* 0x000000ff0300720c */ /* 0x000fc40003f04270 */
[----:B------:R-:W-:-:S11]  /*436c0*/  PRMT R15, RZ, 0x7610, R15 ;  /* 0x00007610ff0f7816 */ /* 0x000fd6000000000f */
[----:B--2---:R-:W2:Y:S01]  /*436d0*/  @P0 LDG.E.U16 R15, [R4.64] ;  /* 0x00000006040f0981 */ /* 0x004ea2000c1e1500 */
[----:B------:R-:W-:Y:S02]  /*436e0*/  ISETP.GT.AND P1, PT, R3, 0x1, PT ;  /* 0x000000010300780c */ /* 0x000fe40003f24270 */
[----:B------:R-:W-:Y:S01]  /*436f0*/  PRMT R14, RZ, 0x7610, R14 ;  /* 0x00007610ff0e7816 */ /* 0x000fe2000000000e */
[----:B--2---:R0:W-:Y:S04]  /*43700*/  STL [R1+0x354], R15 ;  /* 0x0003540f01007387 */ /* 0x0041e80000100800 */
[----:B0-----:R-:W2:Y:S04]  /*43710*/  LDL.LU R15, [R1+0x80a0] ;  /* 0x0080a000010f7983 */ /* 0x001ea80000300800 */
[----:B------:R-:W4:Y:S02]  /*43720*/  LDL R5, [R1+0x1294] ;  /* 0x0012940001057983 */ /* 0x000f240000100800 */
[----:B---3--:R-:W-:-:S02]  /*43730*/  @P1 IMAD.MOV.U32 R4, RZ, RZ, R0 ;  /* 0x000000ffff041224 */ /* 0x008fc400078e0000 */
[----:B------:R-:W3:Y:S04]  /*43740*/  LDL.LU R0, [R1+0x1278] ;  /* 0x0012780001007983 */ /* 0x000ee80000300800 */
[----:B----4-:R-:W4:Y:S01]  /*43750*/  @P1 LDG.E.U16 R14, [R4.64] ;  /* 0x00000006040e1981 */ /* 0x010f22000c1e1500 */
[----:B------:R-:W-:-:S03]  /*43760*/  ISETP.GT.AND P2, PT, R3, 0x2, PT ;  /* 0x000000020300780c */ /* 0x000fc60003f44270 */
[----:B----4-:R0:W-:Y:S04]  /*43770*/  STL [R1+0x350], R14 ;  /* 0x0003500e01007387 */ /* 0x0101e80000100800 */
[----:B0-----:R-:W4:Y:S04]  /*43780*/  LDL.LU R14, [R1+0x809c] ;  /* 0x00809c00010e7983 */ /* 0x001f280000300800 */
[----:B------:R-:W3:Y:S04]  /*43790*/  LDL R4, [R1+0x128c] ;  /* 0x00128c0001047983 */ /* 0x000ee80000100800 */
[----:B------:R-:W3:Y:S01]  /*437a0*/  LDL R5, [R1+0x1290] ;  /* 0x0012900001057983 */ /* 0x000ee20000100800 */
[----:B--2---:R-:W-:-:S02]  /*437b0*/  PRMT R15, RZ, 0x7610, R15 ;  /* 0x00007610ff0f7816 */ /* 0x004fc4000000000f */
[----:B---3--:R-:W-:-:S04]  /*437c0*/  @P2 LOP3.LUT R5, R5, R4, RZ, 0x3c, !PT ;  /* 0x0000000405052212 */ /* 0x008fc800078e3cff */
[----:B------:R-:W-:-:S04]  /*437d0*/  @P2 LOP3.LUT R4, R5, R4, RZ, 0x3c, !PT ;  /* 0x0000000405042212 */ /* 0x000fc800078e3cff */
[----:B------:R-:W-:-:S05]  /*437e0*/  @P2 LOP3.LUT R5, R5, R4, RZ, 0x3c, !PT ;  /* 0x0000000405052212 */ /* 0x000fca00078e3cff */
[----:B------:R-:W2:Y:S01]  /*437f0*/  @P2 LDG.E.U16 R15, [R4.64] ;  /* 0x00000006040f2981 */ /* 0x000ea2000c1e1500 */
[----:B------:R-:W-:-:S03]  /*43800*/  ISETP.GT.AND P3, PT, R3, 0x3, PT ;  /* 0x000000030300780c */ /* 0x000fc60003f64270 */
[----:B--2---:R0:W-:Y:S04]  /*43810*/  STL [R1+0x2ac], R15 ;  /* 0x0002ac0f01007387 */ /* 0x0041e80000100800 */
[----:B0-----:R-:W2:Y:S04]  /*43820*/  LDL.LU R15, [R1+0x8098] ;  /* 0x00809800010f7983 */ /* 0x001ea80000300800 */
[----:B------:R-:W3:Y:S04]  /*43830*/  LDL R4, [R1+0x1284] ;  /* 0x0012840001047983 */ /* 0x000ee80000100800 */
[----:B------:R-:W3:Y:S01]  /*43840*/  LDL R5, [R1+0x1288] ;  /* 0x0012880001057983 */ /* 0x000ee20000100800 */
[----:B----4-:R-:W-:-:S02]  /*43850*/  PRMT R14, RZ, 0x7610, R14 ;  /* 0x00007610ff0e7816 */ /* 0x010fc4000000000e */
[----:B---3--:R-:W-:-:S04]  /*43860*/  @P3 LOP3.LUT R5, R5, R4, RZ, 0x3c, !PT ;  /* 0x0000000405053212 */ /* 0x008fc800078e3cff */
[----:B------:R-:W-:-:S04]  /*43870*/  @P3 LOP3.LUT R4, R5, R4, RZ, 0x3c, !PT ;  /* 0x0000000405043212 */ /* 0x000fc800078e3cff */
[----:B------:R-:W-:-:S05]  /*43880*/  @P3 LOP3.LUT R5, R5, R4, RZ, 0x3c, !PT ;  /* 0x0000000405053212 */ /* 0x000fca00078e3cff */
[----:B------:R-:W3:Y:S01]  /*43890*/  @P3 LDG.E.U16 R14, [R4.64] ;  /* 0x00000006040e3981 */ /* 0x000ee2000c1e1500 */
[----:B------:R-:W-:-:S03]  /*438a0*/  ISETP.GT.AND P0, PT, R3, 0x4, PT ;  /* 0x000000040300780c */ /* 0x000fc60003f04270 */
[----:B---3--:R0:W-:Y:S04]  /*438b0*/  STL [R1+0x2a8], R14 ;  /* 0x0002a80e01007387 */ /* 0x0081e80000100800 */
[----:B0-----:R-:W3:Y:S04]  /*438c0*/  LDL.LU R14, [R1+0x8094] ;  /* 0x00809400010e7983 */ /* 0x001ee80000300800 */
[----:B------:R-:W4:Y:S04]  /*438d0*/  LDL R4, [R1+0x127c] ;  /* 0x00127c0001047983 */ /* 0x000f280000100800 */
[----:B------:R-:W4:Y:S01]  /*438e0*/  LDL R5, [R1+0x1280] ;  /* 0x0012800001057983 */ /* 0x000f220000100800 */
[----:B--2---:R-:W-:-:S02]  /*438f0*/  PRMT R15, RZ, 0x7610, R15 ;  /* 0x00007610ff0f7816 */ /* 0x004fc4000000000f */
[----:B----4-:R-:W-:-:S04]  /*43900*/  @P0 LOP3.LUT R5, R5, R4, RZ, 0x3c, !PT ;  /* 0x0000000405050212 */ /* 0x010fc800078e3cff */
[----:B------:R-:W-:-:S04]  /*43910*/  @P0 LOP3.LUT R4, R5, R4, RZ, 0x3c, !PT ;  /* 0x0000000405040212 */ /* 0x000fc800078e3cff */
[----:B------:R-:W-:-:S05]  /*43920*/  @P0 LOP3.LUT R5, R5, R4, RZ, 0x3c, !PT ;  /* 0x0000000405050212 */ /* 0x000fca00078e3cff */
[----:B------:R-:W2:Y:S01]  /*43930*/  @P0 LDG.E.U16 R15, [R4.64] ;  /* 0x00000006040f0981 */ /* 0x000ea2000c1e1500 */
[----:B------:R-:W-:Y:S02]  /*43940*/  ISETP.GT.AND P1, PT, R3, 0x5, PT ;  /* 0x000000050300780c */ /* 0x000fe40003f24270 */
[----:B---3--:R-:W-:Y:S01]  /*43950*/  PRMT R14, RZ, 0x7610, R14 ;  /* 0x00007610ff0e7816 */ /* 0x008fe2000000000e */
[----:B--2---:R0:W-:Y:S04]  /*43960*/  STL [R1+0x2a4], R15 ;  /* 0x0002a40f01007387 */ /* 0x0041e80000100800 */
[----:B0-----:R-:W2:Y:S04]  /*43970*/  LDL.LU R15, [R1+0x8090] ;  /* 0x00809000010f7983 */ /* 0x001ea80000300800 */
[----:B------:R-:W3:Y:S02]  /*43980*/  LDL R5, [R1+0x1274] ;  /* 0x0012740001057983 */ /* 0x000ee40000100800 */
[----:B------:R-:W-:-:S05]  /*43990*/  @P1 IMAD.MOV.U32 R4, RZ, RZ, R0 ;  /* 0x000000ffff041224 */ /* 0x000fca00078e0000 */
[----:B---3--:R-:W3:Y:S04]  /*439a0*/  @P1 LDG.E.U16 R14, [R4.64] ;  /* 0x00000006040e1981 */ /* 0x008ee8000c1e1500 */
[----:B------:R-:W-:Y:S01]  /*439b0*/  STL [R1+0x2db8], R0 ;  /* 0x002db80001007387 */ /* 0x000fe20000100800 */
        /* <DEDUP_REMOVED lines=10> */
[----:B------:R-:W-:-:S03]  /*43a60*/  ISETP.GT.AND P3, PT, R3, 0x7, PT ;  /* 0x000000070300780c */ /* 0x000fc60003f64270 */
[----:B--2---:R0:W-:Y:S04]  /*43a70*/  STL [R1+0x29c], R15 ;  /* 0x00029c0f01007387 */ /* 0x0041e80000100800 */
[----:B0-----:R-:W2:Y:S04]  /*43a80*/  LDL.LU R15, [R1+0x8088] ;  /* 0x00808800010f7983 */ /* 0x001ea80000300800 */
[----:B------:R-:W4:Y:S04]  /*43a90*/  LDL R4, [R1+0x1264] ;  /* 0x0012640001047983 */ /* 0x000f280000100800 */
[----:B------:R-:W4:Y:S01]  /*43aa0*/  LDL R5, [R1+0x1268] ;  /* 0x0012680001057983 */ /* 0x000f220000100800 */
[----:B---3--:R-:W-:-:S02]  /*43ab0*/  PRMT R14, RZ, 0x7610, R14 ;  /* 0x00007610ff0e7816 */ /* 0x008fc4000000000e */
[----:B----4-:R-:W-:-:S04]  /*43ac0*/  @P3 LOP3.LUT R5, R5, R4, RZ, 0x3c, !PT ;  /* 0x0000000405053212 */ /* 0x010fc800078e3cff */
        /* <DEDUP_REMOVED lines=1142> */
[----:B------:R0:W3:Y:S04]  /*48230*/  @P4 LDG.E.U16 R14, [R4.64] ;  /* 0x00000006040e4981 */ /* 0x0000e8000c1e1500 */
[----:B0-----:R-:W4:Y:S01]  /*48240*/  LDL R4, [R1+0xecc] ;  /* 0x000ecc0001047983 */ /* 0x001f220000100800 */
[----:B------:R-:W-:-:S03]  /*48250*/  ISETP.GT.AND P0, PT, R3, 0x7a, PT ;  /* 0x0000007a0300780c */ /* 0x000fc60003f04270 */
[----:B---3--:R0:W-:Y:S04]  /*48260*/  STL [R1+0xd0], R14 ;  /* 0x0000d00e01007387 */ /* 0x0081e80000100800 */
[----:B------:R-:W4:Y:S01]  /*48270*/  LDL R5, [R1+0xed0] ;  /* 0x000ed00001057983 */ /* 0x000f220000100800 */
[----:B--2---:R-:W-:-:S03]  /*48280*/  PRMT R15, RZ, 0x7610, R15 ;  /* 0x00007610ff0f7816 */ /* 0x004fc6000000000f */
[----:B0-----:R-:W0:Y:S02]  /*48290*/  S2R R14, SR_TID.X ;  /* 0x00000000000e7919 */ /* 0x001e240000002100 */
[----:B----4-:R-:W-:-:S04]  /*482a0*/  @P0 LOP3.LUT R5, R5, R4, RZ, 0x3c, !PT ;  /* 0x0000000405050212 */ /* 0x010fc800078e3cff */
[----:B------:R-:W-:-:S04]  /*482b0*/  @P0 LOP3.LUT R4, R5, R4, RZ, 0x3c, !PT ;  /* 0x0000000405040212 */ /* 0x000fc800078e3cff */
[----:B------:R-:W-:-:S05]  /*482c0*/  @P0 LOP3.LUT R5, R5, R4, RZ, 0x3c, !PT ;  /* 0x0000000405050212 */ /* 0x000fca00078e3cff */
[----:B------:R-:W2:Y:S01]  /*482d0*/  @P0 LDG.E.U16 R15, [R4.64] ;  /* 0x00000006040f0981 */ /* 0x000ea2000c1e1500 */
[----:B0-----:R-:W-:-:S04]  /*482e0*/  LOP3.LUT R14, R14, 0x7f, RZ, 0xc0, !PT ;  /* 0x0000007f0e0e7812 */ /* 0x001fc800078ec0ff */
[----:B------:R-:W-:Y:S02]  /*482f0*/  ISETP.GE.AND P2, PT, R14, R3, PT ;  /* 0x000000030e00720c */ /* 0x000fe40003f46270 */
[----:B------:R-:W3:Y:S01]  /*48300*/  LDL.LU R14, [R1+0x7ebc] ;  /* 0x007ebc00010e7983 */ /* 0x000ee20000300800 */
        /* <DEDUP_REMOVED lines=25> */
[----:B------:R-:W-:-:S02]  /*484a0*/  PRMT R2, RZ, 0x7610, R2 ;  /* 0x00007610ff027816 */ /* 0x000fc40000000002 */
[----:B----4-:R-:W-:-:S04]  /*484b0*/  @P4 LOP3.LUT R5, R5, R4, RZ, 0x3c, !PT ;  /* 0x0000000405054212 */ /* 0x010fc800078e3cff */
[----:B------:R-:W-:-:S04]  /*484c0*/  @P4 LOP3.LUT R4, R5, R4, RZ, 0x3c, !PT ;  /* 0x0000000405044212 */ /* 0x000fc800078e3cff */
[----:B------:R-:W-:-:S05]  /*484d0*/  @P4 LOP3.LUT R5, R5, R4, RZ, 0x3c, !PT ;  /* 0x0000000405054212 */ /* 0x000fca00078e3cff */
[----:B------:R-:W4:Y:S01]  /*484e0*/  @P4 LDG.E.U16 R2, [R4.64] ;  /* 0x0000000604024981 */ /* 0x000f22000c1e1500 */
[----:B------:R-:W-:-:S03]  /*484f0*/  ISETP.GT.AND P5, PT, R3, 0x7e, PT ;  /* 0x0000007e0300780c */ /* 0x000fc60003fa4270 */
[----:B----4-:R0:W-:Y:S04]  /*48500*/  STL [R1+0xc0], R2 ;  /* 0x0000c00201007387 */ /* 0x0101e80000100800 */
[----:B0-----:R-:W4:Y:S04]  /*48510*/  LDL.LU R2, [R1+0x7eac] ;  /* 0x007eac0001027983 */ /* 0x001f280000300800 */
[----:B------:R-:W2:Y:S04]  /*48520*/  LDL R4, [R1+0xeac] ;  /* 0x000eac0001047983 */ /* 0x000ea80000100800 */
[----:B------:R-:W2:Y:S01]  /*48530*/  LDL R5, [R1+0xeb0] ;  /* 0x000eb00001057983 */ /* 0x000ea20000100800 */
[----:B---3--:R-:W-:-:S02]  /*48540*/  PRMT R14, RZ, 0x7610, R14 ;  /* 0x00007610ff0e7816 */ /* 0x008fc4000000000e */
[----:B--2---:R-:W-:-:S04]  /*48550*/  @P5 LOP3.LUT R5, R5, R4, RZ, 0x3c, !PT ;  /* 0x0000000405055212 */ /* 0x004fc800078e3cff */
        /* <DEDUP_REMOVED lines=8> */
[----:B------:R-:W-:-:S02]  /*485e0*/  PRMT R15, RZ, 0x7610, R15 ;  /* 0x00007610ff0f7816 */ /* 0x000fc4000000000f */
[----:B---3--:R-:W-:-:S04]  /*485f0*/  @P6 LOP3.LUT R5, R5, R4, RZ, 0x3c, !PT ;  /* 0x0000000405056212 */ /* 0x008fc800078e3cff */
[----:B------:R-:W-:-:S04]  /*48600*/  @P6 LOP3.LUT R4, R5, R4, RZ, 0x3c, !PT ;  /* 0x0000000405046212 */ /* 0x000fc800078e3cff */
[----:B------:R-:W-:-:S05]  /*48610*/  @P6 LOP3.LUT R5, R5, R4, RZ, 0x3c, !PT ;  /* 0x0000000405056212 */ /* 0x000fca00078e3cff */
[----:B------:R-:W3:Y:S01]  /*48620*/  @P6 LDG.E.U16 R15, [R4.64] ;  /* 0x00000006040f6981 */ /* 0x000ee2000c1e1500 */
[----:B----4-:R-:W-:-:S03]  /*48630*/  PRMT R2, RZ, 0x7610, R2 ;  /* 0x00007610ff027816 */ /* 0x010fc60000000002 */
[----:B------:R-:W-:Y:S06]  /*48640*/  BAR.SYNC.DEFER_BLOCKING 0x0 ;  /* 0x0000000000007b1d */ /* 0x000fec0000010000 */
[----:B---3--:R0:W-:Y:S04]  /*48650*/  STL [R1+0xb8], R15 ;  /* 0x0000b80f01007387 */ /* 0x0081e80000100800 */
[----:B0-----:R-:W3:Y:S04]  /*48660*/  LDL.LU R15, [R1+0x7ea4] ;  /* 0x007ea400010f7983 */ /* 0x001ee80000300800 */
[----:B------:R-:W4:Y:S04]  /*48670*/  LDL R4, [R1+0x12b4] ;  /* 0x0012b40001047983 */ /* 0x000f280000100800 */
[----:B------:R-:W4:Y:S02]  /*48680*/  LDL R5, [R1+0x2188] ;  /* 0x0021880001057983 */ /* 0x000f240000100800 */
[----:B----4-:R-:W-:-:S04]  /*48690*/  @!P2 LOP3.LUT R5, R5, R4, RZ, 0x3c, !PT ;  /* 0x000000040505a212 */ /* 0x010fc800078e3cff */
[----:B------:R-:W-:-:S04]  /*486a0*/  @!P2 LOP3.LUT R4, R5, R4, RZ, 0x3c, !PT ;  /* 0x000000040504a212 */ /* 0x000fc800078e3cff */
[----:B------:R-:W-:-:S05]  /*486b0*/  @!P2 LOP3.LUT R5, R5, R4, RZ, 0x3c, !PT ;  /* 0x000000040505a212 */ /* 0x000fca00078e3cff */
[----:B------:R-:W4:Y:S04]  /*486c0*/  @!P2 LDG.E.U16 R2, [R4.64] ;  /* 0x000000060402a981 */ /* 0x000f28000c1e1500 */
[----:B----4-:R0:W-:Y:S04]  /*486d0*/  STL [R1+0xb4], R2 ;  /* 0x0000b40201007387 */ /* 0x0101e80000100800 */
[----:B0-----:R-:W4:Y:S04]  /*486e0*/  LDL.LU R2, [R1+0x7ea0] ;  /* 0x007ea00001027983 */ /* 0x001f280000300800 */
[----:B------:R-:W3:Y:S04]  /*486f0*/  LDL R4, [R1+0x2164] ;  /* 0x0021640001047983 */ /* 0x000ee80000100800 */
[----:B------:R-:W3:Y:S01]  /*48700*/  LDL R5, [R1+0x2168] ;  /* 0x0021680001057983 */ /* 0x000ee20000100800 */
[----:B--2---:R-:W-:-:S02]  /*48710*/  PRMT R14, RZ, 0x7610, R14 ;  /* 0x00007610ff0e7816 */ /* 0x004fc4000000000e */
[----:B---3--:R-:W-:-:S04]  /*48720*/  @!P2 LOP3.LUT R5, R5, R4, RZ, 0x3c, !PT ;  /* 0x000000040505a212 */ /* 0x008fc800078e3cff */
[----:B------:R-:W-:-:S04]  /*48730*/  @!P2 LOP3.LUT R4, R5, R4, RZ, 0x3c, !PT ;  /* 0x000000040504a212 */ /* 0x000fc800078e3cff */
[----:B------:R-:W-:-:S05]  /*48740*/  @!P2 LOP3.LUT R5, R5, R4, RZ, 0x3c, !PT ;  /* 0x000000040505a212 */ /* 0x000fca00078e3cff */
[----:B------:R-:W2:Y:S04]  /*48750*/  @!P2 LDG.E.U16 R14, [R4.64] ;  /* 0x00000006040ea981 */ /* 0x000ea8000c1e1500 */
[----:B--2---:R0:W-:Y:S04]  /*48760*/  STL [R1+0xb0], R14 ;  /* 0x0000b00e01007387 */ /* 0x0041e80000100800 */
[----:B0-----:R-:W2:Y:S04]  /*48770*/  LDL.LU R14, [R1+0x7e9c] ;  /* 0x007e9c00010e7983 */ /* 0x001ea80000300800 */
[----:B------:R-:W3:Y:S04]  /*48780*/  LDL R4, [R1+0x2124] ;  /* 0x0021240001047983 */ /* 0x000ee80000100800 */
[----:B------:R-:W3:Y:S01]  /*48790*/  LDL R5, [R1+0x2128] ;  /* 0x0021280001057983 */ /* 0x000ee20000100800 */
[----:B------:R-:W-:-:S02]  /*487a0*/  PRMT R15, RZ, 0x7610, R15 ;  /* 0x00007610ff0f7816 */ /* 0x000fc4000000000f */
[----:B---3--:R-:W-:-:S04]  /*487b0*/  @!P2 LOP3.LUT R5, R5, R4, RZ, 0x3c, !PT ;  /* 0x000000040505a212 */ /* 0x008fc800078e3cff */
[----:B------:R-:W-:-:S04]  /*487c0*/  @!P2 LOP3.LUT R4, R5, R4, RZ, 0x3c, !PT ;  /* 0x000000040504a212 */ /* 0x000fc800078e3cff */
[----:B------:R-:W-:-:S05]  /*487d0*/  @!P2 LOP3.LUT R5, R5, R4, RZ, 0x3c, !PT ;  /* 0x000000040505a212 */ /* 0x000fca00078e3cff */
[----:B------:R-:W3:Y:S04]  /*487e0*/  @!P2 LDG.E.U16 R15, [R4.64] ;  /* 0x00000006040fa981 */ /* 0x000ee8000c1e1500 */
[----:B---3--:R0:W-:Y:S04]  /*487f0*/  STL [R1+0xac], R15 ;  /* 0x0000ac0f01007387 */ /* 0x0081e80000100800 */
[----:B0-----:R-:W3:Y:S04]  /*48800*/  LDL.LU R15, [R1+0x7e98] ;  /* 0x007e9800010f7983 */ /* 0x001ee80000300800 */
        /* <DEDUP_REMOVED lines=155> */
[----:B----4-:R-:W-:-:S02]  /*491c0*/  PRMT R2, RZ, 0x7610, R2 ;  /* 0x00007610ff027816 */ /* 0x010fc40000000002 */
[----:B---3--:R-:W-:-:S04]  /*491d0*/  @!P2 LOP3.LUT R5, R5, R4, RZ, 0x3c, !PT ;  /* 0x000000040505a212 */ /* 0x008fc800078e3cff */
[----:B------:R-:W-:-:S04]  /*491e0*/  @!P2 LOP3.LUT R4, R5, R4, RZ, 0x3c, !PT ;  /* 0x000000040504a212 */ /* 0x000fc800078e3cff */
[----:B------:R-:W-:-:S05]  /*491f0*/  @!P2 LOP3.LUT R5, R5, R4, RZ, 0x3c, !PT ;  /* 0x000000040505a212 */ /* 0x000fca00078e3cff */
[----:B------:R-:W3:Y:S04]  /*49200*/  @!P2 LDG.E.U16 R2, [R4.64] ;  /* 0x000000060402a981 */ /* 0x000ee8000c1e1500 */
[----:B---3--:R0:W-:Y:S04]  /*49210*/  STL [R1+0x64], R2 ;  /* 0x0000640201007387 */ /* 0x0081e80000100800 */
[----:B0-----:R-:W3:Y:S04]  /*49220*/  LDL.LU R2, [R1+0x7e50] ;  /* 0x007e500001027983 */ /* 0x001ee80000300800 */
[----:B------:R-:W4:Y:S04]  /*49230*/  LDL R4, [R1+0x1c64] ;  /* 0x001c640001047983 */ /* 0x000f280000100800 */
[----:B------:R-:W4:Y:S01]  /*49240*/  LDL R5, [R1+0x1c68] ;  /* 0x001c680001057983 */ /* 0x000f220000100800 */
[----:B------:R-:W-:-:S02]  /*49250*/  PRMT R29, RZ, 0x7610, R29 ;  /* 0x00007610ff1d7816 */ /* 0x000fc4000000001d */
[----:B----4-:R-:W-:-:S04]  /*49260*/  @!P2 LOP3.LUT R5, R5, R4, RZ, 0x3c, !PT ;  /* 0x000000040505a212 */ /* 0x010fc800078e3cff */
[----:B------:R-:W-:-:S04]  /*49270*/  @!P2 LOP3.LUT R4, R5, R4, RZ, 0x3c, !PT ;  /* 0x000000040504a212 */ /* 0x000fc800078e3cff */
[----:B------:R-:W-:-:S05]  /*49280*/  @!P2 LOP3.LUT R5, R5, R4, RZ, 0x3c, !PT ;  /* 0x000000040505a212 */ /* 0x000fca00078e3cff */
[----:B------:R-:W4:Y:S04]  /*49290*/  @!P2 LDG.E.U16 R29, [R4.64] ;  /* 0x00000006041da981 */ /* 0x000f28000c1e1500 */
[----:B----4-:R0:W-:Y:S04]  /*492a0*/  STL [R1+0x60], R29 ;  /* 0x0000601d01007387 */ /* 0x0101e80000100800 */
[----:B0-----:R-:W4:Y:S04]  /*492b0*/  LDL.LU R29, [R1+0x7e4c] ;  /* 0x007e4c00011d7983 */ /* 0x001f280000300800 */
[----:B------:R-:W2:Y:S04]  /*492c0*/  LDL R4, [R1+0x1c24] ;  /* 0x001c240001047983 */ /* 0x000ea80000100800 */
[----:B------:R-:W2:Y:S01]  /*492d0*/  LDL R5, [R1+0x1c28] ;  /* 0x001c280001057983 */ /* 0x000ea20000100800 */
[----:B------:R-:W-:-:S02]  /*492e0*/  PRMT R28, RZ, 0x7610, R28 ;  /* 0x00007610ff1c7816 */ /* 0x000fc4000000001c */
[----:B--2---:R-:W-:-:S04]  /*492f0*/  @!P2 LOP3.LUT R5, R5, R4, RZ, 0x3c, !PT ;  /* 0x000000040505a212 */ /* 0x004fc800078e3cff */
[----:B------:R-:W-:-:S04]  /*49300*/  @!P2 LOP3.LUT R4, R5, R4, RZ, 0x3c, !PT ;  /* 0x000000040504a212 */ /* 0x000fc800078e3cff */
[----:B------:R-:W-:-:S05]  /*49310*/  @!P2 LOP3.LUT R5, R5, R4, RZ, 0x3c, !PT ;  /* 0x000000040505a212 */ /* 0x000fca00078e3cff */
[----:B------:R-:W2:Y:S04]  /*49320*/  @!P2 LDG.E.U16 R28, [R4.64] ;  /* 0x00000006041ca981 */ /* 0x000ea8000c1e1500 */
[----:B--2---:R0:W-:Y:S04]  /*49330*/  STL [R1+0x5c], R28 ;  /* 0x00005c1c01007387 */ /* 0x0041e80000100800 */
[----:B0-----:R-:W2:Y:S04]  /*49340*/  LDL.LU R28, [R1+0x7e48] ;  /* 0x007e4800011c7983 */ /* 0x001ea80000300800 */
        /* <DEDUP_REMOVED lines=53> */
[----:B0-----:R-:W2:Y:S01]  /*496a0*/  LDL.LU R13, [R1+0x7e30] ;  /* 0x007e3000010d7983 */ /* 0x001ea20000300800 */
[----:B------:R-:W2:Y:S02]  /*496b0*/  LDL R4, [R1+0x1a64] ;  /* 0x001a640001047983 */ /* 0x000ea40000100800 */
        /* <DEDUP_REMOVED lines=50> */
[----:B------:R0:W2:Y:S04]  /*499e0*/  @!P2 LDG.E.U16 R15, [R4.64] ;  /* 0x00000006040fa981 */ /* 0x0000a8000c1e1500 */
[----:B0-----:R-:W2:Y:S04]  /*499f0*/  LDL R4, [R1+0x18e4] ;  /* 0x0018e40001047983 */ /* 0x001ea80000100800 */
[----:B------:R-:W2:Y:S01]  /*49a00*/  LDL R5, [R1+0x18e8] ;  /* 0x0018e80001057983 */ /* 0x000ea20000100800 */
[----:B------:R-:W-:Y:S02]  /*49a10*/  PRMT R7, RZ, 0x7610, R7 ;  /* 0x00007610ff077816 */ /* 0x000fe40000000007 */
[----:B--2---:R-:W-:-:S04]  /*49a20*/  @!P2 LOP3.LUT R5, R5, R4, RZ, 0x3c, !PT ;  /* 0x000000040505a212 */ /* 0x004fc800078e3cff */
[----:B------:R-:W-:-:S04]  /*49a30*/  @!P2 LOP3.LUT R4, R5, R4, RZ, 0x3c, !PT ;  /* 0x000000040504a212 */ /* 0x000fc800078e3cff */
[----:B------:R-:W-:-:S05]  /*49a40*/  @!P2 LOP3.LUT R5, R5, R4, RZ, 0x3c, !PT ;  /* 0x000000040505a212 */ /* 0x000fca00078e3cff */
[----:B------:R-:W2:Y:S04]  /*49a50*/  @!P2 LDG.E.U16 R7, [R4.64] ;  /* 0x000000060407a981 */ /* 0x000ea8000c1e1500 */
[----:B------:R0:W-:Y:S04]  /*49a60*/  STL [R1+0x2c], R15 ;  /* 0x00002c0f01007387 */ /* 0x0001e80000100800 */
[----:B0-----:R-:W3:Y:S04]  /*49a70*/  LDL R15, [R1+0x17a8] ;  /* 0x0017a800010f7983 */ /* 0x001ee80000100800 */
        /* <DEDUP_REMOVED lines=35> */
[----:B------:R-:W2:Y:S01]  /*49cb0*/  @!P2 LDG.E.U16 R17, [R4.64] ;  /* 0x000000060411a981 */ /* 0x000ea2000c1e1500 */
[----:B------:R-:W-:-:S03]  /*49cc0*/  PRMT R14, RZ, 0x7610, R14 ;  /* 0x00007610ff0e7816 */ /* 0x000fc6000000000e */
[----:B--2---:R0:W-:Y:S04]  /*49cd0*/  STL [R1+0x18], R17 ;  /* 0x0000181101007387 */ /* 0x0041e80000100800 */
[----:B0-----:R-:W2:Y:S01]  /*49ce0*/  LDL.LU R17, [R1+0x7e08] ;  /* 0x007e080001117983 */ /* 0x001ea20000300800 */
[----:B------:R-:W2:Y:S02]  /*49cf0*/  LDL R5, [R1+0x17a4] ;  /* 0x0017a40001057983 */ /* 0x000ea40000100800 */
[----:B---3--:R-:W-:Y:S01]  /*49d00*/  @!P2 IMAD.MOV.U32 R4, RZ, RZ, R15 ;  /* 0x000000ffff04a224 */ /* 0x008fe200078e000f */
[----:B------:R-:W-:Y:S01]  /*49d10*/  PRMT R19, RZ, 0x7610, R19 ;  /* 0x00007610ff137816 */ /* 0x000fe20000000013 */
[----:B------:R-:W3:Y:S04]  /*49d20*/  LDL R15, [R1+0x1624] ;  /* 0x00162400010f7983 */ /* 0x000ee80000100800 */
[----:B--2---:R0:W2:Y:S04]  /*49d30*/  @!P2 LDG.E.U16 R14, [R4.64] ;  /* 0x00000006040ea981 */ /* 0x0040a8000c1e1500 */
[----:B0-----:R-:W2:Y:S04]  /*49d40*/  LDL R4, [R1+0x1764] ;  /* 0x0017640001047983 */ /* 0x001ea80000100800 */
[----:B------:R-:W2:Y:S02]  /*49d50*/  LDL R5, [R1+0x1768] ;  /* 0x0017680001057983 */ /* 0x000ea40000100800 */
        /* <DEDUP_REMOVED lines=41> */
[----:B------:R3:W2:Y:S01]  /*49ff0*/  @!P2 LDG.E.U16 R2, [R4.64] ;  /* 0x000000060402a981 */ /* 0x0006a2000c1e1500 */
[----:B----4-:R-:W-:Y:S01]  /*4a000*/  PRMT R29, RZ, 0x7610, R29 ;  /* 0x00007610ff1d7816 */ /* 0x010fe2000000001d */
[----:B---3--:R-:W-:Y:S02]  /*4a010*/  @!P2 IMAD.MOV.U32 R4, RZ, RZ, R14 ;  /* 0x000000ffff04a224 */ /* 0x008fe400078e000e */
[----:B------:R-:W-:-:S05]  /*4a020*/  @!P2 IMAD.MOV.U32 R5, RZ, RZ, R15 ;  /* 0x000000ffff05a224 */ /* 0x000fca00078e000f */
[----:B------:R0:W3:Y:S04]  /*4a030*/  @!P2 LDG.E.U16 R29, [R4.64] ;  /* 0x00000006041da981 */ /* 0x0000e8000c1e1500 */
[----:B--2---:R-:W-:Y:S01]  /*4a040*/  STL [R1], R2 ;  /* 0x0000000201007387 */ /* 0x004fe20000100800 */
[----:B0-----:R-:W2:Y:S02]  /*4a050*/  LDL R4, [R1+0x15e4] ;  /* 0x0015e40001047983 */ /* 0x001ea40000100800 */
[----:B------:R-:W2:Y:S01]  /*4a060*/  LDL R5, [R1+0x15e8] ;  /* 0x0015e80001057983 */ /* 0x000ea20000100800 */
[----:B------:R-:W-:Y:S01]  /*4a070*/  PRMT R28, RZ, 0x7610, R28 ;  /* 0x00007610ff1c7816 */ /* 0x000fe2000000001c */
[----:B------:R-:W4:Y:S04]  /*4a080*/  LDL R15, [R1+0x1524] ;  /* 0x00152400010f7983 */ /* 0x000f280000100800 */
[----:B------:R-:W4:Y:S04]  /*4a090*/  LDL R14, [R1+0x1528] ;  /* 0x00152800010e7983 */ /* 0x000f280000100800 */
[----:B---3--:R0:W-:Y:S01]  /*4a0a0*/  STL [R1+0x7d5c], R29 ;  /* 0x007d5c1d01007387 */ /* 0x0081e20000100800 */
[----:B------:R-:W-:-:S03]  /*4a0b0*/  PRMT R27, RZ, 0x7610, R27 ;  /* 0x00007610ff1b7816 */ /* 0x000fc6000000001b */
[----:B0-----:R-:W3:Y:S01]  /*4a0c0*/  LDL R29, [R1+0x14e8] ;  /* 0x0014e800011d7983 */ /* 0x001ee20000100800 */
[----:B--2---:R-:W-:-:S04]  /*4a0d0*/  @!P2 LOP3.LUT R5, R5, R4, RZ, 0x3c, !PT ;  /* 0x000000040505a212 */ /* 0x004fc800078e3cff */
[----:B------:R-:W-:-:S04]  /*4a0e0*/  @!P2 LOP3.LUT R4, R5, R4, RZ, 0x3c, !PT ;  /* 0x000000040504a212 */ /* 0x000fc800078e3cff */
[----:B------:R-:W-:-:S05]  /*4a0f0*/  @!P2 LOP3.LUT R5, R5, R4, RZ, 0x3c, !PT ;  /* 0x000000040505a212 */ /* 0x000fca00078e3cff */
[----:B------:R0:W2:Y:S04]  /*4a100*/  @!P2 LDG.E.U16 R28, [R4.64] ;  /* 0x00000006041ca981 */ /* 0x0000a8000c1e1500 */
[----:B0-----:R-:W2:Y:S04]  /*4a110*/  LDL R4, [R1+0x15a4] ;  /* 0x0015a40001047983 */ /* 0x001ea80000100800 */
[----:B------:R-:W2:Y:S02]  /*4a120*/  LDL R5, [R1+0x15a8] ;  /* 0x0015a80001057983 */ /* 0x000ea40000100800 */
[----:B--2---:R-:W-:-:S04]  /*4a130*/  @!P2 LOP3.LUT R5, R5, R4, RZ, 0x3c, !PT ;  /* 0x000000040505a212 */ /* 0x004fc800078e3cff */
[----:B------:R-:W-:-:S04]  /*4a140*/  @!P2 LOP3.LUT R4, R5, R4, RZ, 0x3c, !PT ;  /* 0x000000040504a212 */ /* 0x000fc800078e3cff */
[----:B------:R-:W-:Y:S01]  /*4a150*/  @!P2 LOP3.LUT R5, R5, R4, RZ, 0x3c, !PT ;  /* 0x000000040505a212 */ /* 0x000fe200078e3cff */
[----:B------:R0:W-:Y:S04]  /*4a160*/  STL [R1+0x7d60], R28 ;  /* 0x007d601c01007387 */ /* 0x0001e80000100800 */
[----:B------:R1:W2:Y:S01]  /*4a170*/  @!P2 LDG.E.U16 R27, [R4.64] ;  /* 0x00000006041ba981 */ /* 0x0002a2000c1e1500 */
[----:B------:R-:W-:-:S03]  /*4a180*/  PRMT R26, RZ, 0x7610, R26 ;  /* 0x00007610ff1a7816 */ /* 0x000fc6000000001a */
[----:B0-----:R-:W2:Y:S04]  /*4a190*/  LDL R28, [R1+0x14e4] ;  /* 0x0014e400011c7983 */ /* 0x001ea80000100800 */
[----:B-1----:R-:W2:Y:S04]  /*4a1a0*/  LDL R4, [R1+0x1564] ;  /* 0x0015640001047983 */ /* 0x002ea80000100800 */
[----:B------:R-:W2:Y:S02]  /*4a1b0*/  LDL R5, [R1+0x1568] ;  /* 0x0015680001057983 */ /* 0x000ea40000100800 */
[----:B--2---:R-:W-:-:S04]  /*4a1c0*/  @!P2 LOP3.LUT R5, R5, R4, RZ, 0x3c, !PT ;  /* 0x000000040505a212 */ /* 0x004fc800078e3cff */
[----:B------:R-:W-:-:S04]  /*4a1d0*/  @!P2 LOP3.LUT R4, R5, R4, RZ, 0x3c, !PT ;  /* 0x000000040504a212 */ /* 0x000fc800078e3cff */
[----:B------:R-:W-:-:S05]  /*4a1e0*/  @!P2 LOP3.LUT R5, R5, R4, RZ, 0x3c, !PT ;  /* 0x000000040505a212 */ /* 0x000fca00078e3cff */
[----:B------:R4:W2:Y:S01]  /*4a1f0*/  @!P2 LDG.E.U16 R26, [R4.64] ;  /* 0x00000006041aa981 */ /* 0x0008a2000c1e1500 */
[----:B------:R-:W-:Y:S02]  /*4a200*/  PRMT R25, RZ, 0x7610, R25 ;  /* 0x00007610ff197816 */ /* 0x000fe40000000019 */
[----:B------:R-:W-:Y:S01]  /*4a210*/  PRMT R24, RZ, 0x7610, R24 ;  /* 0x00007610ff187816 */ /* 0x000fe20000000018 */
[----:B----4-:R-:W-:Y:S02]  /*4a220*/  @!P2 IMAD.MOV.U32 R4, RZ, RZ, R14 ;  /* 0x000000ffff04a224 */ /* 0x010fe400078e000e */
[----:B------:R-:W-:Y:S01]  /*4a230*/  @!P2 IMAD.MOV.U32 R5, RZ, RZ, R15 ;  /* 0x000000ffff05a224 */ /* 0x000fe200078e000f */
[----:B------:R0:W-:Y:S04]  /*4a240*/  STL [R1+0x7d64], R27 ;  /* 0x007d641b01007387 */ /* 0x0001e80000100800 */
[----:B------:R3:W4:Y:S04]  /*4a250*/  @!P2 LDG.E.U16 R25, [R4.64] ;  /* 0x000000060419a981 */ /* 0x000728000c1e1500 */
[----:B0-----:R-:W4:Y:S01]  /*4a260*/  LDL R27, [R1+0x14a8] ;  /* 0x0014a800011b7983 */ /* 0x001f220000100800 */
[----:B---3--:R-:W-:-:S02]  /*4a270*/  @!P2 IMAD.MOV.U32 R4, RZ, RZ, R29 ;  /* 0x000000ffff04a224 */ /* 0x008fc400078e001d */
[----:B------:R-:W-:-:S05]  /*4a280*/  @!P2 IMAD.MOV.U32 R5, RZ, RZ, R28 ;  /* 0x000000ffff05a224 */ /* 0x000fca00078e001c */
[----:B------:R0:W3:Y:S04]  /*4a290*/  @!P2 LDG.E.U16 R24, [R4.64] ;  /* 0x000000060418a981 */ /* 0x0000e8000c1e1500 */
[----:B--2---:R1:W-:Y:S01]  /*4a2a0*/  STL [R1+0x7d68], R26 ;  /* 0x007d681a01007387 */ /* 0x0043e20000100800 */
[----:B------:R-:W2:Y:S02]  /*4a2b0*/  LDL R15, [R1+0x1464] ;  /* 0x00146400010f7983 */ /* 0x000ea40000100800 */
[----:B------:R-:W2:Y:S01]  /*4a2c0*/  LDL R14, [R1+0x1468] ;  /* 0x00146800010e7983 */ /* 0x000ea20000100800 */
[----:B-1----:R-:W2:Y:S04]  /*4a2d0*/  LDL R26, [R1+0x14a4] ;  /* 0x0014a400011a7983 */ /* 0x002ea80000100800 */
[----:B----4-:R1:W-:Y:S01]  /*4a2e0*/  STL [R1+0x7d6c], R25 ;  /* 0x007d6c1901007387 */ /* 0x0103e20000100800 */
[----:B------:R-:W4:Y:S02]  /*4a2f0*/  LDL R29, [R1+0x1424] ;  /* 0x00142400011d7983 */ /* 0x000f240000100800 */
[----:B------:R-:W4:Y:S02]  /*4a300*/  LDL R28, [R1+0x1428] ;  /* 0x00142800011c7983 */ /* 0x000f240000100800 */
[----:B0-----:R-:W-:Y:S01]  /*4a310*/  @!P2 IMAD.MOV.U32 R4, RZ, RZ, R27 ;  /* 0x000000ffff04a224 */ /* 0x001fe200078e001b */
[----:B---3--:R0:W-:Y:S01]  /*4a320*/  STL [R1+0x7d70], R24 ;  /* 0x007d701801007387 */ /* 0x0081e20000100800 */
[----:B------:R-:W3:Y:S01]  /*4a330*/  LDL R27, [R1+0x13e4] ;  /* 0x0013e400011b7983 */ /* 0x000ee20000100800 */
[----:B------:R-:W-:-:S02]  /*4a340*/  PRMT R20, RZ, 0x7610, R20 ;  /* 0x00007610ff147816 */ /* 0x000fc40000000014 */
[----:B------:R-:W-:Y:S02]  /*4a350*/  PRMT R13, RZ, 0x7610, R13 ;  /* 0x00007610ff0d7816 */ /* 0x000fe4000000000d */
[----:B------:R-:W-:Y:S02]  /*4a360*/  PRMT R12, RZ, 0x7610, R12 ;  /* 0x00007610ff0c7816 */ /* 0x000fe4000000000c */
[----:B------:R-:W-:Y:S01]  /*4a370*/  PRMT R11, RZ, 0x7610, R11 ;  /* 0x00007610ff0b7816 */ /* 0x000fe2000000000b */
[----:B-1----:R-:W3:Y:S04]  /*4a380*/  LDL R25, [R1+0x13a4] ;  /* 0x0013a40001197983 */ /* 0x002ee80000100800 */
[----:B0-----:R-:W3:Y:S01]  /*4a390*/  LDL R24, [R1+0x13a8] ;  /* 0x0013a80001187983 */ /* 0x001ee20000100800 */
[----:B--2---:R-:W-:-:S03]  /*4a3a0*/  @!P2 IMAD.MOV.U32 R5, RZ, RZ, R26 ;  /* 0x000000ffff05a224 */ /* 0x004fc600078e001a */
[----:B------:R-:W2:Y:S04]  /*4a3b0*/  LDL R26, [R1+0x13e8] ;  /* 0x0013e800011a7983 */ /* 0x000ea80000100800 */
[----:B------:R0:W2:Y:S02]  /*4a3c0*/  @!P2 LDG.E.U16 R20, [R4.64] ;  /* 0x000000060414a981 */ /* 0x0000a4000c1e1500 */
[----:B0-----:R-:W-:Y:S02]  /*4a3d0*/  @!P2 IMAD.MOV.U32 R4, RZ, RZ, R14 ;  /* 0x000000ffff04a224 */ /* 0x001fe400078e000e */
[----:B------:R-:W-:-:S05]  /*4a3e0*/  @!P2 IMAD.MOV.U32 R5, RZ, RZ, R15 ;  /* 0x000000ffff05a224 */ /* 0x000fca00078e000f */
[----:B------:R4:W2:Y:S02]  /*4a3f0*/  @!P2 LDG.E.U16 R13, [R4.64] ;  /* 0x00000006040da981 */ /* 0x0008a4000c1e1500 */
[----:B----4-:R-:W-:Y:S02]  /*4a400*/  @!P2 IMAD.MOV.U32 R4, RZ, RZ, R28 ;  /* 0x000000ffff04a224 */ /* 0x010fe400078e001c */
[----:B------:R-:W-:-:S05]  /*4a410*/  @!P2 IMAD.MOV.U32 R5, RZ, RZ, R29 ;  /* 0x000000ffff05a224 */ /* 0x000fca00078e001d */
[----:B------:R3:W4:Y:S02]  /*4a420*/  @!P2 LDG.E.U16 R12, [R4.64] ;  /* 0x00000006040ca981 */ /* 0x000724000c1e1500 */
[----:B---3--:R-:W-:Y:S02]  /*4a430*/  @!P2 IMAD.MOV.U32 R5, RZ, RZ, R27 ;  /* 0x000000ffff05a224 */ /* 0x008fe400078e001b */
[----:B--2---:R-:W-:-:S05]  /*4a440*/  @!P2 IMAD.MOV.U32 R4, RZ, RZ, R26 ;  /* 0x000000ffff04a224 */ /* 0x004fca00078e001a */
[----:B------:R0:W2:Y:S04]  /*4a450*/  @!P2 LDG.E.U16 R11, [R4.64] ;  /* 0x00000006040ba981 */ /* 0x0000a8000c1e1500 */
[----:B------:R1:W-:Y:S01]  /*4a460*/  STL [R1+0x7d74], R20 ;  /* 0x007d741401007387 */ /* 0x0003e20000100800 */
[----:B------:R-:W3:Y:S02]  /*4a470*/  LDL R15, [R1+0x1364] ;  /* 0x00136400010f7983 */ /* 0x000ee40000100800 */
[----:B------:R-:W3:Y:S01]  /*4a480*/  LDL R14, [R1+0x1368] ;  /* 0x00136800010e7983 */ /* 0x000ee20000100800 */
[----:B------:R4:W-:Y:S04]  /*4a490*/  STL [R1+0x7d78], R13 ;  /* 0x007d780d01007387 */ /* 0x0009e80000100800 */
[----:B-1----:R-:W3:Y:S01]  /*4a4a0*/  LDL R20, [R1+0x1324] ;  /* 0x0013240001147983 */ /* 0x002ee20000100800 */
[----:B0-----:R-:W-:-:S02]  /*4a4b0*/  @!P2 IMAD.MOV.U32 R4, RZ, RZ, R24 ;  /* 0x000000ffff04a224 */ /* 0x001fc400078e0018 */
[----:B------:R-:W-:Y:S01]  /*4a4c0*/  @!P2 IMAD.MOV.U32 R5, RZ, RZ, R25 ;  /* 0x000000ffff05a224 */ /* 0x000fe200078e0019 */
[----:B----4-:R-:W4:Y:S04]  /*4a4d0*/  LDL R13, [R1+0x1328] ;  /* 0x00132800010d7983 */ /* 0x010f280000100800 */
[----:B------:R0:W-:Y:S01]  /*4a4e0*/  STL [R1+0x7d7c], R12 ;  /* 0x007d7c0c01007387 */ /* 0x0001e20000100800 */
[----:B------:R-:W-:Y:S02]  /*4a4f0*/  PRMT R10, RZ, 0x7610, R10 ;  /* 0x00007610ff0a7816 */ /* 0x000fe4000000000a */
[----:B------:R-:W-:-:S04]  /*4a500*/  PRMT R9, RZ, 0x7610, R9 ;  /* 0x00007610ff097816 */ /* 0x000fc80000000009 */
[----:B------:R3:W4:Y:S04]  /*4a510*/  @!P2 LDG.E.U16 R10, [R4.64] ;  /* 0x00000006040aa981 */ /* 0x000728000c1e1500 */
[----:B--2---:R1:W-:Y:S01]  /*4a520*/  STL [R1+0x7d80], R11 ;  /* 0x007d800b01007387 */ /* 0x0043e20000100800 */
[----:B------:R-:W2:Y:S02]  /*4a530*/  LDL R25, [R1+0x12e4] ;  /* 0x0012e40001197983 */ /* 0x000ea40000100800 */
[----:B------:R-:W2:Y:S02]  /*4a540*/  LDL R24, [R1+0x12e8] ;  /* 0x0012e80001187983 */ /* 0x000ea40000100800 */
[----:B---3--:R-:W-:Y:S02]  /*4a550*/  @!P2 IMAD.MOV.U32 R4, RZ, RZ, R14 ;  /* 0x000000ffff04a224 */ /* 0x008fe400078e000e */
[----:B------:R-:W-:-:S05]  /*4a560*/  @!P2 IMAD.MOV.U32 R5, RZ, RZ, R15 ;  /* 0x000000ffff05a224 */ /* 0x000fca00078e000f */
[----:B------:R3:W2:Y:S01]  /*4a570*/  @!P2 LDG.E.U16 R9, [R4.64] ;  /* 0x000000060409a981 */ /* 0x0006a2000c1e1500 */
[----:B------:R-:W-:Y:S02]  /*4a580*/  PRMT R8, RZ, 0x7610, R8 ;  /* 0x00007610ff087816 */ /* 0x000fe40000000008 */
[----:B------:R-:W-:Y:S01]  /*4a590*/  PRMT R7, RZ, 0x7610, R7 ;  /* 0x00007610ff077816 */ /* 0x000fe20000000007 */
[----:B---3--:R-:W-:Y:S02]  /*4a5a0*/  @!P2 IMAD.MOV.U32 R5, RZ, RZ, R20 ;  /* 0x000000ffff05a224 */ /* 0x008fe400078e0014 */
[----:B----4-:R-:W-:-:S05]  /*4a5b0*/  @!P2 IMAD.MOV.U32 R4, RZ, RZ, R13 ;  /* 0x000000ffff04a224 */ /* 0x010fca00078e000d */
[----:B------:R2:W3:Y:S04]  /*4a5c0*/  @!P2 LDG.E.U16 R8, [R4.64] ;  /* 0x000000060408a981 */ /* 0x0004e8000c1e1500 */
[----:B------:R2:W-:Y:S01]  /*4a5d0*/  STL [R1+0x7d84], R10 ;  /* 0x007d840a01007387 */ /* 0x0005e20000100800 */
[----:B------:R-:W2:Y:S02]  /*4a5e0*/  LDL R15, [R1+0x12bc] ;  /* 0x0012bc00010f7983 */ /* 0x000ea40000100800 */
[----:B------:R-:W2:Y:S02]  /*4a5f0*/  LDL R14, [R1+0x21b8] ;  /* 0x0021b800010e7983 */ /* 0x000ea40000100800 */
[----:B--2---:R-:W-:Y:S02]  /*4a600*/  @!P2 IMAD.MOV.U32 R5, RZ, RZ, R25 ;  /* 0x000000ffff05a224 */ /* 0x004fe400078e0019 */
[----:B------:R-:W-:-:S05]  /*4a610*/  @!P2 IMAD.MOV.U32 R4, RZ, RZ, R24 ;  /* 0x000000ffff04a224 */ /* 0x000fca00078e0018 */
[----:B------:R2:W4:Y:S04]  /*4a620*/  @!P2 LDG.E.U16 R7, [R4.64] ;  /* 0x000000060407a981 */ /* 0x000528000c1e1500 */
[----:B------:R2:W-:Y:S01]  /*4a630*/  STL [R1+0x7d88], R9 ;  /* 0x007d880901007387 */ /* 0x0005e20000100800 */
[----:B------:R-:W4:Y:S02]  /*4a640*/  LDL R20, [R1+0x21bc] ;  /* 0x0021bc0001147983 */ /* 0x000f240000100800 */
[----:B------:R-:W4:Y:S02]  /*4a650*/  LDL R13, [R1+0x21f8] ;  /* 0x0021f800010d7983 */ /* 0x000f240000100800 */
[----:B0-----:R-:W4:Y:S01]  /*4a660*/  LDL R12, [R1+0x21fc] ;  /* 0x0021fc00010c7983 */ /* 0x001f220000100800 */
[----:B-1----:R-:W4:Y:S01]  /*4a670*/  LDL R11, [R1+0x2238] ;  /* 0x00223800010b7983 */ /* 0x002f220000100800 */
[----:B------:R-:W-:-:S03]  /*4a680*/  PRMT R6, RZ, 0x7610, R6 ;  /* 0x00007610ff067816 */ /* 0x000fc60000000006 */
[----:B---3--:R0:W-:Y:S01]  /*4a690*/  STL [R1+0x7d8c], R8 ;  /* 0x007d8c0801007387 */ /* 0x0081e20000100800 */
[----:B--2---:R-:W3:Y:S02]  /*4a6a0*/  LDL R10, [R1+0x223c] ;  /* 0x00223c00010a7983 */ /* 0x004ee40000100800 */
[----:B------:R-:W3:Y:S01]  /*4a6b0*/  LDL R9, [R1+0x2278] ;  /* 0x0022780001097983 */ /* 0x000ee20000100800 */
[----:B------:R-:W-:Y:S01]  /*4a6c0*/  PRMT R5, RZ, 0x7610, R5 ;  /* 0x00007610ff057816 */ /* 0x000fe20000000005 */
[----:B------:R1:W3:Y:S04]  /*4a6d0*/  @!P2 LDG.E.U16 R6, [R14.64] ;  /* 0x000000060e06a981 */ /* 0x0002e8000c1e1500 */
[----:B----4-:R4:W-:Y:S01]  /*4a6e0*/  STL [R1+0x7d90], R7 ;  /* 0x007d900701007387 */ /* 0x0109e20000100800 */
[----:B0-----:R-:W2:Y:S03]  /*4a6f0*/  LDL R8, [R1+0xea0] ;  /* 0x000ea00001087983 */ /* 0x001ea60000100800 */
[----:B----4-:R-:W4:Y:S01]  /*4a700*/  LDL R7, [R1+0x12b0] ;  /* 0x0012b00001077983 */ /* 0x010f220000100800 */
[----:B-1----:R-:W-:-:S02]  /*4a710*/  @!P2 IMAD.MOV.U32 R14, RZ, RZ, R13 ;  /* 0x000000ffff0ea224 */ /* 0x002fc400078e000d */
[----:B------:R-:W-:-:S05]  /*4a720*/  @!P2 IMAD.MOV.U32 R15, RZ, RZ, R20 ;  /* 0x000000ffff0fa224 */ /* 0x000fca00078e0014 */
[----:B------:R0:W4:Y:S01]  /*4a730*/  @!P2 LDG.E.U16 R5, [R14.64] ;  /* 0x000000060e05a981 */ /* 0x000122000c1e1500 */
[----:B------:R-:W-:Y:S02]  /*4a740*/  PRMT R4, RZ, 0x7610, R4 ;  /* 0x00007610ff047816 */ /* 0x000fe40000000004 */
[----:B------:R-:W-:Y:S01]  /*4a750*/  PRMT R3, RZ, 0x7610, R3 ;  /* 0x00007610ff037816 */ /* 0x000fe20000000003 */
[----:B0-----:R-:W-:Y:S02]  /*4a760*/  @!P2 IMAD.MOV.U32 R14, RZ, RZ, R11 ;  /* 0x000000ffff0ea224 */ /* 0x001fe400078e000b */
[----:B------:R-:W-:-:S05]  /*4a770*/  @!P2 IMAD.MOV.U32 R15, RZ, RZ, R12 ;  /* 0x000000ffff0fa224 */ /* 0x000fca00078e000c */
[----:B------:R3:W4:Y:S01]  /*4a780*/  @!P2 LDG.E.U16 R4, [R14.64] ;  /* 0x000000060e04a981 */ /* 0x000722000c1e1500 */
[----:B------:R-:W-:Y:S01]  /*4a790*/  PRMT R18, RZ, 0x7610, R18 ;  /* 0x00007610ff127816 */ /* 0x000fe20000000012 */
[----:B---3--:R-:W-:Y:S02]  /*4a7a0*/  @!P2 IMAD.MOV.U32 R14, RZ, RZ, R9 ;  /* 0x000000ffff0ea224 */ /* 0x008fe400078e0009 */
[----:B------:R-:W-:-:S05]  /*4a7b0*/  @!P2 IMAD.MOV.U32 R15, RZ, RZ, R10 ;  /* 0x000000ffff0fa224 */ /* 0x000fca00078e000a */
[----:B------:R2:W3:Y:S04]  /*4a7c0*/  @!P2 LDG.E.U16 R3, [R14.64] ;  /* 0x000000060e03a981 */ /* 0x0004e8000c1e1500 */
[----:B------:R0:W-:Y:S01]  /*4a7d0*/  STL [R1+0x7d94], R6 ;  /* 0x007d940601007387 */ /* 0x0001e20000100800 */
[----:B--2---:R-:W-:Y:S02]  /*4a7e0*/  @!P2 IMAD.MOV.U32 R15, RZ, RZ, R8 ;  /* 0x000000ffff0fa224 */ /* 0x004fe400078e0008 */
[----:B----4-:R-:W-:-:S05]  /*4a7f0*/  @!P2 IMAD.MOV.U32 R14, RZ, RZ, R7 ;  /* 0x000000ffff0ea224 */ /* 0x010fca00078e0007 */
[----:B------:R-:W2:Y:S04]  /*4a800*/  @!P2 LDG.E.U16 R18, [R14.64] ;  /* 0x000000060e12a981 */ /* 0x000ea8000c1e1500 */
[----:B------:R1:W-:Y:S01]  /*4a810*/  STL [R1+0x7d98], R5 ;  /* 0x007d980501007387 */ /* 0x0003e20000100800 */
[----:B0-----:R-:W4:Y:S03]  /*4a820*/  LDL R6, [R1+0x215c] ;  /* 0x00215c0001067983 */ /* 0x001f260000100800 */
[----:B-1----:R-:W4:Y:S04]  /*4a830*/  LDL R5, [R1+0x2160] ;  /* 0x0021600001057983 */ /* 0x002f280000100800 */
[----:B------:R0:W-:Y:S01]  /*4a840*/  STL [R1+0x7d9c], R4 ;  /* 0x007d9c0401007387 */ /* 0x0001e20000100800 */
[----:B------:R-:W4:Y:S03]  /*4a850*/  LDL R13, [R1+0x211c] ;  /* 0x00211c00010d7983 */ /* 0x000f260000100800 */
[----:B0-----:R-:W4:Y:S04]  /*4a860*/  LDL R4, [R1+0x2120] ;  /* 0x0021200001047983 */ /* 0x001f280000100800 */
[----:B---3--:R0:W-:Y:S01]  /*4a870*/  STL [R1+0x7da0], R3 ;  /* 0x007da00301007387 */ /* 0x0081e20000100800 */
[----:B------:R-:W3:Y:S02]  /*4a880*/  LDL R12, [R1+0x20dc] ;  /* 0x0020dc00010c7983 */ /* 0x000ee40000100800 */
[----:B------:R-:W3:Y:S02]  /*4a890*/  LDL R11, [R1+0x20e0] ;  /* 0x0020e000010b7983 */ /* 0x000ee40000100800 */
[----:B------:R-:W3:Y:S01]  /*4a8a0*/  LDL R9, [R1+0x20a0] ;  /* 0x0020a00001097983 */ /* 0x000ee20000100800 */
[----:B------:R-:W-:Y:S01]  /*4a8b0*/  PRMT R16, RZ, 0x7610, R16 ;  /* 0x00007610ff107816 */ /* 0x000fe20000000010 */
[----:B--2---:R-:W-:Y:S01]  /*4a8c0*/  STL [R1+0x7da4], R18 ;  /* 0x007da41201007387 */ /* 0x004fe20000100800 */
[----:B------:R-:W2:Y:S02]  /*4a8d0*/  LDL R10, [R1+0x209c] ;  /* 0x00209c00010a7983 */ /* 0x000ea40000100800 */
[----:B------:R-:W2:Y:S02]  /*4a8e0*/  LDL R8, [R1+0x205c] ;  /* 0x00205c0001087983 */ /* 0x000ea40000100800 */
[----:B------:R-:W2:Y:S02]  /*4a8f0*/  LDL R7, [R1+0x2060] ;  /* 0x0020600001077983 */ /* 0x000ea40000100800 */
[----:B----4-:R-:W-:-:S02]  /*4a900*/  @!P2 IMAD.MOV.U32 R15, RZ, RZ, R6 ;  /* 0x000000ffff0fa224 */ /* 0x010fc400078e0006 */
[----:B------:R-:W4:Y:S01]  /*4a910*/  LDL R6, [R1+0x201c] ;  /* 0x00201c0001067983 */ /* 0x000f220000100800 */
[----:B------:R-:W-:-:S03]  /*4a920*/  @!P2 IMAD.MOV.U32 R14, RZ, RZ, R5 ;  /* 0x000000ffff0ea224 */ /* 0x000fc600078e0005 */
[----:B------:R-:W4:Y:S04]  /*4a930*/  LDL R5, [R1+0x2020] ;  /* 0x0020200001057983 */ /* 0x000f280000100800 */
[----:B------:R1:W4:Y:S01]  /*4a940*/  @!P2 LDG.E.U16 R16, [R14.64] ;  /* 0x000000060e10a981 */ /* 0x000322000c1e1500 */
[----:B------:R-:W-:Y:S02]  /*4a950*/  PRMT R17, RZ, 0x7610, R17 ;  /* 0x00007610ff117816 */ /* 0x000fe40000000011 */
[----:B------:R-:W-:Y:S01]  /*4a960*/  PRMT R19, RZ, 0x7610, R19 ;  /* 0x00007610ff137816 */ /* 0x000fe20000000013 */
[----:B-1----:R-:W-:Y:S02]  /*4a970*/  @!P2 IMAD.MOV.U32 R15, RZ, RZ, R13 ;  /* 0x000000ffff0fa224 */ /* 0x002fe400078e000d */
[----:B------:R-:W-:-:S05]  /*4a980*/  @!P2 IMAD.MOV.U32 R14, RZ, RZ, R4 ;  /* 0x000000ffff0ea224 */ /* 0x000fca00078e0004 */
[----:B------:R3:W4:Y:S01]  /*4a990*/  @!P2 LDG.E.U16 R17, [R14.64] ;  /* 0x000000060e11a981 */ /* 0x000722000c1e1500 */
[----:B------:R-:W-:Y:S01]  /*4a9a0*/  PRMT R21, RZ, 0x7610, R21 ;  /* 0x00007610ff157816 */ /* 0x000fe20000000015 */
[----:B---3--:R-:W-:Y:S02]  /*4a9b0*/  @!P2 IMAD.MOV.U32 R14, RZ, RZ, R11 ;  /* 0x000000ffff0ea224 */ /* 0x008fe400078e000b */
[----:B------:R-:W-:-:S05]  /*4a9c0*/  @!P2 IMAD.MOV.U32 R15, RZ, RZ, R12 ;  /* 0x000000ffff0fa224 */ /* 0x000fca00078e000c */
[----:B------:R1:W3:Y:S01]  /*4a9d0*/  @!P2 LDG.E.U16 R19, [R14.64] ;  /* 0x000000060e13a981 */ /* 0x0002e2000c1e1500 */
[----:B------:R-:W-:Y:S01]  /*4a9e0*/  PRMT R22, RZ, 0x7610, R22 ;  /* 0x00007610ff167816 */ /* 0x000fe20000000016 */
[----:B-1----:R-:W-:Y:S01]  /*4a9f0*/  @!P2 IMAD.MOV.U32 R14, RZ, RZ, R9 ;  /* 0x000000ffff0ea224 */ /* 0x002fe200078e0009 */
[----:B------:R-:W-:Y:S01]  /*4aa00*/  PRMT R23, RZ, 0x7610, R23 ;  /* 0x00007610ff177816 */ /* 0x000fe20000000017 */
[----:B--2---:R-:W-:-:S05]  /*4aa10*/  @!P2 IMAD.MOV.U32 R15, RZ, RZ, R10 ;  /* 0x000000ffff0fa224 */ /* 0x004fca00078e000a */
[----:B------:R1:W2:Y:S02]  /*4aa20*/  @!P2 LDG.E.U16 R21, [R14.64] ;  /* 0x000000060e15a981 */ /* 0x0002a4000c1e1500 */
[----:B-1----:R-:W-:Y:S02]  /*4aa30*/  @!P2 IMAD.MOV.U32 R14, RZ, RZ, R7 ;  /* 0x000000ffff0ea224 */ /* 0x002fe400078e0007 */
[----:B------:R-:W-:-:S05]  /*4aa40*/  @!P2 IMAD.MOV.U32 R15, RZ, RZ, R8 ;  /* 0x000000ffff0fa224 */ /* 0x000fca00078e0008 */
[----:B------:R1:W2:Y:S04]  /*4aa50*/  @!P2 LDG.E.U16 R22, [R14.64] ;  /* 0x000000060e16a981 */ /* 0x0002a8000c1e1500 */
[----:B----4-:R4:W-:Y:S01]  /*4aa60*/  STL [R1+0x7da8], R16 ;  /* 0x007da81001007387 */ /* 0x0109e20000100800 */
[----:B0-----:R-:W4:Y:S02]  /*4aa70*/  LDL R3, [R1+0x227c] ;  /* 0x00227c0001037983 */ /* 0x001f240000100800 */
[----:B------:R-:W4:Y:S02]  /*4aa80*/  LDL R4, [R1+0x2274] ;  /* 0x0022740001047983 */ /* 0x000f240000100800 */
[----:B-1----:R-:W-:Y:S02]  /*4aa90*/  @!P2 IMAD.MOV.U32 R14, RZ, RZ, R5 ;  /* 0x000000ffff0ea224 */ /* 0x002fe400078e0005 */
[----:B------:R-:W-:-:S05]  /*4aaa0*/  @!P2 IMAD.MOV.U32 R15, RZ, RZ, R6 ;  /* 0x000000ffff0fa224 */ /* 0x000fca00078e0006 */
[----:B------:R4:W4:Y:S04]  /*4aab0*/  @!P2 LDG.E.U16 R23, [R14.64] ;  /* 0x000000060e17a981 */ /* 0x000928000c1e1500 */
[----:B------:R-:W-:Y:S04]  /*4aac0*/  STL [R1+0x7dac], R17 ;  /* 0x007dac1101007387 */ /* 0x000fe80000100800 */
[----:B---3--:R-:W-:Y:S01]  /*4aad0*/  STL [R1+0x7db0], R19 ;  /* 0x007db01301007387 */ /* 0x008fe20000100800 */
[----:B------:R-:W-:-:S03]  /*4aae0*/  PRMT R0, RZ, 0x7610, R0 ;  /* 0x00007610ff007816 */ /* 0x000fc60000000000 */
[----:B--2---:R-:W-:Y:S04]  /*4aaf0*/  STL [R1+0x7db4], R21 ;  /* 0x007db41501007387 */ /* 0x004fe80000100800 */
[----:B------:R-:W-:Y:S01]  /*4ab00*/  STL [R1+0x7db8], R22 ;  /* 0x007db81601007387 */ /* 0x000fe20000100800 */
[----:B----4-:R-:W-:Y:S02]  /*4ab10*/  @!P2 IMAD.MOV.U32 R14, RZ, RZ, R3 ;  /* 0x000000ffff0ea224 */ /* 0x010fe400078e0003 */
[----:B------:R-:W-:-:S05]  /*4ab20*/  @!P2 IMAD.MOV.U32 R15, RZ, RZ, R4 ;  /* 0x000000ffff0fa224 */ /* 0x000fca00078e0004 */
[----:B------:R-:W2:Y:S04]  /*4ab30*/  @!P2 LDG.E.U16 R0, [R14.64] ;  /* 0x000000060e00a981 */ /* 0x000ea8000c1e1500 */
[----:B------:R-:W-:Y:S01]  /*4ab40*/  STL [R1+0x7dbc], R23 ;  /* 0x007dbc1701007387 */ /* 0x000fe20000100800 */
[----:B------:R-:W3:Y:S02]  /*4ab50*/  LDL.LU R16, [R1+0x354] ;  /* 0x0003540001107983 */ /* 0x000ee40000300800 */
[----:B------:R-:W4:Y:S02]  /*4ab60*/  LDL.LU R29, [R1+0x294] ;  /* 0x00029400011d7983 */ /* 0x000f240000300800 */
        /* <DEDUP_REMOVED lines=18> */
[----:B------:R-:W-:Y:S02]  /*4ac90*/  STL [R1+0x7748], R14 ;  /* 0x0077480e01007387 */ /* 0x000fe40000100800 */
[----:B------:R-:W-:Y:S02]  /*4aca0*/  STL [R1+0x774c], R14 ;  /* 0x00774c0e01007387 */ /* 0x000fe40000100800 */
[----:B------:R-:W-:Y:S01]  /*4acb0*/  STL [R1+0x7750], R14 ;  /* 0x0077500e01007387 */ /* 0x000fe20000100800 */
[----:B------:R-:W-:Y:S01]  /*4acc0*/  STL [R1+0x7754], R14 ;  /* 0x0077540e01007387 */ /* 0x000fe20000100800 */
        /* <DEDUP_REMOVED lines=360> */
[----:B------:R-:W-:Y:S03]  /*4c350*/  STL [R1+0x7c50], R15 ;  /* 0x007c500f01007387 */ /* 0x000fe60000100800 */
[----:B------:R-:W0:Y:S01]  /*4c360*/  S2R R2, SR_TID.X ;  /* 0x0000000000027919 */ /* 0x000e220000002100 */
        /* <DEDUP_REMOVED lines=24> */
[----:B0-----:R-:W-:Y:S01]  /*4c4f0*/  LOP3.LUT R2, R2, 0x7f, RZ, 0xc0, !PT ;  /* 0x0000007f02027812 */ /* 0x001fe200078ec0ff */
[----:B------:R-:W-:Y:S02]  /*4c500*/  STL [R1+0x7d18], R15 ;  /* 0x007d180f01007387 */ /* 0x000fe40000100800 */
[----:B------:R-:W-:Y:S01]  /*4c510*/  STL [R1+0x7d20], R15 ;  /* 0x007d200f01007387 */ /* 0x000fe20000100800 */
[----:B------:R-:W-:Y:S01]  /*4c520*/  STL [R1+0x7d28], R15 ;  /* 0x007d280f01007387 */ /* 0x000fe20000100800 */
[----:B------:R-:W-:Y:S02]  /*4c530*/  STL [R1+0x7d30], R15 ;  /* 0x007d300f01007387 */ /* 0x000fe40000100800 */
[----:B------:R-:W-:Y:S02]  /*4c540*/  STL [R1+0x7d38], R15 ;  /* 0x007d380f01007387 */ /* 0x000fe40000100800 */
[----:B------:R-:W-:Y:S01]  /*4c550*/  IMAD.SHL.U32 R2, R2, 0x2, RZ ;  /* 0x0000000202027824 */ /* 0x000fe200078e00ff */
[----:B------:R-:W-:Y:S01]  /*4c560*/  STL [R1+0x7d40], R15 ;  /* 0x007d400f01007387 */ /* 0x000fe20000100800 */
[----:B------:R-:W-:Y:S02]  /*4c570*/  STL [R1+0x7d48], R15 ;  /* 0x007d480f01007387 */ /* 0x000fe40000100800 */
[----:B------:R-:W-:Y:S02]  /*4c580*/  STL [R1+0x7d50], R15 ;  /* 0x007d500f01007387 */ /* 0x000fe40000100800 */
[----:B------:R-:W-:Y:S01]  /*4c590*/  STL [R1+0x7d58], R15 ;  /* 0x007d580f01007387 */ /* 0x000fe20000100800 */
[----:B--2---:R-:W-:Y:S01]  /*4c5a0*/  STL [R1+0x7660], R0 ;  /* 0x0076600001007387 */ /* 0x004fe20000100800 */
[----:B------:R-:W-:Y:S03]  /*4c5b0*/  STL [R1+0x7dc4], R0 ;  /* 0x007dc40001007387 */ /* 0x000fe60000100800 */
[----:B----4-:R0:W-:Y:S04]  /*4c5c0*/  STS.U16 [R2+0x20800], R29 ;  /* 0x0208001d02007388 */ /* 0x0101e80000000400 */
[----:B0-----:R-:W2:Y:S04]  /*4c5d0*/  LDL.LU R29, [R1+0x230] ;  /* 0x00023000011d7983 */ /* 0x001ea80000300800 */
[----:B------:R0:W-:Y:S04]  /*4c5e0*/  STS.U16 [R2+0x21000], R28 ;  /* 0x0210001c02007388 */ /* 0x0001e80000000400 */
[----:B---3--:R-:W-:Y:S04]  /*4c5f0*/  STS.U16 [R2+0x20000], R16 ;  /* 0x0200001002007388 */ /* 0x008fe80000000400 */
[----:B------:R-:W-:Y:S04]  /*4c600*/  STS.U16 [R2+0x21800], R18 ;  /* 0x0218001202007388 */ /* 0x000fe80000000400 */
[----:B------:R-:W-:Y:S04]  /*4c610*/  STS.U16 [R2+0x22000], R3 ;  /* 0x0220000302007388 */ /* 0x000fe80000000400 */
[----:B------:R-:W-:Y:S04]  /*4c620*/  STS.U16 [R2+0x22800], R4 ;  /* 0x0228000402007388 */ /* 0x000fe80000000400 */
[----:B------:R-:W-:Y:S04]  /*4c630*/  STS.U16 [R2+0x23000], R5 ;  /* 0x0230000502007388 */ /* 0x000fe80000000400 */
[----:B------:R-:W-:Y:S04]  /*4c640*/  STS.U16 [R2+0x23800], R6 ;  /* 0x0238000602007388 */ /* 0x000fe80000000400 */
[----:B------:R-:W-:Y:S04]  /*4c650*/  STS.U16 [R2+0x24000], R7 ;  /* 0x0240000702007388 */ /* 0x000fe80000000400 */
[----:B0-----:R-:W3:Y:S04]  /*4c660*/  LDL.LU R28, [R1+0x210] ;  /* 0x00021000011c7983 */ /* 0x001ee80000300800 */
[----:B------:R-:W-:Y:S04]  /*4c670*/  STS.U16 [R2+0x24800], R8 ;  /* 0x0248000802007388 */ /* 0x000fe80000000400 */
[----:B------:R-:W-:Y:S04]  /*4c680*/  STS.U16 [R2+0x25000], R9 ;  /* 0x0250000902007388 */ /* 0x000fe80000000400 */
[----:B------:R-:W-:Y:S04]  /*4c690*/  STS.U16 [R2+0x25800], R10 ;  /* 0x0258000a02007388 */ /* 0x000fe80000000400 */
[----:B------:R-:W-:Y:S01]  /*4c6a0*/  STS.U16 [R2+0x26000], R11 ;  /* 0x0260000b02007388 */ /* 0x000fe20000000400 */
[----:B------:R-:W-:-:S03]  /*4c6b0*/  LOP3.LUT R15, R2, 0x10, RZ, 0x3c, !PT ;  /* 0x00000010020f7812 */ /* 0x000fc600078e3cff */
[----:B------:R-:W-:Y:S04]  /*4c6c0*/  STS.U16 [R2+0x26800], R12 ;  /* 0x0268000c02007388 */ /* 0x000fe80000000400 */
[----:B------:R-:W-:Y:S04]  /*4c6d0*/  STS.U16 [R2+0x27000], R13 ;  /* 0x0270000d02007388 */ /* 0x000fe80000000400 */
[----:B------:R0:W-:Y:S04]  /*4c6e0*/  STS.U16 [R2+0x27800], R20 ;  /* 0x0278001402007388 */ /* 0x0001e80000000400 */
[----:B0-----:R-:W4:Y:S01]  /*4c6f0*/  LDL.LU R2, [R1+0x1f0] ;  /* 0x0001f00001027983 */ /* 0x001f220000300800 */
[----:B------:R-:W4:Y:S02]  /*4c700*/  LDL.LU R0, [R1+0x1d0] ;  /* 0x0001d00001007983 */ /* 0x000f240000300800 */
[----:B------:R-:W4:Y:S02]  /*4c710*/  LDL.LU R14, [R1+0x1b0] ;  /* 0x0001b000010e7983 */ /* 0x000f240000300800 */
[----:B------:R-:W4:Y:S01]  /*4c720*/  LDL.LU R23, [R1+0x190] ;  /* 0x0001900001177983 */ /* 0x000f220000300800 */
[----:B------:R-:W4:Y:S04]  /*4c730*/  LDL.LU R22, [R1+0x170] ;  /* 0x0001700001167983 */ /* 0x000f280000300800 */
[----:B------:R-:W-:Y:S01]  /*4c740*/  STS.U16 [R15+0x20100], R24 ;  /* 0x020100180f007388 */ /* 0x000fe20000000400 */
[----:B------:R-:W4:Y:S02]  /*4c750*/  LDL.LU R21, [R1+0x150] ;  /* 0x0001500001157983 */ /* 0x000f240000300800 */
[----:B------:R-:W-:Y:S02]  /*4c760*/  STS.U16 [R15+0x20900], R25 ;  /* 0x020900190f007388 */ /* 0x000fe40000000400 */
[----:B------:R-:W4:Y:S01]  /*4c770*/  LDL.LU R19, [R1+0x130] ;  /* 0x0001300001137983 */ /* 0x000f220000300800 */
[----:B------:R-:W-:Y:S04]  /*4c780*/  STS.U16 [R15+0x21100], R26 ;  /* 0x0211001a0f007388 */ /* 0x000fe80000000400 */
[----:B------:R-:W4:Y:S01]  /*4c790*/  LDL.LU R17, [R1+0x110] ;  /* 0x0001100001117983 */ /* 0x000f220000300800 */
[----:B------:R-:W-:Y:S02]  /*4c7a0*/  STS.U16 [R15+0x21900], R27 ;  /* 0x0219001b0f007388 */ /* 0x000fe40000000400 */
[----:B------:R-:W4:Y:S02]  /*4c7b0*/  LDL.LU R16, [R1+0xf0] ;  /* 0x0000f00001107983 */ /* 0x000f240000300800 */
[----:B------:R-:W4:Y:S01]  /*4c7c0*/  LDL.LU R18, [R1+0xd0] ;  /* 0x0000d00001127983 */ /* 0x000f220000300800 */
[----:B--2---:R0:W-:Y:S04]  /*4c7d0*/  STS.U16 [R15+0x22100], R29 ;  /* 0x0221001d0f007388 */ /* 0x0041e80000000400 */
[----:B0-----:R-:W2:Y:S04]  /*4c7e0*/  LDL.LU R29, [R1+0x2ac] ;  /* 0x0002ac00011d7983 */ /* 0x001ea80000300800 */
[----:B---3--:R-:W-:Y:S01]  /*4c7f0*/  STS.U16 [R15+0x22900], R28 ;  /* 0x0229001c0f007388 */ /* 0x008fe20000000400 */
        /* <DEDUP_REMOVED lines=15> */
[----:B----4-:R0:W-:Y:S04]  /*4c8f0*/  STS.U16 [R15+0x23100], R2 ;  /* 0x023100020f007388 */ /* 0x0101e80000000400 */
[----:B------:R-:W4:Y:S04]  /*4c900*/  LDL.LU R27, [R1+0x2a8] ;  /* 0x0002a800011b7983 */ /* 0x000f280000300800 */
[----:B0-----:R-:W0:Y:S01]  /*4c910*/  S2R R2, SR_TID.X ;  /* 0x0000000000027919 */ /* 0x001e220000002100 */
[----:B------:R1:W-:Y:S02]  /*4c920*/  STS.U16 [R15+0x23900], R0 ;  /* 0x023900000f007388 */ /* 0x0003e40000000400 */
[----:B------:R0:W-:Y:S02]  /*4c930*/  STS.U16 [R15+0x24100], R14 ;  /* 0x0241000e0f007388 */ /* 0x0001e40000000400 */
[----:B------:R-:W-:Y:S01]  /*4c940*/  STS.U16 [R15+0x24900], R23 ;  /* 0x024900170f007388 */ /* 0x000fe20000000400 */
[----:B------:R-:W-:Y:S01]  /*4c950*/  STS.U16 [R15+0x25100], R22 ;  /* 0x025100160f007388 */ /* 0x000fe20000000400 */
[----:B------:R-:W-:Y:S02]  /*4c960*/  STS.U16 [R15+0x25900], R21 ;  /* 0x025900150f007388 */ /* 0x000fe40000000400 */
[----:B------:R-:W-:Y:S02]  /*4c970*/  STS.U16 [R15+0x26100], R19 ;  /* 0x026100130f007388 */ /* 0x000fe40000000400 */
[----:B------:R-:W-:Y:S01]  /*4c980*/  STS.U16 [R15+0x26900], R17 ;  /* 0x026900110f007388 */ /* 0x000fe20000000400 */
[----:B------:R-:W-:Y:S04]  /*4c990*/  STS.U16 [R15+0x27100], R16 ;  /* 0x027100100f007388 */ /* 0x000fe80000000400 */
[----:B------:R-:W3:Y:S01]  /*4c9a0*/  LDL.LU R28, [R1+0x288] ;  /* 0x00028800011c7983 */ /* 0x000ee20000300800 */
[----:B------:R-:W-:Y:S01]  /*4c9b0*/  STS.U16 [R15+0x27900], R18 ;  /* 0x027900120f007388 */ /* 0x000fe20000000400 */
[----:B0-----:R-:W-:-:S05]  /*4c9c0*/  LOP3.LUT R2, R2, 0x7f, RZ, 0xc0, !PT ;  /* 0x0000007f02027812 */ /* 0x001fca00078ec0ff */
[----:B------:R-:W-:-:S05]  /*4c9d0*/  IMAD.SHL.U32 R2, R2, 0x2, RZ ;  /* 0x0000000202027824 */ /* 0x000fca00078e00ff */
[C---:B-1----:R-:W-:Y:S01]  /*4c9e0*/  LOP3.LUT R0, R2.reuse, 0x20, RZ, 0x3c, !PT ;  /* 0x0000002002007812 */ /* 0x042fe200078e3cff */
[----:B------:R-:W-:Y:S01]  /*4c9f0*/  STL [R1+0x7dc8], R15 ;  /* 0x007dc80f01007387 */ /* 0x000fe20000100800 */
[----:B------:R-:W-:-:S03]  /*4ca00*/  LOP3.LUT R14, R2, 0x30, RZ, 0x3c, !PT ;  /* 0x00000030020e7812 */ /* 0x000fc600078e3cff */
[----:B--2---:R0:W-:Y:S04]  /*4ca10*/  STS.U16 [R0+0x20200], R29 ;  /* 0x0202001d00007388 */ /* 0x0041e80000000400 */
[----:B0-----:R-:W2:Y:S01]  /*4ca20*/  LDL.LU R29, [R1+0x268] ;  /* 0x00026800011d7983 */ /* 0x001ea20000300800 */
[----:B------:R-:W2:Y:S03]  /*4ca30*/  LDL.LU R2, [R1+0x208] ;  /* 0x0002080001027983 */ /* 0x000ea60000300800 */
[----:B--2---:R0:W-:Y:S04]  /*4ca40*/  STL [R1+0x7df0], R2 ;  /* 0x007df00201007387 */ /* 0x0041e80000100800 */
[----:B0-----:R-:W2:Y:S01]  /*4ca50*/  LDL.LU R2, [R1+0x228] ;  /* 0x0002280001027983 */ /* 0x001ea20000300800 */
[----:B---3--:R-:W-:Y:S02]  /*4ca60*/  STS.U16 [R0+0x20a00], R3 ;  /* 0x020a000300007388 */ /* 0x008fe40000000400 */
[----:B------:R-:W-:Y:S02]  /*4ca70*/  STS.U16 [R0+0x21200], R4 ;  /* 0x0212000400007388 */ /* 0x000fe40000000400 */
[----:B------:R-:W-:Y:S01]  /*4ca80*/  STS.U16 [R0+0x21a00], R5 ;  /* 0x021a000500007388 */ /* 0x000fe20000000400 */
[----:B------:R-:W-:Y:S01]  /*4ca90*/  STS.U16 [R0+0x22200], R6 ;  /* 0x0222000600007388 */ /* 0x000fe20000000400 */
[----:B------:R-:W-:Y:S02]  /*4caa0*/  STS.U16 [R0+0x22a00], R7 ;  /* 0x022a000700007388 */ /* 0x000fe40000000400 */
        /* <DEDUP_REMOVED lines=10> */
[----:B--2---:R0:W-:Y:S04]  /*4cb50*/  STL [R1+0x7df4], R2 ;  /* 0x007df40201007387 */ /* 0x0041e80000100800 */
[----:B0-----:R-:W2:Y:S01]  /*4cb60*/  LDL.LU R2, [R1+0x248] ;  /* 0x0002480001027983 */ /* 0x001ea20000300800 */
        /* <DEDUP_REMOVED lines=24> */
[----:B------:R-:W4:Y:S01]  /*4ccf0*/  LDL.LU R26, [R1+0x104] ;  /* 0x00010400011a7983 */ /* 0x000f220000300800 */
[----:B------:R1:W-:Y:S02]  /*4cd00*/  STS.U16 [R14+0x20b00], R28 ;  /* 0x020b001c0e007388 */ /* 0x0003e40000000400 */
[----:B------:R1:W-:Y:S01]  /*4cd10*/  STS.U16 [R14+0x21300], R29 ;  /* 0x0213001d0e007388 */ /* 0x0003e20000000400 */
[----:B0-----:R-:W3:Y:S01]  /*4cd20*/  LDL.LU R27, [R1+0xe4] ;  /* 0x0000e400011b7983 */ /* 0x001ee20000300800 */
[----:B-1----:R-:W3:Y:S02]  /*4cd30*/  LDL.LU R28, [R1+0xc4] ;  /* 0x0000c400011c7983 */ /* 0x002ee40000300800 */
[----:B------:R-:W3:Y:S01]  /*4cd40*/  LDL.LU R29, [R1+0x2a0] ;  /* 0x0002a000011d7983 */ /* 0x000ee20000300800 */
[----:B--2---:R0:W-:Y:S04]  /*4cd50*/  STS.U16 [R14+0x21b00], R2 ;  /* 0x021b00020e007388 */ /* 0x0041e80000000400 */
[----:B0-----:R-:W2:Y:S04]  /*4cd60*/  LDL.LU R2, [R1+0x7df4] ;  /* 0x007df40001027983 */ /* 0x001ea80000300800 */
[----:B--2---:R0:W-:Y:S04]  /*4cd70*/  STS.U16 [R14+0x22300], R2 ;  /* 0x022300020e007388 */ /* 0x0041e80000000400 */
[----:B0-----:R-:W2:Y:S04]  /*4cd80*/  LDL.LU R2, [R1+0x7df0] ;  /* 0x007df00001027983 */ /* 0x001ea80000300800 */
[----:B--2---:R0:W-:Y:S04]  /*4cd90*/  STS.U16 [R14+0x22b00], R2 ;  /* 0x022b00020e007388 */ /* 0x0041e80000000400 */
[----:B0-----:R-:W0:Y:S01]  /*4cda0*/  S2R R2, SR_TID.X ;  /* 0x0000000000027919 */ /* 0x001e220000002100 */
[----:B---3--:R-:W-:Y:S02]  /*4cdb0*/  STS.U16 [R14+0x23300], R15 ;  /* 0x0233000f0e007388 */ /* 0x008fe40000000400 */
[----:B------:R1:W-:Y:S02]  /*4cdc0*/  STS.U16 [R14+0x23b00], R0 ;  /* 0x023b00000e007388 */ /* 0x0003e40000000400 */
[----:B------:R-:W-:Y:S01]  /*4cdd0*/  STS.U16 [R14+0x24300], R23 ;  /* 0x024300170e007388 */ /* 0x000fe20000000400 */
[----:B------:R-:W-:Y:S01]  /*4cde0*/  STS.U16 [R14+0x24b00], R22 ;  /* 0x024b00160e007388 */ /* 0x000fe20000000400 */
[----:B------:R-:W-:Y:S02]  /*4cdf0*/  STS.U16 [R14+0x25300], R21 ;  /* 0x025300150e007388 */ /* 0x000fe40000000400 */
[----:B------:R-:W-:Y:S02]  /*4ce00*/  STS.U16 [R14+0x25b00], R19 ;  /* 0x025b00130e007388 */ /* 0x000fe40000000400 */
[----:B------:R-:W-:Y:S01]  /*4ce10*/  STS.U16 [R14+0x26300], R17 ;  /* 0x026300110e007388 */ /* 0x000fe20000000400 */
[----:B------:R-:W-:Y:S01]  /*4ce20*/  STS.U16 [R14+0x26b00], R16 ;  /* 0x026b00100e007388 */ /* 0x000fe20000000400 */
[----:B------:R-:W-:Y:S02]  /*4ce30*/  STS.U16 [R14+0x27300], R18 ;  /* 0x027300120e007388 */ /* 0x000fe40000000400 */
[----:B------:R2:W-:Y:S01]  /*4ce40*/  STS.U16 [R14+0x27b00], R3 ;  /* 0x027b00030e007388 */ /* 0x0005e20000000400 */
[----:B0-----:R-:W-:-:S05]  /*4ce50*/  LOP3.LUT R2, R2, 0x7f, RZ, 0xc0, !PT ;  /* 0x0000007f02027812 */ /* 0x001fca00078ec0ff */
[----:B------:R-:W-:-:S05]  /*4ce60*/  IMAD.SHL.U32 R2, R2, 0x2, RZ ;  /* 0x0000000202027824 */ /* 0x000fca00078e00ff */
[C---:B-1----:R-:W-:Y:S02]  /*4ce70*/  LOP3.LUT R0, R2.reuse, 0x40, RZ, 0x3c, !PT ;  /* 0x0000004002007812 */ /* 0x042fe400078e3cff */
[----:B--2---:R-:W-:Y:S02]  /*4ce80*/  LOP3.LUT R3, R2, 0x50, RZ, 0x3c, !PT ;  /* 0x0000005002037812 */ /* 0x004fe400078e3cff */
[----:B------:R-:W2:Y:S04]  /*4ce90*/  LDL.LU R2, [R1+0x220] ;  /* 0x0002200001027983 */ /* 0x000ea80000300800 */
[----:B--2---:R0:W-:Y:S04]  /*4cea0*/  STL [R1+0x7de4], R2 ;  /* 0x007de40201007387 */ /* 0x0041e80000100800 */
[----:B0-----:R-:W2:Y:S04]  /*4ceb0*/  LDL.LU R2, [R1+0x240] ;  /* 0x0002400001027983 */ /* 0x001ea80000300800 */
[----:B--2---:R0:W-:Y:S04]  /*4cec0*/  STL [R1+0x7de8], R2 ;  /* 0x007de80201007387 */ /* 0x0041e80000100800 */
[----:B0-----:R-:W2:Y:S04]  /*4ced0*/  LDL.LU R2, [R1+0x260] ;  /* 0x0002600001027983 */ /* 0x001ea80000300800 */
        /* <DEDUP_REMOVED lines=13> */
[----:B----4-:R-:W-:Y:S02]  /*4cfb0*/  STS.U16 [R0+0x26c00], R26 ;  /* 0x026c001a00007388 */ /* 0x010fe40000000400 */
[----:B------:R-:W-:Y:S02]  /*4cfc0*/  STS.U16 [R0+0x27400], R27 ;  /* 0x0274001b00007388 */ /* 0x000fe40000000400 */
[----:B------:R-:W-:Y:S01]  /*4cfd0*/  STS.U16 [R0+0x27c00], R28 ;  /* 0x027c001c00007388 */ /* 0x000fe20000000400 */
[----:B--2---:R0:W-:Y:S04]  /*4cfe0*/  STL [R1+0x7dec], R2 ;  /* 0x007dec0201007387 */ /* 0x0041e80000100800 */
[----:B0-----:R-:W2:Y:S01]  /*4cff0*/  LDL.LU R2, [R1+0x280] ;  /* 0x0002800001027983 */ /* 0x001ea20000300800 */
[----:B------:R-:W3:Y:S02]  /*4d000*/  LDL.LU R15, [R1+0x200] ;  /* 0x00020000010f7983 */ /* 0x000ee40000300800 */
[----:B------:R-:W4:Y:S02]  /*4d010*/  LDL.LU R0, [R1+0x1e0] ;  /* 0x0001e00001007983 */ /* 0x000f240000300800 */
        /* <DEDUP_REMOVED lines=22> */
[----:B------:R-:W3:Y:S03]  /*4d180*/  LDL.LU R27, [R1+0xfc] ;  /* 0x0000fc00011b7983 */ /* 0x000ee60000300800 */
[----:B------:R0:W-:Y:S01]  /*4d190*/  STS.U16 [R3+0x20500], R29 ;  /* 0x0205001d03007388 */ /* 0x0001e20000000400 */
[----:B------:R-:W3:Y:S03]  /*4d1a0*/  LDL.LU R28, [R1+0xdc] ;  /* 0x0000dc00011c7983 */ /* 0x000ee60000300800 */
[----:B0-----:R-:W3:Y:S04]  /*4d1b0*/  LDL.LU R29, [R1+0xbc] ;  /* 0x0000bc00011d7983 */ /* 0x001ee80000300800 */
[----:B--2---:R0:W-:Y:S04]  /*4d1c0*/  STS.U16 [R3+0x20d00], R2 ;  /* 0x020d000203007388 */ /* 0x0041e80000000400 */
[----:B0-----:R-:W2:Y:S04]  /*4d1d0*/  LDL.LU R2, [R1+0x7dec] ;  /* 0x007dec0001027983 */ /* 0x001ea80000300800 */
[----:B--2---:R0:W-:Y:S04]  /*4d1e0*/  STS.U16 [R3+0x21500], R2 ;  /* 0x0215000203007388 */ /* 0x0041e80000000400 */
[----:B0-----:R-:W2:Y:S04]  /*4d1f0*/  LDL.LU R2, [R1+0x7de8] ;  /* 0x007de80001027983 */ /* 0x001ea80000300800 */
[----:B--2---:R0:W-:Y:S04]  /*4d200*/  STS.U16 [R3+0x21d00], R2 ;  /* 0x021d000203007388 */ /* 0x0041e80000000400 */
[----:B0-----:R-:W2:Y:S04]  /*4d210*/  LDL.LU R2, [R1+0x7de4] ;  /* 0x007de40001027983 */ /* 0x001ea80000300800 */
[----:B--2---:R-:W-:Y:S01]  /*4d220*/  STS.U16 [R3+0x22500], R2 ;  /* 0x0225000203007388 */ /* 0x004fe20000000400 */
[----:B---3--:R0:W-:Y:S03]  /*4d230*/  STS.U16 [R3+0x22d00], R15 ;  /* 0x022d000f03007388 */ /* 0x0081e60000000400 */
[----:B0-----:R-:W2:Y:S04]  /*4d240*/  LDL.LU R15, [R1+0x218] ;  /* 0x00021800010f7983 */ /* 0x001ea80000300800 */
[----:B--2---:R0:W-:Y:S04]  /*4d250*/  STL [R1+0x7dd8], R15 ;  /* 0x007dd80f01007387 */ /* 0x0041e80000100800 */
[----:B0-----:R-:W2:Y:S04]  /*4d260*/  LDL.LU R15, [R1+0x258] ;  /* 0x00025800010f7983 */ /* 0x001ea80000300800 */
[----:B--2---:R0:W-:Y:S04]  /*4d270*/  STL [R1+0x7ddc], R15 ;  /* 0x007ddc0f01007387 */ /* 0x0041e80000100800 */
[----:B0-----:R-:W2:Y:S04]  /*4d280*/  LDL.LU R15, [R1+0x278] ;  /* 0x00027800010f7983 */ /* 0x001ea80000300800 */
[----:B------:R-:W0:Y:S01]  /*4d290*/  S2R R2, SR_TID.X ;  /* 0x0000000000027919 */ /* 0x000e220000002100 */
[----:B----4-:R-:W-:Y:S02]  /*4d2a0*/  STS.U16 [R3+0x23500], R0 ;  /* 0x0235000003007388 */ /* 0x010fe40000000400 */
        /* <DEDUP_REMOVED lines=8> */
[----:B------:R-:W-:Y:S01]  /*4d330*/  STS.U16 [R3+0x27d00], R4 ;  /* 0x027d000403007388 */ /* 0x000fe20000000400 */
[----:B0-----:R-:W-:-:S05]  /*4d340*/  LOP3.LUT R2, R2, 0x7f, RZ, 0xc0, !PT ;  /* 0x0000007f02027812 */ /* 0x001fca00078ec0ff */
[----:B------:R-:W-:Y:S01]  /*4d350*/  IMAD.SHL.U32 R2, R2, 0x2, RZ ;  /* 0x0000000202027824 */ /* 0x000fe200078e00ff */
[----:B--2---:R0:W-:Y:S04]  /*4d360*/  STL [R1+0x7de0], R15 ;  /* 0x007de00f01007387 */ /* 0x0041e80000100800 */
[----:B0-----:R-:W2:Y:S01]  /*4d370*/  LDL.LU R15, [R1+0x298] ;  /* 0x00029800010f7983 */ /* 0x001ea20000300800 */
[C---:B------:R-:W-:Y:S01]  /*4d380*/  LOP3.LUT R0, R2.reuse, 0x60, RZ, 0x3c, !PT ;  /* 0x0000006002007812 */ /* 0x040fe200078e3cff */
[----:B------:R-:W3:Y:S02]  /*4d390*/  LDL.LU R14, [R1+0x1f8] ;  /* 0x0001f800010e7983 */ /* 0x000ee40000300800 */
[----:B------:R-:W4:Y:S01]  /*4d3a0*/  LDL.LU R23, [R1+0x1d8] ;  /* 0x0001d80001177983 */ /* 0x000f220000300800 */
[----:B------:R-:W3:Y:S01]  /*4d3b0*/  LDL.LU R22, [R1+0x1b8] ;  /* 0x0001b80001167983 */ /* 0x000ee20000300800 */
[----:B------:R-:W3:Y:S02]  /*4d3c0*/  LDL.LU R21, [R1+0x198] ;  /* 0x0001980001157983 */ /* 0x000ee40000300800 */
[----:B------:R-:W3:Y:S01]  /*4d3d0*/  LDL.LU R19, [R1+0x178] ;  /* 0x0001780001137983 */ /* 0x000ee20000300800 */
[----:B------:R0:W-:Y:S01]  /*4d3e0*/  STS.U16 [R0+0x20600], R5 ;  /* 0x0206000500007388 */ /* 0x0001e20000000400 */
[----:B------:R-:W3:Y:S02]  /*4d3f0*/  LDL.LU R17, [R1+0x158] ;  /* 0x0001580001117983 */ /* 0x000ee40000300800 */
[----:B------:R1:W-:Y:S02]  /*4d400*/  STS.U16 [R0+0x20e00], R6 ;  /* 0x020e000600007388 */ /* 0x0003e40000000400 */
[----:B------:R-:W3:Y:S01]  /*4d410*/  LDL.LU R16, [R1+0x138] ;  /* 0x0001380001107983 */ /* 0x000ee20000300800 */
[----:B------:R1:W-:Y:S04]  /*4d420*/  STS.U16 [R0+0x21600], R7 ;  /* 0x0216000700007388 */ /* 0x0003e80000000400 */
[----:B------:R-:W3:Y:S01]  /*4d430*/  LDL.LU R18, [R1+0x118] ;  /* 0x0001180001127983 */ /* 0x000ee20000300800 */
[----:B------:R1:W-:Y:S02]  /*4d440*/  STS.U16 [R0+0x21e00], R8 ;  /* 0x021e000800007388 */ /* 0x0003e40000000400 */
[----:B------:R-:W3:Y:S02]  /*4d450*/  LDL.LU R3, [R1+0xf8] ;  /* 0x0000f80001037983 */ /* 0x000ee40000300800 */
[----:B------:R1:W-:Y:S01]  /*4d460*/  STS.U16 [R0+0x22600], R9 ;  /* 0x0226000900007388 */ /* 0x0003e20000000400 */
[----:B------:R-:W3:Y:S04]  /*4d470*/  LDL.LU R4, [R1+0xd8] ;  /* 0x0000d80001047983 */ /* 0x000ee80000300800 */
[----:B------:R1:W-:Y:S01]  /*4d480*/  STS.U16 [R0+0x22e00], R10 ;  /* 0x022e000a00007388 */ /* 0x0003e20000000400 */
[----:B0-----:R-:W3:Y:S02]  /*4d490*/  LDL.LU R5, [R1+0xb8] ;  /* 0x0000b80001057983 */ /* 0x001ee40000300800 */
[----:B------:R0:W-:Y:S02]  /*4d4a0*/  STS.U16 [R0+0x23600], R11 ;  /* 0x0236000b00007388 */ /* 0x0001e40000000400 */
[----:B-1----:R-:W3:Y:S01]  /*4d4b0*/  LDL.LU R6, [R1+0xb4] ;  /* 0x0000b40001067983 */ /* 0x002ee20000300800 */
[----:B------:R1:W-:Y:S04]  /*4d4c0*/  STS.U16 [R0+0x23e00], R12 ;  /* 0x023e000c00007388 */ /* 0x0003e80000000400 */
[----:B------:R-:W3:Y:S01]  /*4d4d0*/  LDL.LU R7, [R1+0xb0] ;  /* 0x0000b00001077983 */ /* 0x000ee20000300800 */
[----:B------:R1:W-:Y:S02]  /*4d4e0*/  STS.U16 [R0+0x24600], R13 ;  /* 0x0246000d00007388 */ /* 0x0003e40000000400 */
[----:B------:R-:W3:Y:S02]  /*4d4f0*/  LDL.LU R8, [R1+0xac] ;  /* 0x0000ac0001087983 */ /* 0x000ee40000300800 */
[----:B------:R1:W-:Y:S01]  /*4d500*/  STS.U16 [R0+0x24e00], R20 ;  /* 0x024e001400007388 */ /* 0x0003e20000000400 */
[----:B------:R-:W3:Y:S04]  /*4d510*/  LDL.LU R9, [R1+0xa8] ;  /* 0x0000a80001097983 */ /* 0x000ee80000300800 */
[----:B------:R1:W-:Y:S01]  /*4d520*/  STS.U16 [R0+0x25600], R24 ;  /* 0x0256001800007388 */ /* 0x0003e20000000400 */
[----:B------:R-:W3:Y:S02]  /*4d530*/  LDL.LU R10, [R1+0xa4] ;  /* 0x0000a400010a7983 */ /* 0x000ee40000300800 */
[----:B------:R1:W-:Y:S02]  /*4d540*/  STS.U16 [R0+0x25e00], R25 ;  /* 0x025e001900007388 */ /* 0x0003e40000000400 */
[----:B0-----:R-:W3:Y:S01]  /*4d550*/  LDL.LU R11, [R1+0xa0] ;  /* 0x0000a000010b7983 */ /* 0x001ee20000300800 */
[----:B------:R0:W-:Y:S04]  /*4d560*/  STS.U16 [R0+0x26600], R26 ;  /* 0x0266001a00007388 */ /* 0x0001e80000000400 */
[----:B-1----:R-:W3:Y:S01]  /*4d570*/  LDL.LU R12, [R1+0x9c] ;  /* 0x00009c00010c7983 */ /* 0x002ee20000300800 */
[----:B------:R-:W-:Y:S02]  /*4d580*/  STS.U16 [R0+0x26e00], R27 ;  /* 0x026e001b00007388 */ /* 0x000fe40000000400 */
[----:B------:R-:W3:Y:S02]  /*4d590*/  LDL.LU R13, [R1+0x98] ;  /* 0x00009800010d7983 */ /* 0x000ee40000300800 */
[----:B------:R-:W-:Y:S01]  /*4d5a0*/  STS.U16 [R0+0x27600], R28 ;  /* 0x0276001c00007388 */ /* 0x000fe20000000400 */
[----:B------:R-:W3:Y:S04]  /*4d5b0*/  LDL.LU R20, [R1+0x94] ;  /* 0x0000940001147983 */ /* 0x000ee80000300800 */
[----:B------:R1:W-:Y:S01]  /*4d5c0*/  STS.U16 [R0+0x27e00], R29 ;  /* 0x027e001d00007388 */ /* 0x0003e20000000400 */
[----:B------:R-:W3:Y:S02]  /*4d5d0*/  LDL.LU R24, [R1+0x90] ;  /* 0x0000900001187983 */ /* 0x000ee40000300800 */
[----:B------:R-:W3:Y:S01]  /*4d5e0*/  LDL.LU R25, [R1+0x8c] ;  /* 0x00008c0001197983 */ /* 0x000ee20000300800 */
[----:B0-----:R-:W3:Y:S01]  /*4d5f0*/  LDL.LU R26, [R1+0x88] ;  /* 0x00008800011a7983 */ /* 0x001ee20000300800 */
[----:B-1----:R-:W-:-:S03]  /*4d600*/  LOP3.LUT R0, R2, 0x70, RZ, 0x3c, !PT ;  /* 0x0000007002007812 */ /* 0x002fc600078e3cff */
[----:B------:R-:W3:Y:S01]  /*4d610*/  LDL.LU R2, [R1+0x238] ;  /* 0x0002380001027983 */ /* 0x000ee20000300800 */
[----:B------:R-:W3:Y:S02]  /*4d620*/  LDL.LU R27, [R1+0x84] ;  /* 0x00008400011b7983 */ /* 0x000ee40000300800 */
[----:B------:R-:W3:Y:S02]  /*4d630*/  LDL.LU R28, [R1+0x80] ;  /* 0x00008000011c7983 */ /* 0x000ee40000300800 */
[----:B------:R-:W3:Y:S01]  /*4d640*/  LDL.LU R29, [R1+0x7c] ;  /* 0x00007c00011d7983 */ /* 0x000ee20000300800 */
[----:B--2---:R0:W-:Y:S04]  /*4d650*/  STS.U16 [R0+0x20700], R15 ;  /* 0x0207000f00007388 */ /* 0x0041e80000000400 */
[----:B0-----:R-:W2:Y:S04]  /*4d660*/  LDL.LU R15, [R1+0x7de0] ;  /* 0x007de000010f7983 */ /* 0x001ea80000300800 */
[----:B--2---:R0:W-:Y:S04]  /*4d670*/  STS.U16 [R0+0x20f00], R15 ;  /* 0x020f000f00007388 */ /* 0x0041e80000000400 */
[----:B0-----:R-:W2:Y:S04]  /*4d680*/  LDL.LU R15, [R1+0x7ddc] ;  /* 0x007ddc00010f7983 */ /* 0x001ea80000300800 */
[----:B--2---:R0:W-:Y:S04]  /*4d690*/  STS.U16 [R0+0x21700], R15 ;  /* 0x0217000f00007388 */ /* 0x0041e80000000400 */
[----:B0-----:R-:W2:Y:S01]  /*4d6a0*/  LDL.LU R15, [R1+0x7dd8] ;  /* 0x007dd800010f7983 */ /* 0x001ea20000300800 */
[----:B---3--:R-:W-:Y:S03]  /*4d6b0*/  STS.U16 [R0+0x21f00], R2 ;  /* 0x021f000200007388 */ /* 0x008fe60000000400 */
[----:B--2---:R0:W-:Y:S04]  /*4d6c0*/  STS.U16 [R0+0x22700], R15 ;  /* 0x0227000f00007388 */ /* 0x0041e80000000400 */
[----:B0-----:R-:W2:Y:S04]  /*4d6d0*/  LDL.LU R15, [R1+0x6c] ;  /* 0x00006c00010f7983 */ /* 0x001ea80000300800 */
[----:B--2---:R0:W-:Y:S04]  /*4d6e0*/  STL [R1+0x7dcc], R15 ;  /* 0x007dcc0f01007387 */ /* 0x0041e80000100800 */
[----:B0-----:R-:W2:Y:S04]  /*4d6f0*/  LDL.LU R15, [R1+0x70] ;  /* 0x00007000010f7983 */ /* 0x001ea80000300800 */
[----:B--2---:R0:W-:Y:S04]  /*4d700*/  STL [R1+0x7dd0], R15 ;  /* 0x007dd00f01007387 */ /* 0x0041e80000100800 */
[----:B0-----:R-:W2:Y:S04]  /*4d710*/  LDL.LU R15, [R1+0x74] ;  /* 0x00007400010f7983 */ /* 0x001ea80000300800 */
[----:B------:R-:W0:Y:S01]  /*4d720*/  S2R R2, SR_TID.X ;  /* 0x0000000000027919 */ /* 0x000e220000002100 */
[----:B------:R-:W-:Y:S02]  /*4d730*/  STS.U16 [R0+0x22f00], R14 ;  /* 0x022f000e00007388 */ /* 0x000fe40000000400 */
[----:B----4-:R-:W-:Y:S02]  /*4d740*/  STS.U16 [R0+0x23700], R23 ;  /* 0x0237001700007388 */ /* 0x010fe40000000400 */
        /* <DEDUP_REMOVED lines=10> */
[----:B-1----:R-:W2:Y:S01]  /*4d7f0*/  LDL.LU R15, [R1+0x78] ;  /* 0x00007800010f7983 */ /* 0x002ea20000300800 */
[----:B------:R-:W3:Y:S01]  /*4d800*/  LDL.LU R0, [R1+0x68] ;  /* 0x0000680001007983 */ /* 0x000ee20000300800 */
[----:B0-----:R-:W-:Y:S01]  /*4d810*/  LOP3.LUT R2, R2, 0x7f, RZ, 0xc0, !PT ;  /* 0x0000007f02027812 */ /* 0x001fe200078ec0ff */
[----:B------:R-:W4:Y:S01]  /*4d820*/  LDL.LU R14, [R1+0x64] ;  /* 0x00006400010e7983 */ /* 0x000f220000300800 */
[----:B------:R-:W3:Y:S01]  /*4d830*/  LDL.LU R23, [R1+0x60] ;  /* 0x0000600001177983 */ /* 0x000ee20000300800 */
[----:B------:R-:W3:Y:S02]  /*4d840*/  LDL.LU R22, [R1+0x5c] ;  /* 0x00005c0001167983 */ /* 0x000ee40000300800 */
[----:B------:R-:W3:Y:S02]  /*4d850*/  LDL.LU R21, [R1+0x58] ;  /* 0x0000580001157983 */ /* 0x000ee40000300800 */
[----:B------:R-:W3:Y:S02]  /*4d860*/  LDL.LU R19, [R1+0x54] ;  /* 0x0000540001137983 */ /* 0x000ee40000300800 */
[----:B------:R-:W-:Y:S01]  /*4d870*/  IMAD.SHL.U32 R2, R2, 0x2, RZ ;  /* 0x0000000202027824 */ /* 0x000fe200078e00ff */
[----:B------:R-:W3:Y:S01]  /*4d880*/  LDL.LU R17, [R1+0x50] ;  /* 0x0000500001117983 */ /* 0x000ee20000300800 */
[----:B------:R-:W3:Y:S02]  /*4d890*/  LDL.LU R16, [R1+0x4c] ;  /* 0x00004c0001107983 */ /* 0x000ee40000300800 */
[----:B------:R-:W3:Y:S02]  /*4d8a0*/  LDL.LU R18, [R1+0x48] ;  /* 0x0000480001127983 */ /* 0x000ee40000300800 */
[----:B------:R-:W3:Y:S01]  /*4d8b0*/  LDL.LU R3, [R1+0x44] ;  /* 0x0000440001037983 */ /* 0x000ee20000300800 */
[----:B------:R-:W3:Y:S04]  /*4d8c0*/  LDL.LU R4, [R1+0x40] ;  /* 0x0000400001047983 */ /* 0x000ee80000300800 */
[----:B------:R0:W-:Y:S01]  /*4d8d0*/  STS.U16 [R2], R6 ;  /* 0x0000000602007388 */ /* 0x0001e20000000400 */
[----:B------:R-:W3:Y:S03]  /*4d8e0*/  LDL.LU R5, [R1+0x3c] ;  /* 0x00003c0001057983 */ /* 0x000ee60000300800 */
[----:B------:R1:W-:Y:S04]  /*4d8f0*/  STS.U16 [R2+0x800], R7 ;  /* 0x0008000702007388 */ /* 0x0003e80000000400 */
[----:B------:R1:W-:Y:S04]  /*4d900*/  STS.U16 [R2+0x1000], R8 ;  /* 0x0010000802007388 */ /* 0x0003e80000000400 */
[----:B------:R1:W-:Y:S04]  /*4d910*/  STS.U16 [R2+0x1800], R9 ;  /* 0x0018000902007388 */ /* 0x0003e80000000400 */
[----:B------:R1:W-:Y:S04]  /*4d920*/  STS.U16 [R2+0x2000], R10 ;  /* 0x0020000a02007388 */ /* 0x0003e80000000400 */
[----:B------:R1:W-:Y:S04]  /*4d930*/  STS.U16 [R2+0x2800], R11 ;  /* 0x0028000b02007388 */ /* 0x0003e80000000400 */
[----:B0-----:R-:W3:Y:S01]  /*4d940*/  LDL.LU R6, [R1+0x38] ;  /* 0x0000380001067983 */ /* 0x001ee20000300800 */
[----:B-1----:R-:W3:Y:S02]  /*4d950*/  LDL.LU R7, [R1+0x34] ;  /* 0x0000340001077983 */ /* 0x002ee40000300800 */
[----:B------:R-:W3:Y:S01]  /*4d960*/  LDL.LU R8, [R1+0x30] ;  /* 0x0000300001087983 */ /* 0x000ee20000300800 */
[----:B------:R-:W3:Y:S01]  /*4d970*/  LDL.LU R9, [R1+0x2c] ;  /* 0x00002c0001097983 */ /* 0x000ee20000300800 */
[----:B------:R-:W3:Y:S03]  /*4d980*/  LDL.LU R10, [R1+0x28] ;  /* 0x00002800010a7983 */ /* 0x000ee60000300800 */
[----:B------:R0:W-:Y:S01]  /*4d990*/  STS.U16 [R2+0x3000], R12 ;  /* 0x0030000c02007388 */ /* 0x0001e20000000400 */
        /* <DEDUP_REMOVED lines=15> */
[----:B0-----:R-:W3:Y:S01]  /*4da90*/  LDL.LU R27, [R1+0x8] ;  /* 0x00000800011b7983 */ /* 0x001ee20000300800 */
[----:B-1----:R-:W3:Y:S02]  /*4daa0*/  LDL.LU R28, [R1+0x4] ;  /* 0x00000400011c7983 */ /* 0x002ee40000300800 */
[----:B------:R-:W3:Y:S01]  /*4dab0*/  LDL.LU R29, [R1] ;  /* 0x00000000011d7983 */ /* 0x000ee20000300800 */
[----:B--2---:R0:W-:Y:S04]  /*4dac0*/  STS.U16 [R2+0x7800], R15 ;  /* 0x0078000f02007388 */ /* 0x0041e80000000400 */
[----:B0-----:R-:W2:Y:S04]  /*4dad0*/  LDL.LU R15, [R1+0x7dd4] ;  /* 0x007dd400010f7983 */ /* 0x001ea80000300800 */
[----:B--2---:R0:W-:Y:S04]  /*4dae0*/  STS.U16 [R2+0x8000], R15 ;  /* 0x0080000f02007388 */ /* 0x0041e80000000400 */
[----:B0-----:R-:W2:Y:S04]  /*4daf0*/  LDL.LU R15, [R1+0x7dd0] ;  /* 0x007dd000010f7983 */ /* 0x001ea80000300800 */
[----:B--2---:R0:W-:Y:S04]  /*4db00*/  STS.U16 [R2+0x8800], R15 ;  /* 0x0088000f02007388 */ /* 0x0041e80000000400 */
[----:B0-----:R-:W2:Y:S04]  /*4db10*/  LDL.LU R15, [R1+0x7dcc] ;  /* 0x007dcc00010f7983 */ /* 0x001ea80000300800 */
[----:B---3--:R-:W-:Y:S04]  /*4db20*/  STS.U16 [R2+0x9800], R0 ;  /* 0x0098000002007388 */ /* 0x008fe80000000400 */
[----:B----4-:R-:W-:Y:S04]  /*4db30*/  STS.U16 [R2+0xa000], R14 ;  /* 0x00a0000e02007388 */ /* 0x010fe80000000400 */
[----:B------:R-:W-:Y:S04]  /*4db40*/  STS.U16 [R2+0xa800], R23 ;  /* 0x00a8001702007388 */ /* 0x000fe80000000400 */
        /* <DEDUP_REMOVED lines=9> */
[----:B--2---:R0:W-:Y:S04]  /*4dbe0*/  STS.U16 [R2+0x9000], R15 ;  /* 0x0090000f02007388 */ /* 0x0041e80000000400 */
[----:B0-----:R-:W2:Y:S01]  /*4dbf0*/  LDL.LU R15, [R1+0x7dc8] ;  /* 0x007dc800010f7983 */ /* 0x001ea20000300800 */
        /* <DEDUP_REMOVED lines=11> */
[----:B------:R-:W3:Y:S04]  /*4dcb0*/  LDL.LU R5, [R1+0x7d98] ;  /* 0x007d980001057983 */ /* 0x000ee80000300800 */
[----:B------:R0:W-:Y:S04]  /*4dcc0*/  STS.U16 [R2+0xf800], R6 ;  /* 0x00f8000602007388 */ /* 0x0001e80000000400 */
[----:B------:R1:W-:Y:S04]  /*4dcd0*/  STS.U16 [R2+0x10000], R7 ;  /* 0x0100000702007388 */ /* 0x0003e80000000400 */
[----:B------:R1:W-:Y:S04]  /*4dce0*/  STS.U16 [R2+0x10800], R8 ;  /* 0x0108000802007388 */ /* 0x0003e80000000400 */
[----:B------:R1:W-:Y:S04]  /*4dcf0*/  STS.U16 [R2+0x11000], R9 ;  /* 0x0110000902007388 */ /* 0x0003e80000000400 */
[----:B------:R1:W-:Y:S04]  /*4dd00*/  STS.U16 [R2+0x11800], R10 ;  /* 0x0118000a02007388 */ /* 0x0003e80000000400 */
[----:B------:R1:W-:Y:S04]  /*4dd10*/  STS.U16 [R2+0x12000], R11 ;  /* 0x0120000b02007388 */ /* 0x0003e80000000400 */
[----:B0-----:R-:W4:Y:S01]  /*4dd20*/  LDL.LU R6, [R1+0x7d94] ;  /* 0x007d940001067983 */ /* 0x001f220000300800 */
[----:B-1----:R-:W4:Y:S02]  /*4dd30*/  LDL.LU R7, [R1+0x7d90] ;  /* 0x007d900001077983 */ /* 0x002f240000300800 */
[----:B------:R-:W4:Y:S02]  /*4dd40*/  LDL.LU R8, [R1+0x7d8c] ;  /* 0x007d8c0001087983 */ /* 0x000f240000300800 */
[----:B------:R-:W4:Y:S01]  /*4dd50*/  LDL.LU R9, [R1+0x7d88] ;  /* 0x007d880001097983 */ /* 0x000f220000300800 */
[----:B------:R-:W4:Y:S01]  /*4dd60*/  LDL.LU R10, [R1+0x7d84] ;  /* 0x007d8400010a7983 */ /* 0x000f220000300800 */
[----:B------:R-:W4:Y:S03]  /*4dd70*/  LDL.LU R11, [R1+0x7d80] ;  /* 0x007d8000010b7983 */ /* 0x000f260000300800 */
        /* <DEDUP_REMOVED lines=15> */
[----:B0-----:R-:W4:Y:S01]  /*4de70*/  LDL.LU R27, [R1+0x7d64] ;  /* 0x007d6400011b7983 */ /* 0x001f220000300800 */
[----:B-1----:R-:W4:Y:S02]  /*4de80*/  LDL.LU R28, [R1+0x7d60] ;  /* 0x007d6000011c7983 */ /* 0x002f240000300800 */
[----:B------:R-:W4:Y:S01]  /*4de90*/  LDL.LU R29, [R1+0x7d5c] ;  /* 0x007d5c00011d7983 */ /* 0x000f220000300800 */
[----:B--2---:R0:W-:Y:S04]  /*4dea0*/  STS.U16 [R2+0x1f000], R4 ;  /* 0x01f0000402007388 */ /* 0x0041e80000000400 */
[----:B---3--:R1:W-:Y:S04]  /*4deb0*/  STS.U16 [R2+0x1e800], R5 ;  /* 0x01e8000502007388 */ /* 0x0083e80000000400 */
[----:B0-----:R-:W2:Y:S04]  /*4dec0*/  LDL R4, [R1+0x12ac] ;  /* 0x0012ac0001047983 */ /* 0x001ea80000100800 */
[----:B-1----:R-:W2:Y:S01]  /*4ded0*/  LDL R5, [R1+0x2184] ;  /* 0x0021840001057983 */ /* 0x002ea20000100800 */
[----:B----4-:R-:W-:-:S02]  /*4dee0*/  PRMT R14, RZ, 0x7610, R14 ;  /* 0x00007610ff0e7816 */ /* 0x010fc4000000000e */
[----:B--2---:R-:W-:-:S04]  /*4def0*/  @!P2 LOP3.LUT R5, R5, R4, RZ, 0x3c, !PT ;  /* 0x000000040505a212 */ /* 0x004fc800078e3cff */
[----:B------:R-:W-:-:S04]  /*4df00*/  @!P2 LOP3.LUT R4, R5, R4, RZ, 0x3c, !PT ;  /* 0x000000040504a212 */ /* 0x000fc800078e3cff */
[----:B------:R-:W-:-:S05]  /*4df10*/  @!P2 LOP3.LUT R5, R5, R4, RZ, 0x3c, !PT ;  /* 0x000000040505a212 */ /* 0x000fca00078e3cff */
[----:B------:R-:W2:Y:S04]  /*4df20*/  @!P2 LDG.E.U16 R14, [R4.64] ;  /* 0x00000006040ea981 */ /* 0x000ea8000c1e1500 */
        /* <DEDUP_REMOVED lines=15> */
[----:B------:R0:W-:Y:S01]  /*4e020*/  STS.U16 [R2+0x1f800], R3 ;  /* 0x01f8000302007388 */ /* 0x0001e20000000400 */
[----:B------:R-:W-:Y:S02]  /*4e030*/  STS.U16 [R15+0x100], R18 ;  /* 0x000100120f007388 */ /* 0x000fe40000000400 */
[----:B------:R-:W-:Y:S02]  /*4e040*/  STS.U16 [R15+0x900], R16 ;  /* 0x000900100f007388 */ /* 0x000fe40000000400 */
[----:B------:R-:W-:Y:S01]  /*4e050*/  STS.U16 [R15+0x1100], R17 ;  /* 0x001100110f007388 */ /* 0x000fe20000000400 */
[----:B------:R-:W-:Y:S01]  /*4e060*/  STS.U16 [R15+0x1900], R19 ;  /* 0x001900130f007388 */ /* 0x000fe20000000400 */
[----:B------:R-:W-:Y:S02]  /*4e070*/  STS.U16 [R15+0x2100], R21 ;  /* 0x002100150f007388 */ /* 0x000fe40000000400 */
[----:B------:R-:W-:Y:S02]  /*4e080*/  STS.U16 [R15+0x2900], R22 ;  /* 0x002900160f007388 */ /* 0x000fe40000000400 */
[----:B------:R1:W-:Y:S01]  /*4e090*/  STS.U16 [R15+0x3100], R23 ;  /* 0x003100170f007388 */ /* 0x0003e20000000400 */
[----:B0-----:R-:W3:Y:S04]  /*4e0a0*/  LDL.LU R2, [R1+0x2264] ;  /* 0x0022640001027983 */ /* 0x001ee80000300800 */
[----:B-1----:R-:W4:Y:S04]  /*4e0b0*/  LDL.LU R15, [R1+0x7d58] ;  /* 0x007d5800010f7983 */ /* 0x002f280000300800 */
[----:B--2---:R0:W-:Y:S04]  /*4e0c0*/  STL [R1+0xe94], R14 ;  /* 0x000e940e01007387 */ /* 0x0041e80000100800 */
[----:B0-----:R-:W2:Y:S01]  /*4e0d0*/  LDL.LU R14, [R1+0x7d54] ;  /* 0x007d5400010e7983 */ /* 0x001ea20000300800 */
[----:B------:R-:W2:Y:S02]  /*4e0e0*/  LDL R4, [R1+0x12a8] ;  /* 0x0012a80001047983 */ /* 0x000ea40000100800 */
[----:B------:R-:W2:Y:S01]  /*4e0f0*/  LDL R5, [R1+0x2180] ;  /* 0x0021800001057983 */ /* 0x000ea20000100800 */
[----:B----4-:R-:W-:-:S02]  /*4e100*/  PRMT R15, RZ, 0x7610, R15 ;  /* 0x00007610ff0f7816 */ /* 0x010fc4000000000f */
[----:B--2---:R-:W-:-:S04]  /*4e110*/  @!P2 LOP3.LUT R5, R5, R4, RZ, 0x3c, !PT ;  /* 0x000000040505a212 */ /* 0x004fc800078e3cff */
[----:B------:R-:W-:-:S04]  /*4e120*/  @!P2 LOP3.LUT R4, R5, R4, RZ, 0x3c, !PT ;  /* 0x000000040504a212 */ /* 0x000fc800078e3cff */
[----:B------:R-:W-:-:S05]  /*4e130*/  @!P2 LOP3.LUT R5, R5, R4, RZ, 0x3c, !PT ;  /* 0x000000040505a212 */ /* 0x000fca00078e3cff */
[----:B------:R-:W2:Y:S04]  /*4e140*/  @!P2 LDG.E.U16 R15, [R4.64] ;  /* 0x00000006040fa981 */ /* 0x000ea8000c1e1500 */
[----:B--2---:R0:W-:Y:S04]  /*4e150*/  STL [R1+0xe90], R15 ;  /* 0x000e900f01007387 */ /* 0x0041e80000100800 */
[----:B0-----:R-:W2:Y:S01]  /*4e160*/  LDL.LU R15, [R1+0x7d50] ;  /* 0x007d5000010f7983 */ /* 0x001ea20000300800 */
[----:B------:R-:W4:Y:S02]  /*4e170*/  LDL R4, [R1+0x12a4] ;  /* 0x0012a40001047983 */ /* 0x000f240000100800 */
[----:B------:R-:W4:Y:S01]  /*4e180*/  LDL R5, [R1+0x217c] ;  /* 0x00217c0001057983 */ /* 0x000f220000100800 */
[----:B------:R-:W-:-:S02]  /*4e190*/  PRMT R14, RZ, 0x7610, R14 ;  /* 0x00007610ff0e7816 */ /* 0x000fc4000000000e */
[----:B----4-:R-:W-:-:S04]  /*4e1a0*/  @!P2 LOP3.LUT R5, R5, R4, RZ, 0x3c, !PT ;  /* 0x000000040505a212 */ /* 0x010fc800078e3cff */
[----:B------:R-:W-:-:S04]  /*4e1b0*/  @!P2 LOP3.LUT R4, R5, R4, RZ, 0x3c, !PT ;  /* 0x000000040504a212 */ /* 0x000fc800078e3cff */
[----:B------:R-:W-:-:S05]  /*4e1c0*/  @!P2 LOP3.LUT R5, R5, R4, RZ, 0x3c, !PT ;  /* 0x000000040505a212 */ /* 0x000fca00078e3cff */
[----:B------:R-:W4:Y:S04]  /*4e1d0*/  @!P2 LDG.E.U16 R14, [R4.64] ;  /* 0x00000006040ea981 */ /* 0x000f28000c1e1500 */
[----:B----4-:R0:W-:Y:S04]  /*4e1e0*/  STL [R1+0xe8c], R14 ;  /* 0x000e8c0e01007387 */ /* 0x0101e80000100800 */
[----:B0-----:R-:W4:Y:S01]  /*4e1f0*/  LDL.LU R14, [R1+0x7d4c] ;  /* 0x007d4c00010e7983 */ /* 0x001f220000300800 */
[----:B------:R-:W3:Y:S02]  /*4e200*/  LDL R4, [R1+0x12a0] ;  /* 0x0012a00001047983 */ /* 0x000ee40000100800 */
[----:B------:R-:W3:Y:S01]  /*4e210*/  LDL R5, [R1+0x2178] ;  /* 0x0021780001057983 */ /* 0x000ee20000100800 */
[----:B--2---:R-:W-:-:S02]  /*4e220*/  PRMT R15, RZ, 0x7610, R15 ;  /* 0x00007610ff0f7816 */ /* 0x004fc4000000000f */
[----:B---3--:R-:W-:-:S04]  /*4e230*/  @!P2 LOP3.LUT R5, R5, R4, RZ, 0x3c, !PT ;  /* 0x000000040505a212 */ /* 0x008fc800078e3cff */
[----:B------:R-:W-:-:S04]  /*4e240*/  @!P2 LOP3.LUT R4, R5, R4, RZ, 0x3c, !PT ;  /* 0x000000040504a212 */ /* 0x000fc800078e3cff */
[----:B------:R-:W-:-:S05]  /*4e250*/  @!P2 LOP3.LUT R5, R5, R4, RZ, 0x3c, !PT ;  /* 0x000000040505a212 */ /* 0x000fca00078e3cff */
[----:B------:R-:W2:Y:S04]  /*4e260*/  @!P2 LDG.E.U16 R15, [R4.64] ;  /* 0x00000006040fa981 */ /* 0x000ea8000c1e1500 */
[----:B--2---:R0:W-:Y:S04]  /*4e270*/  STL [R1+0xe88], R15 ;  /* 0x000e880f01007387 */ /* 0x0041e80000100800 */
[----:B0-----:R-:W2:Y:S01]  /*4e280*/  LDL.LU R15, [R1+0x7d48] ;  /* 0x007d4800010f7983 */ /* 0x001ea20000300800 */
[----:B------:R-:W3:Y:S02]  /*4e290*/  LDL R4, [R1+0x129c] ;  /* 0x00129c0001047983 */ /* 0x000ee40000100800 */
[----:B------:R-:W3:Y:S01]  /*4e2a0*/  LDL R5, [R1+0x2174] ;  /* 0x0021740001057983 */ /* 0x000ee20000100800 */
[----:B----4-:R-:W-:-:S02]  /*4e2b0*/  PRMT R14, RZ, 0x7610, R14 ;  /* 0x00007610ff0e7816 */ /* 0x010fc4000000000e */
[----:B---3--:R-:W-:-:S04]  /*4e2c0*/  @!P2 LOP3.LUT R5, R5, R4, RZ, 0x3c, !PT ;  /* 0x000000040505a212 */ /* 0x008fc800078e3cff */
[----:B------:R-:W-:-:S04]  /*4e2d0*/  @!P2 LOP3.LUT R4, R5, R4, RZ, 0x3c, !PT ;  /* 0x000000040504a212 */ /* 0x000fc800078e3cff */
[----:B------:R-:W-:-:S05]  /*4e2e0*/  @!P2 LOP3.LUT R5, R5, R4, RZ, 0x3c, !PT ;  /* 0x000000040505a212 */ /* 0x000fca00078e3cff */
[----:B------:R-:W3:Y:S04]  /*4e2f0*/  @!P2 LDG.E.U16 R14, [R4.64] ;  /* 0x00000006040ea981 */ /* 0x000ee8000c1e1500 */
[----:B---3--:R0:W-:Y:S04]  /*4e300*/  STL [R1+0xe84], R14 ;  /* 0x000e840e01007387 */ /* 0x0081e80000100800 */
[----:B0-----:R-:W3:Y:S01]  /*4e310*/  LDL.LU R14, [R1+0x7d44] ;  /* 0x007d4400010e7983 */ /* 0x001ee20000300800 */
[----:B------:R-:W4:Y:S02]  /*4e320*/  LDL R4, [R1+0x216c] ;  /* 0x00216c0001047983 */ /* 0x000f240000100800 */
[----:B------:R-:W4:Y:S01]  /*4e330*/  LDL R5, [R1+0x2170] ;  /* 0x0021700001057983 */ /* 0x000f220000100800 */
[----:B--2---:R-:W-:-:S02]  /*4e340*/  PRMT R15, RZ, 0x7610, R15 ;  /* 0x00007610ff0f7816 */ /* 0x004fc4000000000f */
[----:B----4-:R-:W-:-:S04]  /*4e350*/  @!P2 LOP3.LUT R5, R5, R4, RZ, 0x3c, !PT ;  /* 0x000000040505a212 */ /* 0x010fc800078e3cff */
[----:B------:R-:W-:-:S04]  /*4e360*/  @!P2 LOP3.LUT R4, R5, R4, RZ, 0x3c, !PT ;  /* 0x000000040504a212 */ /* 0x000fc800078e3cff */
[----:B------:R-:W-:-:S05]  /*4e370*/  @!P2 LOP3.LUT R5, R5, R4, RZ, 0x3c, !PT ;  /* 0x000000040505a212 */ /* 0x000fca00078e3cff */
[----:B------:R-:W2:Y:S04]  /*4e380*/  @!P2 LDG.E.U16 R15, [R4.64] ;  /* 0x00000006040fa981 */ /* 0x000ea8000c1e1500 */
[----:B--2---:R0:W-:Y:S04]  /*4e390*/  STL [R1+0xe80], R15 ;  /* 0x000e800f01007387 */ /* 0x0041e80000100800 */
[----:B0-----:R-:W2:Y:S01]  /*4e3a0*/  LDL.LU R15, [R1+0x7d40] ;  /* 0x007d4000010f7983 */ /* 0x001ea20000300800 */
[----:B------:R-:W4:Y:S02]  /*4e3b0*/  LDL R4, [R1+0x2154] ;  /* 0x0021540001047983 */ /* 0x000f240000100800 */
[----:B------:R-:W4:Y:S01]  /*4e3c0*/  LDL R5, [R1+0x2158] ;  /* 0x0021580001057983 */ /* 0x000f220000100800 */
[----:B---3--:R-:W-:-:S02]  /*4e3d0*/  PRMT R14, RZ, 0x7610, R14 ;  /* 0x00007610ff0e7816 */ /* 0x008fc4000000000e */
[----:B----4-:R-:W-:-:S04]  /*4e3e0*/  @!P2 LOP3.LUT R5, R5, R4, RZ, 0x3c, !PT ;  /* 0x000000040505a212 */ /* 0x010fc800078e3cff */
        /* <DEDUP_REMOVED lines=2418> */
[----:B------:R-:W4:Y:S02]  /*57b10*/  LDL R5, [R1+0x1790] ;  /* 0x0017900001057983 */ /* 0x000f240000100800 */
[----:B----4-:R-:W-:-:S02]  /*57b20*/  @!P2 LOP3.LUT R5, R5, R4, RZ, 0x3c, !PT ;  /* 0x000000040505a212 */ /* 0x010fc400078e3cff */
[----:B---3--:R-:W-:Y:S02]  /*57b30*/  PRMT R14, RZ, 0x7610, R14 ;  /* 0x00007610ff0e7816 */ /* 0x008fe4000000000e */
        /* <DEDUP_REMOVED lines=789> */
[----:B------:R-:W4:Y:S01]  /*5ac90*/  LDL R5, [R1+0x1470] ;  /* 0x0014700001057983 */ /* 0x000f220000100800 */
[----:B------:R-:W-:-:S02]  /*5aca0*/  PRMT R0, RZ, 0x7610, R0 ;  /* 0x00007610ff007816 */ /* 0x000fc40000000000 */
[----:B----4-:R-:W-:-:S04]  /*5acb0*/  @!P2 LOP3.LUT R5, R5, R4, RZ, 0x3c, !PT ;  /* 0x000000040505a212 */ /* 0x010fc800078e3cff */
[----:B------:R-:W-:-:S04]  /*5acc0*/  @!P2 LOP3.LUT R4, R5, R4, RZ, 0x3c, !PT ;  /* 0x000000040504a212 */ /* 0x000fc800078e3cff */
[----:B------:R-:W-:-:S05]  /*5acd0*/  @!P2 LOP3.LUT R5, R5, R4, RZ, 0x3c, !PT ;  /* 0x000000040505a212 */ /* 0x000fca00078e3cff */
[----:B------:R0:W4:Y:S04]  /*5ace0*/  @!P2 LDG.E.U16 R0, [R4.64] ;  /* 0x000000060400a981 */ /* 0x000128000c1e1500 */
[----:B0-----:R-:W2:Y:S04]  /*5acf0*/  LDL R4, [R1+0x145c] ;  /* 0x00145c0001047983 */ /* 0x001ea80000100800 */
[----:B------:R-:W2:Y:S01]  /*5ad00*/  LDL R5, [R1+0x1460] ;  /* 0x0014600001057983 */ /* 0x000ea20000100800 */
[----:B---3--:R-:W-:Y:S02]  /*5ad10*/  PRMT R14, RZ, 0x7610, R14 ;  /* 0x00007610ff0e7816 */ /* 0x008fe4000000000e */
[----:B--2---:R-:W-:-:S04]  /*5ad20*/  @!P2 LOP3.LUT R5, R5, R4, RZ, 0x3c, !PT ;  /* 0x000000040505a212 */ /* 0x004fc800078e3cff */
[----:B------:R-:W-:-:S04]  /*5ad30*/  @!P2 LOP3.LUT R4, R5, R4, RZ, 0x3c, !PT ;  /* 0x000000040504a212 */ /* 0x000fc800078e3cff */
[----:B------:R-:W-:-:S05]  /*5ad40*/  @!P2 LOP3.LUT R5, R5, R4, RZ, 0x3c, !PT ;  /* 0x000000040505a212 */ /* 0x000fca00078e3cff */
[----:B------:R-:W2:Y:S04]  /*5ad50*/  @!P2 LDG.E.U16 R14, [R4.64] ;  /* 0x00000006040ea981 */ /* 0x000ea8000c1e1500 */
[----:B----4-:R-:W-:Y:S04]  /*5ad60*/  STL [R1+0x7664], R0 ;  /* 0x0076640001007387 */ /* 0x010fe80000100800 */
[----:B--2---:R0:W-:Y:S04]  /*5ad70*/  STL [R1+0xc8], R14 ;  /* 0x0000c80e01007387 */ /* 0x0041e80000100800 */
[----:B0-----:R-:W2:Y:S01]  /*5ad80*/  LDL.LU R14, [R1+0x77a8] ;  /* 0x0077a800010e7983 */ /* 0x001ea20000300800 */
[----:B------:R-:W3:Y:S02]  /*5ad90*/  LDL R4, [R1+0x1454] ;  /* 0x0014540001047983 */ /* 0x000ee40000100800 */
[----:B------:R-:W3:Y:S02]  /*5ada0*/  LDL R5, [R1+0x1458] ;  /* 0x0014580001057983 */ /* 0x000ee40000100800 */
[----:B---3--:R-:W-:-:S02]  /*5adb0*/  @!P2 LOP3.LUT R5, R5, R4, RZ, 0x3c, !PT ;  /* 0x000000040505a212 */ /* 0x008fc400078e3cff */
[----:B--2---:R-:W-:Y:S02]  /*5adc0*/  PRMT R14, RZ, 0x7610, R14 ;  /* 0x00007610ff0e7816 */ /* 0x004fe4000000000e */
[----:B------:R-:W-:-:S04]  /*5add0*/  @!P2 LOP3.LUT R4, R5, R4, RZ, 0x3c, !PT ;  /* 0x000000040504a212 */ /* 0x000fc800078e3cff */
[----:B------:R-:W-:-:S05]  /*5ade0*/  @!P2 LOP3.LUT R5, R5, R4, RZ, 0x3c, !PT ;  /* 0x000000040505a212 */ /* 0x000fca00078e3cff */
[----:B------:R-:W2:Y:S04]  /*5adf0*/  @!P2 LDG.E.U16 R14, [R4.64] ;  /* 0x00000006040ea981 */ /* 0x000ea8000c1e1500 */
        /* <DEDUP_REMOVED lines=84> */
[----:B------:R-:W3:Y:S01]  /*5b340*/  LDL R5, [R1+0x1400] ;  /* 0x0014000001057983 */ /* 0x000ee20000100800 */
[----:B------:R-:W-:-:S02]  /*5b350*/  PRMT R0, RZ, 0x7610, R0 ;  /* 0x00007610ff007816 */ /* 0x000fc40000000000 */
[----:B---3--:R-:W-:-:S04]  /*5b360*/  @!P2 LOP3.LUT R5, R5, R4, RZ, 0x3c, !PT ;  /* 0x000000040505a212 */ /* 0x008fc800078e3cff */
[----:B------:R-:W-:-:S04]  /*5b370*/  @!P2 LOP3.LUT R4, R5, R4, RZ, 0x3c, !PT ;  /* 0x000000040504a212 */ /* 0x000fc800078e3cff */
[----:B------:R-:W-:-:S05]  /*5b380*/  @!P2 LOP3.LUT R5, R5, R4, RZ, 0x3c, !PT ;  /* 0x000000040505a212 */ /* 0x000fca00078e3cff */
[----:B------:R0:W3:Y:S04]  /*5b390*/  @!P2 LDG.E.U16 R0, [R4.64] ;  /* 0x000000060400a981 */ /* 0x0000e8000c1e1500 */
[----:B0-----:R-:W4:Y:S04]  /*5b3a0*/  LDL R4, [R1+0x13f4] ;  /* 0x0013f40001047983 */ /* 0x001f280000100800 */
[----:B------:R-:W4:Y:S01]  /*5b3b0*/  LDL R5, [R1+0x13f8] ;  /* 0x0013f80001057983 */ /* 0x000f220000100800 */
[----:B--2---:R-:W-:Y:S02]  /*5b3c0*/  PRMT R14, RZ, 0x7610, R14 ;  /* 0x00007610ff0e7816 */ /* 0x004fe4000000000e */
[----:B----4-:R-:W-:-:S04]  /*5b3d0*/  @!P2 LOP3.LUT R5, R5, R4, RZ, 0x3c, !PT ;  /* 0x000000040505a212 */ /* 0x010fc800078e3cff */
[----:B------:R-:W-:-:S04]  /*5b3e0*/  @!P2 LOP3.LUT R4, R5, R4, RZ, 0x3c, !PT ;  /* 0x000000040504a212 */ /* 0x000fc800078e3cff */
[----:B------:R-:W-:-:S05]  /*5b3f0*/  @!P2 LOP3.LUT R5, R5, R4, RZ, 0x3c, !PT ;  /* 0x000000040505a212 */ /* 0x000fca00078e3cff */
[----:B------:R-:W2:Y:S04]  /*5b400*/  @!P2 LDG.E.U16 R14, [R4.64] ;  /* 0x00000006040ea981 */ /* 0x000ea8000c1e1500 */
[----:B---3--:R-:W-:Y:S04]  /*5b410*/  STL [R1+0x769c], R0 ;  /* 0x00769c0001007387 */ /* 0x008fe80000100800 */
        /* <DEDUP_REMOVED lines=97> */
[----:B---3--:R0:W-:Y:S04]  /*5ba30*/  STL [R1+0x70], R7 ;  /* 0x0000700701007387 */ /* 0x0081e80000100800 */
[----:B0-----:R-:W3:Y:S04]  /*5ba40*/  LDL R7, [R1+0x1360] ;  /* 0x0013600001077983 */ /* 0x001ee80000100800 */
[----:B--2---:R0:W-:Y:S04]  /*5ba50*/  STL [R1+0x6c], R14 ;  /* 0x00006c0e01007387 */ /* 0x0041e80000100800 */
[----:B0-----:R-:W2:Y:S01]  /*5ba60*/  LDL.LU R14, [R1+0x7754] ;  /* 0x00775400010e7983 */ /* 0x001ea20000300800 */
[----:B------:R-:W4:Y:S02]  /*5ba70*/  LDL R4, [R1+0x1384] ;  /* 0x0013840001047983 */ /* 0x000f240000100800 */
[----:B------:R-:W4:Y:S02]  /*5ba80*/  LDL R5, [R1+0x1388] ;  /* 0x0013880001057983 */ /* 0x000f240000100800 */
[----:B----4-:R-:W-:-:S02]  /*5ba90*/  @!P2 LOP3.LUT R5, R5, R4, RZ, 0x3c, !PT ;  /* 0x000000040505a212 */ /* 0x010fc400078e3cff */
[----:B--2---:R-:W-:Y:S02]  /*5baa0*/  PRMT R14, RZ, 0x7610, R14 ;  /* 0x00007610ff0e7816 */ /* 0x004fe4000000000e */
[----:B------:R-:W-:-:S04]  /*5bab0*/  @!P2 LOP3.LUT R4, R5, R4, RZ, 0x3c, !PT ;  /* 0x000000040504a212 */ /* 0x000fc800078e3cff */
[----:B------:R-:W-:-:S05]  /*5bac0*/  @!P2 LOP3.LUT R5, R5, R4, RZ, 0x3c, !PT ;  /* 0x000000040505a212 */ /* 0x000fca00078e3cff */
[----:B------:R-:W2:Y:S04]  /*5bad0*/  @!P2 LDG.E.U16 R14, [R4.64] ;  /* 0x00000006040ea981 */ /* 0x000ea8000c1e1500 */
        /* <DEDUP_REMOVED lines=26> */
[----:B------:R0:W4:Y:S04]  /*5bc80*/  @!P2 LDG.E.U16 R8, [R4.64] ;  /* 0x000000060408a981 */ /* 0x000128000c1e1500 */
[----:B0-----:R-:W2:Y:S01]  /*5bc90*/  LDL R5, [R1+0x135c] ;  /* 0x00135c0001057983 */ /* 0x001ea20000100800 */
[----:B------:R-:W-:Y:S01]  /*5bca0*/  PRMT R6, RZ, 0x7610, R6 ;  /* 0x00007610ff067816 */ /* 0x000fe20000000006 */
[----:B---3--:R-:W-:Y:S02]  /*5bcb0*/  @!P2 IMAD.MOV.U32 R4, RZ, RZ, R7 ;  /* 0x000000ffff04a224 */ /* 0x008fe400078e0007 */
[----:B----4-:R0:W-:Y:S01]  /*5bcc0*/  STL [R1+0x5c], R8 ;  /* 0x00005c0801007387 */ /* 0x0101e20000100800 */
[----:B--2---:R-:W-:-:S03]  /*5bcd0*/  PRMT R14, RZ, 0x7610, R14 ;  /* 0x00007610ff0e7816 */ /* 0x004fc6000000000e */
[----:B------:R-:W2:Y:S04]  /*5bce0*/  LDL R7, [R1+0x2204] ;  /* 0x0022040001077983 */ /* 0x000ea80000100800 */
[----:B------:R1:W3:Y:S04]  /*5bcf0*/  @!P2 LDG.E.U16 R6, [R4.64] ;  /* 0x000000060406a981 */ /* 0x0002e8000c1e1500 */
[----:B0-----:R-:W4:Y:S04]  /*5bd00*/  LDL R8, [R1+0x2200] ;  /* 0x0022000001087983 */ /* 0x001f280000100800 */
[----:B-1----:R-:W2:Y:S04]  /*5bd10*/  LDL R4, [R1+0x131c] ;  /* 0x00131c0001047983 */ /* 0x002ea80000100800 */
[----:B------:R-:W2:Y:S02]  /*5bd20*/  LDL R5, [R1+0x1320] ;  /* 0x0013200001057983 */ /* 0x000ea40000100800 */
[----:B--2---:R-:W-:-:S04]  /*5bd30*/  @!P2 LOP3.LUT R5, R5, R4, RZ, 0x3c, !PT ;  /* 0x000000040505a212 */ /* 0x004fc800078e3cff */
[----:B------:R-:W-:-:S04]  /*5bd40*/  @!P2 LOP3.LUT R4, R5, R4, RZ, 0x3c, !PT ;  /* 0x000000040504a212 */ /* 0x000fc800078e3cff */
[----:B------:R-:W-:Y:S01]  /*5bd50*/  @!P2 LOP3.LUT R5, R5, R4, RZ, 0x3c, !PT ;  /* 0x000000040505a212 */ /* 0x000fe200078e3cff */
[----:B---3--:R0:W-:Y:S04]  /*5bd60*/  STL [R1+0x58], R6 ;  /* 0x0000580601007387 */ /* 0x0081e80000100800 */
[----:B------:R1:W2:Y:S01]  /*5bd70*/  @!P2 LDG.E.U16 R14, [R4.64] ;  /* 0x00000006040ea981 */ /* 0x0002a2000c1e1500 */
[----:B------:R-:W-:-:S03]  /*5bd80*/  PRMT R15, RZ, 0x7610, R15 ;  /* 0x00007610ff0f7816 */ /* 0x000fc6000000000f */
[----:B0-----:R-:W3:Y:S04]  /*5bd90*/  LDL R6, [R1+0x2240] ;  /* 0x0022400001067983 */ /* 0x001ee80000100800 */
[----:B-1----:R-:W2:Y:S04]  /*5bda0*/  LDL R4, [R1+0x12dc] ;  /* 0x0012dc0001047983 */ /* 0x002ea80000100800 */
        /* <DEDUP_REMOVED lines=10> */
[----:B------:R-:W2:Y:S02]  /*5be50*/  LDL R5, [R1+0x21c0] ;  /* 0x0021c00001057983 */ /* 0x000ea40000100800 */
[----:B--2---:R-:W-:-:S02]  /*5be60*/  @!P2 LOP3.LUT R5, R5, R4, RZ, 0x3c, !PT ;  /* 0x000000040505a212 */ /* 0x004fc400078e3cff */
[----:B------:R-:W-:Y:S02]  /*5be70*/  PRMT R15, RZ, 0x7610, R15 ;  /* 0x00007610ff0f7816 */ /* 0x000fe4000000000f */
[----:B------:R-:W-:-:S04]  /*5be80*/  @!P2 LOP3.LUT R4, R5, R4, RZ, 0x3c, !PT ;  /* 0x000000040504a212 */ /* 0x000fc800078e3cff */
[----:B------:R-:W-:-:S05]  /*5be90*/  @!P2 LOP3.LUT R5, R5, R4, RZ, 0x3c, !PT ;  /* 0x000000040505a212 */ /* 0x000fca00078e3cff */
[----:B------:R-:W2:Y:S01]  /*5bea0*/  @!P2 LDG.E.U16 R15, [R4.64] ;  /* 0x00000006040fa981 */ /* 0x000ea2000c1e1500 */
[----:B------:R-:W-:-:S03]  /*5beb0*/  PRMT R20, RZ, 0x7610, R20 ;  /* 0x00007610ff147816 */ /* 0x000fc60000000014 */
[----:B--2---:R0:W-:Y:S04]  /*5bec0*/  STL [R1+0x18], R15 ;  /* 0x0000180f01007387 */ /* 0x0041e80000100800 */
[----:B0-----:R-:W2:Y:S01]  /*5bed0*/  LDL.LU R15, [R1+0x7740] ;  /* 0x00774000010f7983 */ /* 0x001ea20000300800 */
[----:B------:R-:W2:Y:S02]  /*5bee0*/  LDL R5, [R1+0x21c4] ;  /* 0x0021c40001057983 */ /* 0x000ea40000100800 */
[----:B----4-:R-:W-:Y:S02]  /*5bef0*/  @!P2 IMAD.MOV.U32 R4, RZ, RZ, R8 ;  /* 0x000000ffff04a224 */ /* 0x010fe400078e0008 */
[----:B------:R-:W4:Y:S04]  /*5bf00*/  LDL R8, [R1+0x1350] ;  /* 0x0013500001087983 */ /* 0x000f280000100800 */
[----:B--2---:R0:W2:Y:S02]  /*5bf10*/  @!P2 LDG.E.U16 R20, [R4.64] ;  /* 0x000000060414a981 */ /* 0x0040a4000c1e1500 */
[----:B0-----:R-:W-:-:S06]  /*5bf20*/  PRMT R4, RZ, 0x7610, R4 ;  /* 0x00007610ff047816 */ /* 0x001fcc0000000004 */
[----:B---3--:R0:W3:Y:S04]  /*5bf30*/  @!P2 LDG.E.U16 R4, [R6.64] ;  /* 0x000000060604a981 */ /* 0x0080e8000c1e1500 */
[----:B--2---:R-:W-:Y:S01]  /*5bf40*/  STL [R1+0x7718], R20 ;  /* 0x0077181401007387 */ /* 0x004fe20000100800 */
[----:B0-----:R-:W2:Y:S01]  /*5bf50*/  LDL R7, [R1+0x2244] ;  /* 0x0022440001077983 */ /* 0x001ea20000100800 */
[----:B------:R-:W-:Y:S01]  /*5bf60*/  PRMT R3, RZ, 0x7610, R3 ;  /* 0x00007610ff037816 */ /* 0x000fe20000000003 */
[----:B------:R-:W-:Y:S01]  /*5bf70*/  @!P2 IMAD.MOV.U32 R6, RZ, RZ, R14 ;  /* 0x000000ffff06a224 */ /* 0x000fe200078e000e */
[----:B---3--:R0:W-:Y:S01]  /*5bf80*/  STL [R1+0x771c], R4 ;  /* 0x00771c0401007387 */ /* 0x0081e20000100800 */
[----:B------:R-:W-:Y:S01]  /*5bf90*/  PRMT R12, RZ, 0x7610, R12 ;  /* 0x00007610ff0c7816 */ /* 0x000fe2000000000c */
[----:B------:R-:W3:Y:S02]  /*5bfa0*/  LDL R14, [R1+0x1338] ;  /* 0x00133800010e7983 */ /* 0x000ee40000100800 */
[----:B--2---:R1:W2:Y:S04]  /*5bfb0*/  @!P2 LDG.E.U16 R3, [R6.64] ;  /* 0x000000060603a981 */ /* 0x0042a8000c1e1500 */
[----:B-1----:R-:W2:Y:S04]  /*5bfc0*/  LDL R6, [R1+0x1354] ;  /* 0x0013540001067983 */ /* 0x002ea80000100800 */
[----:B------:R-:W2:Y:S02]  /*5bfd0*/  LDL R7, [R1+0x1358] ;  /* 0x0013580001077983 */ /* 0x000ea40000100800 */
[----:B--2---:R-:W-:-:S04]  /*5bfe0*/  @!P2 LOP3.LUT R7, R7, R6, RZ, 0x3c, !PT ;  /* 0x000000060707a212 */ /* 0x004fc800078e3cff */
[----:B------:R-:W-:-:S04]  /*5bff0*/  @!P2 LOP3.LUT R6, R7, R6, RZ, 0x3c, !PT ;  /* 0x000000060706a212 */ /* 0x000fc800078e3cff */
[----:B------:R-:W-:Y:S01]  /*5c000*/  @!P2 LOP3.LUT R7, R7, R6, RZ, 0x3c, !PT ;  /* 0x000000060707a212 */ /* 0x000fe200078e3cff */
[----:B------:R-:W-:Y:S04]  /*5c010*/  STL [R1+0x7720], R3 ;  /* 0x0077200301007387 */ /* 0x000fe80000100800 */
[----:B------:R1:W2:Y:S04]  /*5c020*/  @!P2 LDG.E.U16 R12, [R6.64] ;  /* 0x00000006060ca981 */ /* 0x0002a8000c1e1500 */
[----:B-1----:R-:W3:Y:S01]  /*5c030*/  LDL R7, [R1+0x134c] ;  /* 0x00134c0001077983 */ /* 0x002ee20000100800 */
[----:B0-----:R-:W-:Y:S01]  /*5c040*/  PRMT R4, RZ, 0x7610, R4 ;  /* 0x00007610ff047816 */ /* 0x001fe20000000004 */
[----:B----4-:R-:W-:-:S02]  /*5c050*/  @!P2 IMAD.MOV.U32 R6, RZ, RZ, R8 ;  /* 0x000000ffff06a224 */ /* 0x010fc400078e0008 */
[----:B--2---:R0:W-:Y:S01]  /*5c060*/  STL [R1+0x54], R12 ;  /* 0x0000540c01007387 */ /* 0x0041e20000100800 */
[----:B------:R-:W-:Y:S01]  /*5c070*/  PRMT R15, RZ, 0x7610, R15 ;  /* 0x00007610ff0f7816 */ /* 0x000fe2000000000f */
[----:B------:R-:W2:Y:S02]  /*5c080*/  LDL R8, [R1+0x12d4] ;  /* 0x0012d40001087983 */ /* 0x000ea40000100800 */
[----:B---3--:R1:W3:Y:S04]  /*5c090*/  @!P2 LDG.E.U16 R4, [R6.64] ;  /* 0x000000060604a981 */ /* 0x0082e8000c1e1500 */
[----:B0-----:R-:W4:Y:S04]  /*5c0a0*/  LDL R12, [R1+0x1318] ;  /* 0x00131800010c7983 */ /* 0x001f280000100800 */
[----:B-1----:R-:W2:Y:S04]  /*5c0b0*/  LDL R6, [R1+0x1344] ;  /* 0x0013440001067983 */ /* 0x002ea80000100800 */
[----:B------:R-:W2:Y:S02]  /*5c0c0*/  LDL R7, [R1+0x1348] ;  /* 0x0013480001077983 */ /* 0x000ea40000100800 */
[----:B--2---:R-:W-:-:S04]  /*5c0d0*/  @!P2 LOP3.LUT R7, R7, R6, RZ, 0x3c, !PT ;  /* 0x000000060707a212 */ /* 0x004fc800078e3cff */
[----:B------:R-:W-:-:S04]  /*5c0e0*/  @!P2 LOP3.LUT R6, R7, R6, RZ, 0x3c, !PT ;  /* 0x000000060706a212 */ /* 0x000fc800078e3cff */
[----:B------:R-:W-:-:S05]  /*5c0f0*/  @!P2 LOP3.LUT R7, R7, R6, RZ, 0x3c, !PT ;  /* 0x000000060707a212 */ /* 0x000fca00078e3cff */
[----:B------:R-:W2:Y:S04]  /*5c100*/  @!P2 LDG.E.U16 R15, [R6.64] ;  /* 0x00000006060fa981 */ /* 0x000ea8000c1e1500 */
[----:B---3--:R0:W-:Y:S04]  /*5c110*/  STL [R1+0x50], R4 ;  /* 0x0000500401007387 */ /* 0x0081e80000100800 */
        /* <DEDUP_REMOVED lines=9> */
[----:B------:R-:W2:Y:S04]  /*5c1b0*/  @!P2 LDG.E.U16 R15, [R6.64] ;  /* 0x00000006060fa981 */ /* 0x000ea8000c1e1500 */
[----:B--2---:R0:W-:Y:S04]  /*5c1c0*/  STL [R1+0x48], R15 ;  /* 0x0000480f01007387 */ /* 0x0041e80000100800 */
[----:B0-----:R-:W2:Y:S01]  /*5c1d0*/  LDL.LU R15, [R1+0x7738] ;  /* 0x00773800010f7983 */ /* 0x001ea20000300800 */
[----:B------:R-:W3:Y:S02]  /*5c1e0*/  LDL R7, [R1+0x1334] ;  /* 0x0013340001077983 */ /* 0x000ee40000100800 */
[----:B------:R-:W-:-:S02]  /*5c1f0*/  @!P2 IMAD.MOV.U32 R6, RZ, RZ, R14 ;  /* 0x000000ffff06a224 */ /* 0x000fc400078e000e */
[----:B------:R-:W3:Y:S01]  /*5c200*/  LDL R14, [R1+0x2208] ;  /* 0x00220800010e7983 */ /* 0x000ee20000100800 */
[----:B--2---:R-:W-:-:S06]  /*5c210*/  PRMT R15, RZ, 0x7610, R15 ;  /* 0x00007610ff0f7816 */ /* 0x004fcc000000000f */
[----:B---3--:R-:W2:Y:S01]  /*5c220*/  @!P2 LDG.E.U16 R15, [R6.64] ;  /* 0x00000006060fa981 */ /* 0x008ea2000c1e1500 */
[----:B------:R-:W-:-:S03]  /*5c230*/  PRMT R9, RZ, 0x7610, R9 ;  /* 0x00007610ff097816 */ /* 0x000fc60000000009 */
[----:B--2---:R0:W-:Y:S04]  /*5c240*/  STL [R1+0x44], R15 ;  /* 0x0000440f01007387 */ /* 0x0041e80000100800 */
[----:B0-----:R-:W2:Y:S01]  /*5c250*/  LDL.LU R15, [R1+0x7734] ;  /* 0x00773400010f7983 */ /* 0x001ea20000300800 */
[----:B------:R-:W3:Y:S02]  /*5c260*/  LDL R7, [R1+0x1314] ;  /* 0x0013140001077983 */ /* 0x000ee40000100800 */
[----:B----4-:R-:W-:Y:S02]  /*5c270*/  @!P2 IMAD.MOV.U32 R6, RZ, RZ, R12 ;  /* 0x000000ffff06a224 */ /* 0x010fe400078e000c */
[----:B------:R-:W4:Y:S01]  /*5c280*/  LDL R12, [R1+0x220c] ;  /* 0x00220c00010c7983 */ /* 0x000f220000100800 */
[----:B--2---:R-:W-:-:S03]  /*5c290*/  PRMT R15, RZ, 0x7610, R15 ;  /* 0x00007610ff0f7816 */ /* 0x004fc6000000000f */
[----:B---3--:R0:W2:Y:S02]  /*5c2a0*/  @!P2 LDG.E.U16 R9, [R6.64] ;  /* 0x000000060609a981 */ /* 0x0080a4000c1e1500 */
[----:B0-----:R-:W-:Y:S02]  /*5c2b0*/  @!P2 IMAD.MOV.U32 R6, RZ, RZ, R4 ;  /* 0x000000ffff06a224 */ /* 0x001fe400078e0004 */
[----:B------:R-:W-:-:S05]  /*5c2c0*/  @!P2 IMAD.MOV.U32 R7, RZ, RZ, R8 ;  /* 0x000000ffff07a224 */ /* 0x000fca00078e0008 */
[----:B------:R-:W3:Y:S04]  /*5c2d0*/  @!P2 LDG.E.U16 R15, [R6.64] ;  /* 0x00000006060fa981 */ /* 0x000ee8000c1e1500 */
[----:B--2---:R0:W-:Y:S01]  /*5c2e0*/  STL [R1+0x38], R9 ;  /* 0x0000380901007387 */ /* 0x0041e20000100800 */
[----:B------:R-:W2:Y:S02]  /*5c2f0*/  LDL R8, [R1+0x224c] ;  /* 0x00224c0001087983 */ /* 0x000ea40000100800 */
[----:B------:R-:W2:Y:S01]  /*5c300*/  LDL R4, [R1+0x2290] ;  /* 0x0022900001047983 */ /* 0x000ea20000100800 */
[----:B0-----:R-:W2:Y:S04]  /*5c310*/  LDL R9, [R1+0x2248] ;  /* 0x0022480001097983 */ /* 0x001ea80000100800 */
[----:B---3--:R0:W-:Y:S04]  /*5c320*/  STL [R1+0x20], R15 ;  /* 0x0000200f01007387 */ /* 0x0081e80000100800 */
[----:B0-----:R-:W3:Y:S01]  /*5c330*/  LDL.LU R15, [R1+0x7730] ;  /* 0x00773000010f7983 */ /* 0x001ee20000300800 */
[----:B------:R-:W2:Y:S02]  /*5c340*/  LDL R6, [R1+0x218c] ;  /* 0x00218c0001067983 */ /* 0x000ea40000100800 */
[----:B------:R-:W2:Y:S01]  /*5c350*/  LDL R7, [R1+0x21c8] ;  /* 0x0021c80001077983 */ /* 0x000ea20000100800 */
[----:B------:R-:W-:-:S02]  /*5c360*/  PRMT R20, RZ, 0x7610, R20 ;  /* 0x00007610ff147816 */ /* 0x000fc40000000014 */
[----:B--2---:R-:W-:-:S04]  /*5c370*/  @!P2 LOP3.LUT R7, R7, R6, RZ, 0x3c, !PT ;  /* 0x000000060707a212 */ /* 0x004fc800078e3cff */
[----:B------:R-:W-:-:S04]  /*5c380*/  @!P2 LOP3.LUT R6, R7, R6, RZ, 0x3c, !PT ;  /* 0x000000060706a212 */ /* 0x000fc800078e3cff */
[----:B------:R-:W-:-:S05]  /*5c390*/  @!P2 LOP3.LUT R7, R7, R6, RZ, 0x3c, !PT ;  /* 0x000000060707a212 */ /* 0x000fca00078e3cff */
[----:B------:R0:W2:Y:S04]  /*5c3a0*/  @!P2 LDG.E.U16 R20, [R6.64] ;  /* 0x000000060614a981 */ /* 0x0000a8000c1e1500 */
[----:B0-----:R-:W2:Y:S01]  /*5c3b0*/  LDL R7, [R1+0x21cc] ;  /* 0x0021cc0001077983 */ /* 0x001ea20000100800 */
[----:B------:R-:W-:Y:S01]  /*5c3c0*/  PRMT R16, RZ, 0x7610, R16 ;  /* 0x00007610ff107816 */ /* 0x000fe20000000010 */
[----:B------:R-:W-:Y:S01]  /*5c3d0*/  @!P2 IMAD.MOV.U32 R6, RZ, RZ, R14 ;  /* 0x000000ffff06a224 */ /* 0x000fe200078e000e */
[----:B------:R-:W-:-:S04]  /*5c3e0*/  PRMT R5, RZ, 0x7610, R5 ;  /* 0x00007610ff057816 */ /* 0x000fc80000000005 */
[----:B--2---:R0:W2:Y:S02]  /*5c3f0*/  @!P2 LDG.E.U16 R16, [R6.64] ;  /* 0x000000060610a981 */ /* 0x0040a4000c1e1500 */
[----:B0-----:R-:W-:Y:S02]  /*5c400*/  @!P2 IMAD.MOV.U32 R6, RZ, RZ, R9 ;  /* 0x000000ffff06a224 */ /* 0x001fe400078e0009 */
[----:B----4-:R-:W-:-:S05]  /*5c410*/  @!P2 IMAD.MOV.U32 R7, RZ, RZ, R12 ;  /* 0x000000ffff07a224 */ /* 0x010fca00078e000c */
[----:B------:R0:W4:Y:S01]  /*5c420*/  @!P2 LDG.E.U16 R5, [R6.64] ;  /* 0x000000060605a981 */ /* 0x000122000c1e1500 */
[----:B------:R-:W-:-:S03]  /*5c430*/  @!P2 IMAD.MOV.U32 R9, RZ, RZ, R8 ;  /* 0x000000ffff09a224 */ /* 0x000fc600078e0008 */
[----:B------:R1:W-:Y:S01]  /*5c440*/  STL [R1], R20 ;  /* 0x0000001401007387 */ /* 0x0003e20000100800 */
[----:B------:R-:W-:Y:S02]  /*5c450*/  @!P2 IMAD.MOV.U32 R8, RZ, RZ, R4 ;  /* 0x000000ffff08a224 */ /* 0x000fe400078e0004 */
[----:B------:R-:W3:Y:S01]  /*5c460*/  LDL R14, [R1+0x1310] ;  /* 0x00131000010e7983 */ /* 0x000ee20000100800 */
[----:B0-----:R-:W-:Y:S01]  /*5c470*/  PRMT R6, RZ, 0x7610, R6 ;  /* 0x00007610ff067816 */ /* 0x001fe20000000006 */
[----:B-1----:R-:W3:Y:S05]  /*5c480*/  LDL R20, [R1+0x1330] ;  /* 0x0013300001147983 */ /* 0x002eea0000100800 */
[----:B------:R0:W3:Y:S04]  /*5c490*/  @!P2 LDG.E.U16 R6, [R8.64] ;  /* 0x000000060806a981 */ /* 0x0000e8000c1e1500 */
[----:B--2---:R1:W-:Y:S04]  /*5c4a0*/  STL [R1+0x76f0], R16 ;  /* 0x0076f01001007387 */ /* 0x0043e80000100800 */
[----:B-1----:R-:W2:Y:S04]  /*5c4b0*/  LDL R16, [R1+0x130c] ;  /* 0x00130c0001107983 */ /* 0x002ea80000100800 */
[----:B----4-:R1:W-:Y:S01]  /*5c4c0*/  STL [R1+0x76f4], R5 ;  /* 0x0076f40501007387 */ /* 0x0103e20000100800 */
[----:B0-----:R-:W4:Y:S01]  /*5c4d0*/  LDL R9, [R1+0x132c] ;  /* 0x00132c0001097983 */ /* 0x001f220000100800 */
[----:B------:R-:W-:Y:S01]  /*5c4e0*/  PRMT R11, RZ, 0x7610, R11 ;  /* 0x00007610ff0b7816 */ /* 0x000fe2000000000b */
[----:B------:R-:W2:Y:S01]  /*5c4f0*/  LDL R12, [R1+0x12fc] ;  /* 0x0012fc00010c7983 */ /* 0x000ea20000100800 */
[----:B------:R-:W2:Y:S01]  /*5c500*/  LDL R4, [R1+0x1300] ;  /* 0x0013000001047983 */ /* 0x000ea20000100800 */
[----:B---3--:R-:W-:-:S05]  /*5c510*/  @!P2 IMAD.MOV.U32 R8, RZ, RZ, R20 ;  /* 0x000000ffff08a224 */ /* 0x008fca00078e0014 */
[----:B----4-:R0:W3:Y:S01]  /*5c520*/  @!P2 LDG.E.U16 R11, [R8.64] ;  /* 0x00000006080ba981 */ /* 0x0100e2000c1e1500 */
[----:B-1----:R-:W-:-:S03]  /*5c530*/  PRMT R5, RZ, 0x7610, R5 ;  /* 0x00007610ff057816 */ /* 0x002fc60000000005 */
[----:B------:R1:W-:Y:S01]  /*5c540*/  STL [R1+0x76f8], R6 ;  /* 0x0076f80601007387 */ /* 0x0003e20000100800 */
[----:B------:R-:W4:Y:S02]  /*5c550*/  LDL R20, [R1+0x12f4] ;  /* 0x0012f40001147983 */ /* 0x000f240000100800 */
[----:B0-----:R-:W-:Y:S02]  /*5c560*/  @!P2 IMAD.MOV.U32 R8, RZ, RZ, R14 ;  /* 0x000000ffff08a224 */ /* 0x001fe400078e000e */
[----:B--2---:R-:W-:-:S05]  /*5c570*/  @!P2 IMAD.MOV.U32 R9, RZ, RZ, R16 ;  /* 0x000000ffff09a224 */ /* 0x004fca00078e0010 */
[----:B------:R0:W2:Y:S04]  /*5c580*/  @!P2 LDG.E.U16 R5, [R8.64] ;  /* 0x000000060805a981 */ /* 0x0000a8000c1e1500 */
[----:B---3--:R3:W-:Y:S01]  /*5c590*/  STL [R1+0x3c], R11 ;  /* 0x00003c0b01007387 */ /* 0x0087e20000100800 */
[----:B0-----:R-:W2:Y:S02]  /*5c5a0*/  LDL R8, [R1+0x1304] ;  /* 0x0013040001087983 */ /* 0x001ea40000100800 */
[----:B------:R-:W2:Y:S01]  /*5c5b0*/  LDL R9, [R1+0x1308] ;  /* 0x0013080001097983 */ /* 0x000ea20000100800 */
[----:B------:R-:W-:Y:S01]  /*5c5c0*/  PRMT R15, RZ, 0x7610, R15 ;  /* 0x00007610ff0f7816 */ /* 0x000fe2000000000f */
[----:B------:R-:W4:Y:S04]  /*5c5d0*/  LDL R16, [R1+0x12d0] ;  /* 0x0012d00001107983 */ /* 0x000f280000100800 */
[----:B------:R-:W4:Y:S04]  /*5c5e0*/  LDL R14, [R1+0x2190] ;  /* 0x00219000010e7983 */ /* 0x000f280000100800 */
[----:B-1----:R-:W4:Y:S04]  /*5c5f0*/  LDL R6, [R1+0x2194] ;  /* 0x0021940001067983 */ /* 0x002f280000100800 */
[----:B---3--:R-:W3:Y:S01]  /*5c600*/  LDL R11, [R1+0x12f8] ;  /* 0x0012f800010b7983 */ /* 0x008ee20000100800 */
        /* <DEDUP_REMOVED lines=8> */
[----:B------:R-:W-:-:S02]  /*5c690*/  @!P2 IMAD.MOV.U32 R8, RZ, RZ, R4 ;  /* 0x000000ffff08a224 */ /* 0x000fc400078e0004 */
[----:B------:R-:W-:Y:S02]  /*5c6a0*/  @!P2 IMAD.MOV.U32 R9, RZ, RZ, R12 ;  /* 0x000000ffff09a224 */ /* 0x000fe400078e000c */
[----:B------:R-:W3:Y:S01]  /*5c6b0*/  LDL R4, [R1+0x2210] ;  /* 0x0022100001047983 */ /* 0x000ee20000100800 */
[----:B------:R-:W3:Y:S01]  /*5c6c0*/  LDL R12, [R1+0x21d4] ;  /* 0x0021d400010c7983 */ /* 0x000ee20000100800 */
[----:B------:R-:W-:Y:S02]  /*5c6d0*/  PRMT R10, RZ, 0x7610, R10 ;  /* 0x00007610ff0a7816 */ /* 0x000fe4000000000a */
[----:B------:R-:W-:Y:S02]  /*5c6e0*/  PRMT R13, RZ, 0x7610, R13 ;  /* 0x00007610ff0d7816 */ /* 0x000fe4000000000d */
[----:B------:R-:W-:Y:S02]  /*5c6f0*/  PRMT R28, RZ, 0x7610, R28 ;  /* 0x00007610ff1c7816 */ /* 0x000fe4000000001c */
[----:B------:R-:W-:-:S02]  /*5c700*/  PRMT R7, RZ, 0x7610, R7 ;  /* 0x00007610ff077816 */ /* 0x000fc40000000007 */
[----:B--2---:R-:W-:-:S06]  /*5c710*/  PRMT R15, RZ, 0x7610, R15 ;  /* 0x00007610ff0f7816 */ /* 0x004fcc000000000f */
[----:B------:R3:W2:Y:S02]  /*5c720*/  @!P2 LDG.E.U16 R15, [R8.64] ;  /* 0x00000006080fa981 */ /* 0x0006a4000c1e1500 */
[----:B---3--:R-:W-:Y:S02]  /*5c730*/  @!P2 IMAD.MOV.U32 R8, RZ, RZ, R11 ;  /* 0x000000ffff08a224 */ /* 0x008fe400078e000b */
[----:B----4-:R-:W-:-:S05]  /*5c740*/  @!P2 IMAD.MOV.U32 R9, RZ, RZ, R20 ;  /* 0x000000ffff09a224 */ /* 0x010fca00078e0014 */
[----:B------:R0:W3:Y:S02]  /*5c750*/  @!P2 LDG.E.U16 R10, [R8.64] ;  /* 0x00000006080aa981 */ /* 0x0000e4000c1e1500 */
[----:B0-----:R-:W-:Y:S02]  /*5c760*/  @!P2 IMAD.MOV.U32 R8, RZ, RZ, R14 ;  /* 0x000000ffff08a224 */ /* 0x001fe400078e000e */
[----:B------:R-:W-:-:S05]  /*5c770*/  @!P2 IMAD.MOV.U32 R9, RZ, RZ, R16 ;  /* 0x000000ffff09a224 */ /* 0x000fca00078e0010 */
[----:B------:R0:W4:Y:S02]  /*5c780*/  @!P2 LDG.E.U16 R13, [R8.64] ;  /* 0x00000006080da981 */ /* 0x000124000c1e1500 */
[----:B0-----:R-:W-:Y:S02]  /*5c790*/  @!P2 IMAD.MOV.U32 R8, RZ, RZ, R5 ;  /* 0x000000ffff08a224 */ /* 0x001fe400078e0005 */
[----:B------:R-:W-:-:S05]  /*5c7a0*/  @!P2 IMAD.MOV.U32 R9, RZ, RZ, R6 ;  /* 0x000000ffff09a224 */ /* 0x000fca00078e0006 */
[----:B------:R0:W4:Y:S02]  /*5c7b0*/  @!P2 LDG.E.U16 R28, [R8.64] ;  /* 0x00000006081ca981 */ /* 0x000124000c1e1500 */
[----:B0-----:R-:W-:Y:S02]  /*5c7c0*/  @!P2 IMAD.MOV.U32 R8, RZ, RZ, R4 ;  /* 0x000000ffff08a224 */ /* 0x001fe400078e0004 */
[----:B------:R-:W-:-:S05]  /*5c7d0*/  @!P2 IMAD.MOV.U32 R9, RZ, RZ, R12 ;  /* 0x000000ffff09a224 */ /* 0x000fca00078e000c */
[----:B------:R0:W4:Y:S04]  /*5c7e0*/  @!P2 LDG.E.U16 R7, [R8.64] ;  /* 0x000000060807a981 */ /* 0x000128000c1e1500 */
[----:B--2---:R1:W-:Y:S04]  /*5c7f0*/  STL [R1+0x2c], R15 ;  /* 0x00002c0f01007387 */ /* 0x0043e80000100800 */
[----:B-1----:R-:W2:Y:S01]  /*5c800*/  LDL.LU R15, [R1+0x7728] ;  /* 0x00772800010f7983 */ /* 0x002ea20000300800 */
[----:B------:R-:W2:Y:S03]  /*5c810*/  LDL R11, [R1+0x2214] ;  /* 0x00221400010b7983 */ /* 0x000ea60000100800 */
[----:B---3--:R1:W-:Y:S01]  /*5c820*/  STL [R1+0x28], R10 ;  /* 0x0000280a01007387 */ /* 0x0083e20000100800 */
[----:B------:R-:W3:Y:S02]  /*5c830*/  LDL R6, [R1+0x2254] ;  /* 0x0022540001067983 */ /* 0x000ee40000100800 */
[----:B------:R-:W2:Y:S01]  /*5c840*/  LDL R5, [R1+0x228c] ;  /* 0x00228c0001057983 */ /* 0x000ea20000100800 */
[----:B-1----:R-:W2:Y:S01]  /*5c850*/  LDL R10, [R1+0x2250] ;  /* 0x00225000010a7983 */ /* 0x002ea20000100800 */
[----:B0-----:R-:W-:-:S03]  /*5c860*/  PRMT R8, RZ, 0x7610, R8 ;  /* 0x00007610ff087816 */ /* 0x001fc60000000008 */
[----:B----4-:R0:W-:Y:S01]  /*5c870*/  STL [R1+0x76d8], R28 ;  /* 0x0076d81c01007387 */ /* 0x0101e20000100800 */
[----:B------:R-:W4:Y:S03]  /*5c880*/  LDL R4, [R1+0x12f0] ;  /* 0x0012f00001047983 */ /* 0x000f260000100800 */
[----:B0-----:R-:W4:Y:S04]  /*5c890*/  LDL R28, [R1+0x12ec] ;  /* 0x0012ec00011c7983 */ /* 0x001f280000100800 */
[----:B------:R0:W-:Y:S01]  /*5c8a0*/  STL [R1+0x76dc], R7 ;  /* 0x0076dc0701007387 */ /* 0x0001e20000100800 */
[----:B------:R-:W4:Y:S02]  /*5c8b0*/  LDL R20, [R1+0x12cc] ;  /* 0x0012cc0001147983 */ /* 0x000f240000100800 */
[----:B------:R-:W4:Y:S02]  /*5c8c0*/  LDL R16, [R1+0x2198] ;  /* 0x0021980001107983 */ /* 0x000f240000100800 */
[----:B------:R-:W4:Y:S01]  /*5c8d0*/  LDL R14, [R1+0x12c8] ;  /* 0x0012c800010e7983 */ /* 0x000f220000100800 */
[----:B0-----:R-:W4:Y:S04]  /*5c8e0*/  LDL R7, [R1+0x21a0] ;  /* 0x0021a00001077983 */ /* 0x001f280000100800 */
[----:B--2---:R0:W2:Y:S01]  /*5c8f0*/  @!P2 LDG.E.U16 R8, [R10.64] ;  /* 0x000000060a08a981 */ /* 0x0040a2000c1e1500 */
[----:B------:R-:W-:-:S02]  /*5c900*/  PRMT R9, RZ, 0x7610, R9 ;  /* 0x00007610ff097816 */ /* 0x000fc40000000009 */
[----:B------:R-:W-:Y:S01]  /*5c910*/  PRMT R3, RZ, 0x7610, R3 ;  /* 0x00007610ff037816 */ /* 0x000fe20000000003 */
[----:B0-----:R-:W-:Y:S02]  /*5c920*/  @!P2 IMAD.MOV.U32 R10, RZ, RZ, R5 ;  /* 0x000000ffff0aa224 */ /* 0x001fe400078e0005 */
[----:B---3--:R-:W-:-:S05]  /*5c930*/  @!P2 IMAD.MOV.U32 R11, RZ, RZ, R6 ;  /* 0x000000ffff0ba224 */ /* 0x008fca00078e0006 */
[----:B------:R4:W3:Y:S01]  /*5c940*/  @!P2 LDG.E.U16 R9, [R10.64] ;  /* 0x000000060a09a981 */ /* 0x0008e2000c1e1500 */
[----:B------:R-:W-:Y:S01]  /*5c950*/  PRMT R15, RZ, 0x7610, R15 ;  /* 0x00007610ff0f7816 */ /* 0x000fe2000000000f */
[----:B----4-:R-:W-:Y:S02]  /*5c960*/  @!P2 IMAD.MOV.U32 R10, RZ, RZ, R4 ;  /* 0x000000ffff0aa224 */ /* 0x010fe400078e0004 */
[----:B------:R-:W-:-:S05]  /*5c970*/  @!P2 IMAD.MOV.U32 R11, RZ, RZ, R28 ;  /* 0x000000ffff0ba224 */ /* 0x000fca00078e001c */
[----:B------:R0:W4:Y:S01]  /*5c980*/  @!P2 LDG.E.U16 R3, [R10.64] ;  /* 0x000000060a03a981 */ /* 0x000122000c1e1500 */
[----:B------:R-:W-:Y:S01]  /*5c990*/  PRMT R0, RZ, 0x7610, R0 ;  /* 0x00007610ff007816 */ /* 0x000fe20000000000 */
[----:B0-----:R-:W-:Y:S02]  /*5c9a0*/  @!P2 IMAD.MOV.U32 R10, RZ, RZ, R16 ;  /* 0x000000ffff0aa224 */ /* 0x001fe400078e0010 */
[----:B------:R-:W-:-:S05]  /*5c9b0*/  @!P2 IMAD.MOV.U32 R11, RZ, RZ, R20 ;  /* 0x000000ffff0ba224 */ /* 0x000fca00078e0014 */
[----:B------:R0:W4:Y:S02]  /*5c9c0*/  @!P2 LDG.E.U16 R15, [R10.64] ;  /* 0x000000060a0fa981 */ /* 0x000124000c1e1500 */
[----:B0-----:R-:W-:Y:S02]  /*5c9d0*/  @!P2 IMAD.MOV.U32 R10, RZ, RZ, R7 ;  /* 0x000000ffff0aa224 */ /* 0x001fe400078e0007 */
[----:B------:R-:W-:-:S05]  /*5c9e0*/  @!P2 IMAD.MOV.U32 R11, RZ, RZ, R14 ;  /* 0x000000ffff0ba224 */ /* 0x000fca00078e000e */
[----:B------:R-:W4:Y:S04]  /*5c9f0*/  @!P2 LDG.E.U16 R0, [R10.64] ;  /* 0x000000060a00a981 */ /* 0x000f28000c1e1500 */
[----:B--2---:R-:W-:Y:S01]  /*5ca00*/  STL [R1+0x76e0], R8 ;  /* 0x0076e00801007387 */ /* 0x004fe20000100800 */
[----:B------:R0:W-:Y:S02]  /*5ca10*/  STL [R1+0x1c], R13 ;  /* 0x00001c0d01007387 */ /* 0x0001e40000100800 */
[----:B------:R-:W2:Y:S02]  /*5ca20*/  LDL R12, [R1+0x21a8] ;  /* 0x0021a800010c7983 */ /* 0x000ea40000100800 */
[----:B------:R-:W2:Y:S01]  /*5ca30*/  LDL R6, [R1+0x12c0] ;  /* 0x0012c00001067983 */ /* 0x000ea20000100800 */
[----:B------:R-:W2:Y:S04]  /*5ca40*/  LDL R5, [R1+0x21b0] ;  /* 0x0021b00001057983 */ /* 0x000ea80000100800 */
[----:B0-----:R-:W2:Y:S04]  /*5ca50*/  LDL R13, [R1+0x12c4] ;  /* 0x0012c400010d7983 */ /* 0x001ea80000100800 */
[----:B---3--:R-:W-:Y:S01]  /*5ca60*/  STL [R1+0x76e4], R9 ;  /* 0x0076e40901007387 */ /* 0x008fe20000100800 */
[----:B------:R-:W3:Y:S01]  /*5ca70*/  LDL R4, [R1+0x219c] ;  /* 0x00219c0001047983 */ /* 0x000ee20000100800 */
[----:B------:R-:W-:-:S02]  /*5ca80*/  PRMT R8, RZ, 0x7610, R8 ;  /* 0x00007610ff087816 */ /* 0x000fc40000000008 */
[----:B----4-:R0:W-:Y:S01]  /*5ca90*/  STL [R1+0x14], R3 ;  /* 0x0000140301007387 */ /* 0x0101e20000100800 */
[----:B------:R-:W4:Y:S03]  /*5caa0*/  LDL R7, [R1+0x21a4] ;  /* 0x0021a40001077983 */ /* 0x000f260000100800 */
[----:B0-----:R-:W4:Y:S01]  /*5cab0*/  LDL R3, [R1+0x21d8] ;  /* 0x0021d80001037983 */ /* 0x001f220000100800 */
[----:B------:R-:W-:-:S03]  /*5cac0*/  PRMT R9, RZ, 0x7610, R9 ;  /* 0x00007610ff097816 */ /* 0x000fc60000000009 */
[----:B------:R0:W-:Y:S04]  /*5cad0*/  STL [R1+0xc], R0 ;  /* 0x00000c0001007387 */ /* 0x0001e80000100800 */
[----:B0-----:R-:W4:Y:S01]  /*5cae0*/  LDL R0, [R1+0x21e0] ;  /* 0x0021e00001007983 */ /* 0x001f220000100800 */
[----:B--2---:R-:W-:Y:S02]  /*5caf0*/  @!P2 IMAD.MOV.U32 R10, RZ, RZ, R12 ;  /* 0x000000ffff0aa224 */ /* 0x004fe400078e000c */
[----:B------:R-:W-:-:S05]  /*5cb00*/  @!P2 IMAD.MOV.U32 R11, RZ, RZ, R13 ;  /* 0x000000ffff0ba224 */ /* 0x000fca00078e000d */
[----:B------:R0:W2:Y:S02]  /*5cb10*/  @!P2 LDG.E.U16 R9, [R10.64] ;  /* 0x000000060a09a981 */ /* 0x0000a4000c1e1500 */
[----:B0-----:R-:W-:Y:S02]  /*5cb20*/  @!P2 IMAD.MOV.U32 R10, RZ, RZ, R5 ;  /* 0x000000ffff0aa224 */ /* 0x001fe400078e0005 */
[----:B------:R-:W-:Y:S01]  /*5cb30*/  @!P2 IMAD.MOV.U32 R11, RZ, RZ, R6 ;  /* 0x000000ffff0ba224 */ /* 0x000fe200078e0006 */
[----:B------:R-:W-:Y:S02]  /*5cb40*/  PRMT R26, RZ, 0x7610, R26 ;  /* 0x00007610ff1a7816 */ /* 0x000fe4000000001a */
[----:B------:R-:W-:Y:S01]  /*5cb50*/  PRMT R24, RZ, 0x7610, R24 ;  /* 0x00007610ff187816 */ /* 0x000fe20000000018 */
[----:B------:R-:W2:Y:S04]  /*5cb60*/  LDL R6, [R1+0x21ac] ;  /* 0x0021ac0001067983 */ /* 0x000ea80000100800 */
[----:B------:R3:W2:Y:S04]  /*5cb70*/  @!P2 LDG.E.U16 R8, [R10.64] ;  /* 0x000000060a08a981 */ /* 0x0006a8000c1e1500 */
[----:B------:R-:W2:Y:S01]  /*5cb80*/  LDL R5, [R1+0x21e8] ;  /* 0x0021e80001057983 */ /* 0x000ea20000100800 */
[----:B---3--:R-:W-:-:S02]  /*5cb90*/  @!P2 IMAD.MOV.U32 R11, RZ, RZ, R4 ;  /* 0x000000ffff0ba224 */ /* 0x008fc400078e0004 */
[----:B----4-:R-:W-:-:S05]  /*5cba0*/  @!P2 IMAD.MOV.U32 R10, RZ, RZ, R3 ;  /* 0x000000ffff0aa224 */ /* 0x010fca00078e0003 */
[----:B------:R0:W3:Y:S02]  /*5cbb0*/  @!P2 LDG.E.U16 R26, [R10.64] ;  /* 0x000000060a1aa981 */ /* 0x0000e4000c1e1500 */
[----:B0-----:R-:W-:Y:S02]  /*5cbc0*/  @!P2 IMAD.MOV.U32 R11, RZ, RZ, R7 ;  /* 0x000000ffff0ba224 */ /* 0x001fe400078e0007 */
[----:B------:R-:W-:-:S05]  /*5cbd0*/  @!P2 IMAD.MOV.U32 R10, RZ, RZ, R0 ;  /* 0x000000ffff0aa224 */ /* 0x000fca00078e0000 */
[----:B------:R0:W4:Y:S04]  /*5cbe0*/  @!P2 LDG.E.U16 R24, [R10.64] ;  /* 0x000000060a18a981 */ /* 0x000128000c1e1500 */
[----:B--2---:R1:W-:Y:S04]  /*5cbf0*/  STL [R1+0x8], R9 ;  /* 0x0000080901007387 */ /* 0x0043e80000100800 */
[----:B-1----:R-:W2:Y:S04]  /*5cc00*/  LDL R9, [R1+0x21dc] ;  /* 0x0021dc0001097983 */ /* 0x002ea80000100800 */
[----:B------:R1:W-:Y:S01]  /*5cc10*/  STL [R1+0x4], R8 ;  /* 0x0000040801007387 */ /* 0x0003e20000100800 */
[----:B------:R-:W2:Y:S02]  /*5cc20*/  LDL R4, [R1+0x221c] ;  /* 0x00221c0001047983 */ /* 0x000ea40000100800 */
[----:B------:R-:W2:Y:S01]  /*5cc30*/  LDL R3, [R1+0x2258] ;  /* 0x0022580001037983 */ /* 0x000ea20000100800 */
[----:B-1----:R-:W2:Y:S01]  /*5cc40*/  LDL R8, [R1+0x2218] ;  /* 0x0022180001087983 */ /* 0x002ea20000100800 */
[----:B0-----:R-:W-:-:S02]  /*5cc50*/  @!P2 IMAD.MOV.U32 R10, RZ, RZ, R5 ;  /* 0x000000ffff0aa224 */ /* 0x001fc400078e0005 */
[----:B------:R-:W-:Y:S01]  /*5cc60*/  @!P2 IMAD.MOV.U32 R11, RZ, RZ, R6 ;  /* 0x000000ffff0ba224 */ /* 0x000fe200078e0006 */
[----:B---3--:R-:W-:Y:S01]  /*5cc70*/  STL [R1+0x76b0], R26 ;  /* 0x0076b01a01007387 */ /* 0x008fe20000100800 */
[----:B------:R-:W3:Y:S02]  /*5cc80*/  LDL R7, [R1+0x225c] ;  /* 0x00225c0001077983 */ /* 0x000ee40000100800 */
[----:B------:R-:W3:Y:S01]  /*5cc90*/  LDL R0, [R1+0x2288] ;  /* 0x0022880001007983 */ /* 0x000ee20000100800 */
[----:B------:R-:W-:-:S06]  /*5cca0*/  PRMT R22, RZ, 0x7610, R22 ;  /* 0x00007610ff167816 */ /* 0x000fcc0000000016 */
[----:B------:R0:W3:Y:S02]  /*5ccb0*/  @!P2 LDG.E.U16 R22, [R10.64] ;  /* 0x000000060a16a981 */ /* 0x0000e4000c1e1500 */
[----:B0-----:R-:W-:Y:S02]  /*5ccc0*/  PRMT R10, RZ, 0x7610, R10 ;  /* 0x00007610ff0a7816 */ /* 0x001fe4000000000a */
[----:B----4-:R-:W-:Y:S01]  /*5ccd0*/  STL [R1+0x76a0], R24 ;  /* 0x0076a01801007387 */ /* 0x010fe20000100800 */
[----:B------:R0:W-:Y:S02]  /*5cce0*/  STL [R1+0x10], R15 ;  /* 0x0000100f01007387 */ /* 0x0001e40000100800 */
[----:B------:R-:W4:Y:S02]  /*5ccf0*/  LDL R6, [R1+0x21b4] ;  /* 0x0021b40001067983 */ /* 0x000f240000100800 */
[----:B------:R-:W4:Y:S02]  /*5cd00*/  LDL R5, [R1+0x21f0] ;  /* 0x0021f00001057983 */ /* 0x000f240000100800 */
[----:B--2---:R-:W-:-:S02]  /*5cd10*/  @!P2 IMAD.MOV.U32 R13, RZ, RZ, R9 ;  /* 0x000000ffff0da224 */ /* 0x004fc400078e0009 */
[----:B------:R-:W-:-:S05]  /*5cd20*/  @!P2 IMAD.MOV.U32 R12, RZ, RZ, R8 ;  /* 0x000000ffff0ca224 */ /* 0x000fca00078e0008 */
[----:B------:R1:W2:Y:S01]  /*5cd30*/  @!P2 LDG.E.U16 R10, [R12.64] ;  /* 0x000000060c0aa981 */ /* 0x0002a2000c1e1500 */
[----:B------:R-:W-:Y:S01]  /*5cd40*/  PRMT R11, RZ, 0x7610, R11 ;  /* 0x00007610ff0b7816 */ /* 0x000fe2000000000b */
[----:B-1----:R-:W-:Y:S02]  /*5cd50*/  @!P2 IMAD.MOV.U32 R12, RZ, RZ, R3 ;  /* 0x000000ffff0ca224 */ /* 0x002fe400078e0003 */
[----:B------:R-:W-:Y:S02]  /*5cd60*/  @!P2 IMAD.MOV.U32 R13, RZ, RZ, R4 ;  /* 0x000000ffff0da224 */ /* 0x000fe400078e0004 */
[----:B---3--:R-:W-:Y:S02]  /*5cd70*/  @!P2 IMAD.MOV.U32 R14, RZ, RZ, R0 ;  /* 0x000000ffff0ea224 */ /* 0x008fe400078e0000 */
[----:B0-----:R-:W-:Y:S01]  /*5cd80*/  @!P2 IMAD.MOV.U32 R15, RZ, RZ, R7 ;  /* 0x000000ffff0fa224 */ /* 0x001fe200078e0007 */
[----:B------:R0:W3:Y:S01]  /*5cd90*/  @!P2 LDG.E.U16 R11, [R12.64] ;  /* 0x000000060c0ba981 */ /* 0x0000e2000c1e1500 */
[----:B------:R-:W-:-:S02]  /*5cda0*/  PRMT R18, RZ, 0x7610, R18 ;  /* 0x00007610ff127816 */ /* 0x000fc40000000012 */
[----:B0-----:R-:W-:-:S06]  /*5cdb0*/  PRMT R12, RZ, 0x7610, R12 ;  /* 0x00007610ff0c7816 */ /* 0x001fcc000000000c */
[----:B------:R4:W3:Y:S02]  /*5cdc0*/  @!P2 LDG.E.U16 R12, [R14.64] ;  /* 0x000000060e0ca981 */ /* 0x0008e4000c1e1500 */
[----:B----4-:R-:W-:Y:S02]  /*5cdd0*/  @!P2 IMAD.MOV.U32 R14, RZ, RZ, R5 ;  /* 0x000000ffff0ea224 */ /* 0x010fe400078e0005 */
[----:B------:R-:W-:-:S05]  /*5cde0*/  @!P2 IMAD.MOV.U32 R15, RZ, RZ, R6 ;  /* 0x000000ffff0fa224 */ /* 0x000fca00078e0006 */
[----:B------:R-:W4:Y:S04]  /*5cdf0*/  @!P2 LDG.E.U16 R18, [R14.64] ;  /* 0x000000060e12a981 */ /* 0x000f28000c1e1500 */
[----:B------:R-:W-:Y:S04]  /*5ce00*/  STL [R1+0x7674], R22 ;  /* 0x0076741601007387 */ /* 0x000fe80000100800 */
[----:B--2---:R-:W-:Y:S01]  /*5ce10*/  STL [R1+0x76b4], R10 ;  /* 0x0076b40a01007387 */ /* 0x004fe20000100800 */
[----:B------:R-:W2:Y:S02]  /*5ce20*/  LDL R4, [R1+0x21e4] ;  /* 0x0021e40001047983 */ /* 0x000ea40000100800 */
[----:B------:R-:W2:Y:S01]  /*5ce30*/  LDL R3, [R1+0x2220] ;  /* 0x0022200001037983 */ /* 0x000ea20000100800 */
[----:B---3--:R0:W-:Y:S01]  /*5ce40*/  STL [R1+0x76b8], R11 ;  /* 0x0076b80b01007387 */ /* 0x0081e20000100800 */
[----:B------:R-:W3:Y:S03]  /*5ce50*/  LDL R0, [R1+0x2228] ;  /* 0x0022280001007983 */ /* 0x000ee60000100800 */
[----:B0-----:R-:W3:Y:S04]  /*5ce60*/  LDL R11, [R1+0x21ec] ;  /* 0x0021ec00010b7983 */ /* 0x001ee80000100800 */
[----:B------:R-:W-:Y:S01]  /*5ce70*/  STL [R1+0x76bc], R12 ;  /* 0x0076bc0c01007387 */ /* 0x000fe20000100800 */
[----:B------:R-:W3:Y:S02]  /*5ce80*/  LDL R10, [R1+0x21f4] ;  /* 0x0021f400010a7983 */ /* 0x000ee40000100800 */
[----:B------:R-:W3:Y:S02]  /*5ce90*/  LDL R9, [R1+0x2230] ;  /* 0x0022300001097983 */ /* 0x000ee40000100800 */
[----:B------:R-:W3:Y:S01]  /*5cea0*/  LDL R7, [R1+0x2260] ;  /* 0x0022600001077983 */ /* 0x000ee20000100800 */
[----:B----4-:R-:W-:Y:S01]  /*5ceb0*/  STL [R1+0x7668], R18 ;  /* 0x0076681201007387 */ /* 0x010fe20000100800 */
[----:B------:R-:W4:Y:S02]  /*5cec0*/  LDL R8, [R1+0x2224] ;  /* 0x0022240001087983 */ /* 0x000f240000100800 */
[----:B------:R-:W4:Y:S02]  /*5ced0*/  LDL R6, [R1+0x222c] ;  /* 0x00222c0001067983 */ /* 0x000f240000100800 */
[----:B------:R-:W4:Y:S01]  /*5cee0*/  LDL R5, [R1+0x2268] ;  /* 0x0022680001057983 */ /* 0x000f220000100800 */
[----:B------:R-:W-:Y:S01]  /*5cef0*/  PRMT R13, RZ, 0x7610, R13 ;  /* 0x00007610ff0d7816 */ /* 0x000fe2000000000d */
[----:B--2---:R-:W-:-:S02]  /*5cf00*/  @!P2 IMAD.MOV.U32 R15, RZ, RZ, R4 ;  /* 0x000000ffff0fa224 */ /* 0x004fc400078e0004 */
[----:B------:R-:W-:Y:S01]  /*5cf10*/  @!P2 IMAD.MOV.U32 R14, RZ, RZ, R3 ;  /* 0x000000ffff0ea224 */ /* 0x000fe200078e0003 */
[----:B------:R-:W2:Y:S04]  /*5cf20*/  LDL R4, [R1+0x2234] ;  /* 0x0022340001047983 */ /* 0x000ea80000100800 */
[----:B------:R-:W2:Y:S04]  /*5cf30*/  LDL R3, [R1+0x2270] ;  /* 0x0022700001037983 */ /* 0x000ea80000100800 */
[----:B------:R3:W2:Y:S01]  /*5cf40*/  @!P2 LDG.E.U16 R13, [R14.64] ;  /* 0x000000060e0da981 */ /* 0x0006a2000c1e1500 */
[----:B------:R-:W-:-:S02]  /*5cf50*/  PRMT R17, RZ, 0x7610, R17 ;  /* 0x00007610ff117816 */ /* 0x000fc40000000011 */
[----:B------:R-:W-:Y:S01]  /*5cf60*/  PRMT R19, RZ, 0x7610, R19 ;  /* 0x00007610ff137816 */ /* 0x000fe20000000013 */
[----:B---3--:R-:W-:Y:S02]  /*5cf70*/  @!P2 IMAD.MOV.U32 R14, RZ, RZ, R0 ;  /* 0x000000ffff0ea224 */ /* 0x008fe400078e0000 */
[----:B------:R-:W-:-:S05]  /*5cf80*/  @!P2 IMAD.MOV.U32 R15, RZ, RZ, R11 ;  /* 0x000000ffff0fa224 */ /* 0x000fca00078e000b */
[----:B------:R0:W3:Y:S01]  /*5cf90*/  @!P2 LDG.E.U16 R17, [R14.64] ;  /* 0x000000060e11a981 */ /* 0x0000e2000c1e1500 */
[----:B------:R-:W-:Y:S01]  /*5cfa0*/  PRMT R21, RZ, 0x7610, R21 ;  /* 0x00007610ff157816 */ /* 0x000fe20000000015 */
[----:B0-----:R-:W-:Y:S02]  /*5cfb0*/  @!P2 IMAD.MOV.U32 R14, RZ, RZ, R9 ;  /* 0x000000ffff0ea224 */ /* 0x001fe400078e0009 */
[----:B------:R-:W-:-:S05]  /*5cfc0*/  @!P2 IMAD.MOV.U32 R15, RZ, RZ, R10 ;  /* 0x000000ffff0fa224 */ /* 0x000fca00078e000a */
[----:B------:R0:W3:Y:S01]  /*5cfd0*/  @!P2 LDG.E.U16 R19, [R14.64] ;  /* 0x000000060e13a981 */ /* 0x0000e2000c1e1500 */
[----:B------:R-:W-:Y:S01]  /*5cfe0*/  PRMT R23, RZ, 0x7610, R23 ;  /* 0x00007610ff177816 */ /* 0x000fe20000000017 */
[----:B0-----:R-:W-:Y:S02]  /*5cff0*/  @!P2 IMAD.MOV.U32 R14, RZ, RZ, R7 ;  /* 0x000000ffff0ea224 */ /* 0x001fe400078e0007 */
[----:B----4-:R-:W-:-:S05]  /*5d000*/  @!P2 IMAD.MOV.U32 R15, RZ, RZ, R8 ;  /* 0x000000ffff0fa224 */ /* 0x010fca00078e0008 */
[----:B------:R0:W4:Y:S01]  /*5d010*/  @!P2 LDG.E.U16 R21, [R14.64] ;  /* 0x000000060e15a981 */ /* 0x000122000c1e1500 */
[----:B------:R-:W-:Y:S01]  /*5d020*/  PRMT R25, RZ, 0x7610, R25 ;  /* 0x00007610ff197816 */ /* 0x000fe20000000019 */
[----:B0-----:R-:W-:Y:S02]  /*5d030*/  @!P2 IMAD.MOV.U32 R14, RZ, RZ, R5 ;  /* 0x000000ffff0ea224 */ /* 0x001fe400078e0005 */
[----:B------:R-:W-:-:S05]  /*5d040*/  @!P2 IMAD.MOV.U32 R15, RZ, RZ, R6 ;  /* 0x000000ffff0fa224 */ /* 0x000fca00078e0006 */
[----:B------:R2:W4:Y:S02]  /*5d050*/  @!P2 LDG.E.U16 R23, [R14.64] ;  /* 0x000000060e17a981 */ /* 0x000524000c1e1500 */
[----:B--2---:R-:W-:Y:S02]  /*5d060*/  @!P2 IMAD.MOV.U32 R15, RZ, RZ, R4 ;  /* 0x000000ffff0fa224 */ /* 0x004fe400078e0004 */
[----:B------:R-:W-:-:S05]  /*5d070*/  @!P2 IMAD.MOV.U32 R14, RZ, RZ, R3 ;  /* 0x000000ffff0ea224 */ /* 0x000fca00078e0003 */
[----:B------:R0:W2:Y:S04]  /*5d080*/  @!P2 LDG.E.U16 R25, [R14.64] ;  /* 0x000000060e19a981 */ /* 0x0000a8000c1e1500 */
[----:B------:R-:W-:Y:S01]  /*5d090*/  STL [R1+0x76a4], R13 ;  /* 0x0076a40d01007387 */ /* 0x000fe20000100800 */
[----:B------:R-:W2:Y:S03]  /*5d0a0*/  LDL R0, [R1+0x2284] ;  /* 0x0022840001007983 */ /* 0x000ea60000100800 */
[----:B---3--:R-:W-:Y:S04]  /*5d0b0*/  STL [R1+0x7678], R17 ;  /* 0x0076781101007387 */ /* 0x008fe80000100800 */
[----:B------:R-:W-:Y:S04]  /*5d0c0*/  STL [R1+0x766c], R19 ;  /* 0x00766c1301007387 */ /* 0x000fe80000100800 */
[----:B----4-:R-:W-:Y:S04]  /*5d0d0*/  STL [R1+0x76a8], R21 ;  /* 0x0076a81501007387 */ /* 0x010fe80000100800 */
[----:B------:R-:W-:Y:S01]  /*5d0e0*/  STL [R1+0x767c], R23 ;  /* 0x00767c1701007387 */ /* 0x000fe20000100800 */
[----:B------:R-:W-:Y:S01]  /*5d0f0*/  PRMT R27, RZ, 0x7610, R27 ;  /* 0x00007610ff1b7816 */ /* 0x000fe2000000001b */
[----:B0-----:R-:W-:-:S02]  /*5d100*/  @!P2 IMAD.MOV.U32 R15, RZ, RZ, R2 ;  /* 0x000000ffff0fa224 */ /* 0x001fc400078e0002 */
[----:B--2---:R0:W-:Y:S04]  /*5d110*/  STL [R1+0x7670], R25 ;  /* 0x0076701901007387 */ /* 0x0041e80000100800 */
        /* <DEDUP_REMOVED lines=21> */
[----:B------:R-:W-:-:S02]  /*5d270*/  @!P2 IMAD.MOV.U32 R14, RZ, RZ, R0 ;  /* 0x000000ffff0ea224 */ /* 0x000fc400078e0000 */
[----:B------:R-:W2:Y:S02]  /*5d280*/  LDL.LU R20, [R1+0x424] ;  /* 0x0004240001147983 */ /* 0x000ea40000300800 */
[----:B------:R-:W2:Y:S01]  /*5d290*/  LDL.LU R0, [R1+0x408] ;  /* 0x0004080001007983 */ /* 0x000ea20000300800 */
[----:B------:R0:W-:Y:S04]  /*5d2a0*/  STL [R1+0x2ac8], R2 ;  /* 0x002ac80201007387 */ /* 0x0001e80000100800 */
[----:B------:R1:W2:Y:S04]  /*5d2b0*/  @!P2 LDG.E.U16 R27, [R14.64] ;  /* 0x000000060e1ba981 */ /* 0x0002a8000c1e1500 */
[----:B0-----:R-:W2:Y:S04]  /*5d2c0*/  LDL R2, [R1+0x2280] ;  /* 0x0022800001027983 */ /* 0x001ea80000100800 */
[----:B-1----:R-:W3:Y:S01]  /*5d2d0*/  LDL R15, [R1+0x226c] ;  /* 0x00226c00010f7983 */ /* 0x002ee20000100800 */
[----:B------:R-:W-:-:S03]  /*5d2e0*/  PRMT R29, RZ, 0x7610, R29 ;  /* 0x00007610ff1d7816 */ /* 0x000fc6000000001d */
[----:B------:R-:W0:Y:S02]  /*5d2f0*/  S2R R5, SR_TID.X ;  /* 0x0000000000057919 */ /* 0x000e240000002100 */
[----:B0-----:R-:W-:Y:S01]  /*5d300*/  LOP3.LUT R5, R5, 0x7f, RZ, 0xc0, !PT ;  /* 0x0000007f05057812 */ /* 0x001fe200078ec0ff */
[----:B--2---:R-:W-:-:S05]  /*5d310*/  @!P2 IMAD.MOV.U32 R14, RZ, RZ, R2 ;  /* 0x000000ffff0ea224 */ /* 0x004fca00078e0002 */
[----:B---3--:R-:W2:Y:S01]  /*5d320*/  @!P2 LDG.E.U16 R29, [R14.64] ;  /* 0x000000060e1da981 */ /* 0x008ea2000c1e1500 */
[----:B------:R-:W-:-:S05]  /*5d330*/  IMAD.SHL.U32 R5, R5, 0x2, RZ ;  /* 0x0000000205057824 */ /* 0x000fca00078e00ff */
[----:B------:R-:W-:-:S05]  /*5d340*/  LOP3.LUT R5, R5, 0x10, RZ, 0x3c, !PT ;  /* 0x0000001005057812 */ /* 0x000fca00078e3cff */
[----:B------:R-:W-:Y:S01]  /*5d350*/  STS.U16 [R5+0x3900], R25 ;  /* 0x0039001905007388 */ /* 0x000fe20000000400 */
        /* <DEDUP_REMOVED lines=15> */
[----:B------:R-:W-:Y:S04]  /*5d450*/  STL [R1+0x76ac], R27 ;  /* 0x0076ac1b01007387 */ /* 0x000fe80000100800 */
[----:B------:R-:W-:Y:S01]  /*5d460*/  STS.U16 [R5+0xb900], R28 ;  /* 0x00b9001c05007388 */ /* 0x000fe20000000400 */
[----:B------:R0:W-:Y:S02]  /*5d470*/  STS.U16 [R5+0xc100], R6 ;  /* 0x00c1000605007388 */ /* 0x0001e40000000400 */
[----:B------:R1:W-:Y:S02]  /*5d480*/  STS.U16 [R5+0xc900], R16 ;  /* 0x00c9001005007388 */ /* 0x0003e40000000400 */
[----:B------:R3:W-:Y:S01]  /*5d490*/  STS.U16 [R5+0xd100], R3 ;  /* 0x00d1000305007388 */ /* 0x0007e20000000400 */
[----:B--2---:R-:W-:Y:S01]  /*5d4a0*/  STL [R1+0x7680], R29 ;  /* 0x0076801d01007387 */ /* 0x004fe20000100800 */
[----:B0-----:R-:W2:Y:S02]  /*5d4b0*/  LDL.LU R6, [R1+0x3ec] ;  /* 0x0003ec0001067983 */ /* 0x001ea40000300800 */
[----:B-1----:R-:W4:Y:S02]  /*5d4c0*/  LDL.LU R16, [R1+0x3d0] ;  /* 0x0003d00001107983 */ /* 0x002f240000300800 */
[----:B---3--:R-:W3:Y:S01]  /*5d4d0*/  LDL.LU R3, [R1+0x398] ;  /* 0x0003980001037983 */ /* 0x008ee20000300800 */
[----:B------:R-:W-:Y:S01]  /*5d4e0*/  STS.U16 [R5+0xd900], R4 ;  /* 0x00d9000405007388 */ /* 0x000fe20000000400 */
[----:B------:R-:W-:Y:S02]  /*5d4f0*/  STS.U16 [R5+0xe100], R20 ;  /* 0x00e1001405007388 */ /* 0x000fe40000000400 */
[----:B------:R-:W-:Y:S01]  /*5d500*/  STS.U16 [R5+0xe900], R0 ;  /* 0x00e9000005007388 */ /* 0x000fe20000000400 */
[----:B---3--:R0:W-:Y:S04]  /*5d510*/  STL [R1+0x7724], R3 ;  /* 0x0077240301007387 */ /* 0x0081e80000100800 */
[----:B0-----:R-:W3:Y:S01]  /*5d520*/  LDL.LU R3, [R1+0x3b4] ;  /* 0x0003b40001037983 */ /* 0x001ee20000300800 */
        /* <DEDUP_REMOVED lines=23> */
[----:B------:R-:W3:Y:S04]  /*5d6a0*/  LDL.LU R28, [R1+0x58] ;  /* 0x00005800011c7983 */ /* 0x000ee80000300800 */
[----:B--2---:R0:W-:Y:S01]  /*5d6b0*/  STS.U16 [R5+0xf100], R6 ;  /* 0x00f1000605007388 */ /* 0x0041e20000000400 */
[----:B------:R-:W2:Y:S02]  /*5d6c0*/  LDL.LU R7, [R1+0x40] ;  /* 0x0000400001077983 */ /* 0x000ea40000300800 */
[----:B----4-:R1:W-:Y:S01]  /*5d6d0*/  STS.U16 [R5+0xf900], R16 ;  /* 0x00f9001005007388 */ /* 0x0103e20000000400 */
[----:B0-----:R-:W4:Y:S01]  /*5d6e0*/  LDL.LU R6, [R1+0x24] ;  /* 0x0000240001067983 */ /* 0x001f220000300800 */
[----:B-1----:R-:W2:Y:S03]  /*5d6f0*/  LDL.LU R16, [R1+0x18] ;  /* 0x0000180001107983 */ /* 0x002ea60000300800 */
[----:B---3--:R0:W-:Y:S04]  /*5d700*/  STS.U16 [R5+0x10100], R3 ;  /* 0x0101000305007388 */ /* 0x0081e80000000400 */
[----:B0-----:R-:W3:Y:S04]  /*5d710*/  LDL.LU R3, [R1+0x7724] ;  /* 0x0077240001037983 */ /* 0x001ee80000300800 */
[----:B---3--:R0:W-:Y:S01]  /*5d720*/  STS.U16 [R5+0x10900], R3 ;  /* 0x0109000305007388 */ /* 0x0081e20000000400 */
[----:B------:R1:W-:Y:S02]  /*5d730*/  STS.U16 [R5+0x11100], R4 ;  /* 0x0111000405007388 */ /* 0x0003e40000000400 */
[----:B------:R3:W-:Y:S02]  /*5d740*/  STS.U16 [R5+0x11900], R20 ;  /* 0x0119001405007388 */ /* 0x0007e40000000400 */
[----:B------:R2:W-:Y:S01]  /*5d750*/  STS.U16 [R5+0x12100], R29 ;  /* 0x0121001d05007388 */ /* 0x0005e20000000400 */
[----:B0-----:R-:W4:Y:S01]  /*5d760*/  LDL.LU R3, [R1+0x7720] ;  /* 0x0077200001037983 */ /* 0x001f220000300800 */
[----:B-1----:R-:W4:Y:S02]  /*5d770*/  LDL.LU R4, [R1+0x771c] ;  /* 0x00771c0001047983 */ /* 0x002f240000300800 */
[----:B---3--:R-:W3:Y:S02]  /*5d780*/  LDL.LU R20, [R1+0x7718] ;  /* 0x0077180001147983 */ /* 0x008ee40000300800 */
[----:B--2---:R-:W2:Y:S02]  /*5d790*/  LDL.LU R29, [R1+0x7e8] ;  /* 0x0007e800011d7983 */ /* 0x004ea40000300800 */
        /* <DEDUP_REMOVED lines=19> */
[----:B0-----:R-:W2:Y:S04]  /*5d8d0*/  LDL.LU R29, [R1+0xe94] ;  /* 0x000e9400011d7983 */ /* 0x001ea80000300800 */
[----:B------:R-:W-:Y:S01]  /*5d8e0*/  STS.U16 [R5+0x1a900], R26 ;  /* 0x01a9001a05007388 */ /* 0x000fe20000000400 */
[----:B------:R0:W-:Y:S03]  /*5d8f0*/  STS.U16 [R5+0x1b100], R0 ;  /* 0x01b1000005007388 */ /* 0x0001e60000000400 */
[----:B0-----:R-:W0:Y:S01]  /*5d900*/  S2R R0, SR_TID.X ;  /* 0x0000000000007919 */ /* 0x001e220000002100 */
[----:B------:R-:W-:Y:S02]  /*5d910*/  STS.U16 [R5+0x1b900], R9 ;  /* 0x01b9000905007388 */ /* 0x000fe40000000400 */
[----:B------:R-:W-:Y:S02]  /*5d920*/  STS.U16 [R5+0x1c100], R8 ;  /* 0x01c1000805007388 */ /* 0x000fe40000000400 */
[----:B------:R0:W-:Y:S01]  /*5d930*/  STS.U16 [R5+0x1c900], R28 ;  /* 0x01c9001c05007388 */ /* 0x0001e20000000400 */
[----:B------:R-:W-:Y:S01]  /*5d940*/  STS.U16 [R5+0x1d100], R7 ;  /* 0x01d1000705007388 */ /* 0x000fe20000000400 */
[----:B----4-:R-:W-:Y:S02]  /*5d950*/  STS.U16 [R5+0x1d900], R6 ;  /* 0x01d9000605007388 */ /* 0x010fe40000000400 */
[----:B------:R-:W-:Y:S01]  /*5d960*/  STS.U16 [R5+0x1e100], R16 ;  /* 0x01e1001005007388 */ /* 0x000fe20000000400 */
[C---:B0-----:R-:W-:Y:S01]  /*5d970*/  LOP3.LUT R28, R0.reuse, 0x7f, RZ, 0xc0, !PT ;  /* 0x0000007f001c7812 */ /* 0x041fe200078ec0ff */
[----:B--2---:R0:W-:Y:S01]  /*5d980*/  STL [R1+0x7714], R29 ;  /* 0x0077141d01007387 */ /* 0x0041e20000100800 */
[----:B------:R-:W2:Y:S02]  /*5d990*/  LDL.LU R14, [R1+0x7cc] ;  /* 0x0007cc00010e7983 */ /* 0x000ea40000300800 */
        /* <DEDUP_REMOVED lines=8> */
[----:B------:R-:W2:Y:S01]  /*5da20*/  LDL.LU R13, [R1+0x630] ;  /* 0x00063000010d7983 */ /* 0x000ea20000300800 */
[----:B0-----:R-:W-:Y:S01]  /*5da30*/  LOP3.LUT R29, R0, 0x7f, RZ, 0xc0, !PT ;  /* 0x0000007f001d7812 */ /* 0x001fe200078ec0ff */
[----:B------:R-:W2:Y:S01]  /*5da40*/  LDL.LU R18, [R1+0x614] ;  /* 0x0006140001127983 */ /* 0x000ea20000300800 */
[----:B------:R-:W2:Y:S02]  /*5da50*/  LDL.LU R12, [R1+0x5f8] ;  /* 0x0005f800010c7983 */ /* 0x000ea40000300800 */
[----:B------:R-:W2:Y:S02]  /*5da60*/  LDL.LU R11, [R1+0x5dc] ;  /* 0x0005dc00010b7983 */ /* 0x000ea40000300800 */
[----:B------:R-:W2:Y:S01]  /*5da70*/  LDL.LU R10, [R1+0x5c0] ;  /* 0x0005c000010a7983 */ /* 0x000ea20000300800 */
[----:B------:R-:W2:Y:S01]  /*5da80*/  LDL.LU R22, [R1+0x4e4] ;  /* 0x0004e40001167983 */ /* 0x000ea20000300800 */
[----:B------:R-:W-:-:S02]  /*5da90*/  IMAD.SHL.U32 R29, R29, 0x2, RZ ;  /* 0x000000021d1d7824 */ /* 0x000fc400078e00ff */
[----:B------:R-:W2:Y:S02]  /*5daa0*/  LDL.LU R24, [R1+0x4c8] ;  /* 0x0004c80001187983 */ /* 0x000ea40000300800 */
[----:B------:R-:W2:Y:S01]  /*5dab0*/  LDL.LU R26, [R1+0x4ac] ;  /* 0x0004ac00011a7983 */ /* 0x000ea20000300800 */
[----:B------:R-:W2:Y:S01]  /*5dac0*/  LDL.LU R9, [R1+0x490] ;  /* 0x0004900001097983 */ /* 0x000ea20000300800 */
[----:B------:R-:W2:Y:S02]  /*5dad0*/  LDL.LU R8, [R1+0x474] ;  /* 0x0004740001087983 */ /* 0x000ea40000300800 */
[----:B------:R-:W2:Y:S01]  /*5dae0*/  LDL.LU R7, [R1+0x458] ;  /* 0x0004580001077983 */ /* 0x000ea20000300800 */
[----:B------:R-:W-:Y:S01]  /*5daf0*/  LOP3.LUT R29, R29, 0x10, RZ, 0x3c, !PT ;  /* 0x000000101d1d7812 */ /* 0x000fe200078e3cff */
[----:B------:R-:W2:Y:S01]  /*5db00*/  LDL.LU R6, [R1+0x43c] ;  /* 0x00043c0001067983 */ /* 0x000ea20000300800 */
[----:B------:R-:W2:Y:S02]  /*5db10*/  LDL.LU R5, [R1+0x420] ;  /* 0x0004200001057983 */ /* 0x000ea40000300800 */
[----:B------:R-:W2:Y:S02]  /*5db20*/  LDL.LU R16, [R1+0x404] ;  /* 0x0004040001107983 */ /* 0x000ea40000300800 */
[----:B------:R-:W-:Y:S01]  /*5db30*/  IMAD.SHL.U32 R0, R28, 0x2, RZ ;  /* 0x000000021c007824 */ /* 0x000fe200078e00ff */
[----:B------:R0:W-:Y:S04]  /*5db40*/  STL [R1+0x76fc], R28 ;  /* 0x0076fc1c01007387 */ /* 0x0001e80000100800 */
[----:B---3--:R1:W-:Y:S01]  /*5db50*/  STS.U16 [R29+0x1e900], R20 ;  /* 0x01e900141d007388 */ /* 0x0083e20000000400 */
[----:B------:R3:W-:Y:S02]  /*5db60*/  STS.U16 [R29+0x1f100], R4 ;  /* 0x01f100041d007388 */ /* 0x0007e40000000400 */
[----:B------:R3:W-:Y:S01]  /*5db70*/  STS.U16 [R29+0x1f900], R3 ;  /* 0x01f900031d007388 */ /* 0x0007e20000000400 */
[----:B0-----:R-:W2:Y:S01]  /*5db80*/  LDL.LU R28, [R1+0x800] ;  /* 0x00080000011c7983 */ /* 0x001ea20000300800 */
[----:B-1----:R-:W2:Y:S02]  /*5db90*/  LDL.LU R20, [R1+0x818] ;  /* 0x0008180001147983 */ /* 0x002ea40000300800 */
[----:B---3--:R-:W3:Y:S02]  /*5dba0*/  LDL.LU R4, [R1+0xe4c] ;  /* 0x000e4c0001047983 */ /* 0x008ee40000300800 */
[----:B------:R-:W2:Y:S01]  /*5dbb0*/  LDL.LU R29, [R1+0x7714] ;  /* 0x00771400011d7983 */ /* 0x000ea20000300800 */
[----:B------:R-:W-:Y:S01]  /*5dbc0*/  LOP3.LUT R0, R0, 0x20, RZ, 0x3c, !PT ;  /* 0x0000002000007812 */ /* 0x000fe200078e3cff */
[----:B------:R-:W3:Y:S04]  /*5dbd0*/  LDL.LU R3, [R1+0xe64] ;  /* 0x000e640001037983 */ /* 0x000ee80000300800 */
[----:B--2---:R0:W-:Y:S04]  /*5dbe0*/  STS.U16 [R0+0x200], R29 ;  /* 0x0002001d00007388 */ /* 0x0041e80000000400 */
[----:B0-----:R-:W2:Y:S04]  /*5dbf0*/  LDL.LU R29, [R1+0x7710] ;  /* 0x00771000011d7983 */ /* 0x001ea80000300800 */
[----:B--2---:R0:W-:Y:S01]  /*5dc00*/  STS.U16 [R0+0xa00], R29 ;  /* 0x000a001d00007388 */ /* 0x0041e20000000400 */
[----:B---3--:R-:W-:Y:S02]  /*5dc10*/  STS.U16 [R0+0x1200], R3 ;  /* 0x0012000300007388 */ /* 0x008fe40000000400 */
[----:B------:R-:W-:Y:S02]  /*5dc20*/  STS.U16 [R0+0x1a00], R4 ;  /* 0x001a000400007388 */ /* 0x000fe40000000400 */
[----:B------:R-:W-:Y:S01]  /*5dc30*/  STS.U16 [R0+0x2200], R20 ;  /* 0x0022001400007388 */ /* 0x000fe20000000400 */
[----:B------:R1:W-:Y:S04]  /*5dc40*/  STS.U16 [R0+0x2a00], R28 ;  /* 0x002a001c00007388 */ /* 0x0003e80000000400 */
[----:B0-----:R-:W2:Y:S04]  /*5dc50*/  LDL.LU R29, [R1+0x770c] ;  /* 0x00770c00011d7983 */ /* 0x001ea80000300800 */
[----:B-1----:R-:W3:Y:S04]  /*5dc60*/  LDL.LU R28, [R1+0x394] ;  /* 0x00039400011c7983 */ /* 0x002ee80000300800 */
[----:B---3--:R0:W-:Y:S04]  /*5dc70*/  STL [R1+0x7700], R28 ;  /* 0x0077001c01007387 */ /* 0x0081e80000100800 */
[----:B0-----:R-:W3:Y:S04]  /*5dc80*/  LDL.LU R28, [R1+0x3b0] ;  /* 0x0003b000011c7983 */ /* 0x001ee80000300800 */
[----:B---3--:R0:W-:Y:S04]  /*5dc90*/  STL [R1+0x7704], R28 ;  /* 0x0077041c01007387 */ /* 0x0081e80000100800 */
[----:B0-----:R-:W3:Y:S04]  /*5dca0*/  LDL.LU R28, [R1+0x3cc] ;  /* 0x0003cc00011c7983 */ /* 0x001ee80000300800 */
[----:B--2---:R-:W-:Y:S01]  /*5dcb0*/  STS.U16 [R0+0x3200], R29 ;  /* 0x0032001d00007388 */ /* 0x004fe20000000400 */
        /* <DEDUP_REMOVED lines=23> */
[----:B---3--:R0:W-:Y:S04]  /*5de30*/  STL [R1+0x7708], R28 ;  /* 0x0077081c01007387 */ /* 0x0081e80000100800 */
        /* <DEDUP_REMOVED lines=28> */
[----:B--2---:R0:W-:Y:S04]  /*5e000*/  STS.U16 [R0+0xf200], R28 ;  /* 0x00f2001c00007388 */ /* 0x0041e80000000400 */
[----:B0-----:R-:W2:Y:S04]  /*5e010*/  LDL.LU R28, [R1+0x7708] ;  /* 0x00770800011c7983 */ /* 0x001ea80000300800 */
[----:B--2---:R0:W-:Y:S04]  /*5e020*/  STS.U16 [R0+0xfa00], R28 ;  /* 0x00fa001c00007388 */ /* 0x0041e80000000400 */
[----:B0-----:R-:W2:Y:S04]  /*5e030*/  LDL.LU R28, [R1+0x7704] ;  /* 0x00770400011c7983 */ /* 0x001ea80000300800 */
[----:B--2---:R0:W-:Y:S04]  /*5e040*/  STS.U16 [R0+0x10200], R28 ;  /* 0x0102001c00007388 */ /* 0x0041e80000000400 */
[----:B0-----:R-:W2:Y:S04]  /*5e050*/  LDL.LU R28, [R1+0x7700] ;  /* 0x00770000011c7983 */ /* 0x001ea80000300800 */
[----:B--2---:R0:W-:Y:S01]  /*5e060*/  STS.U16 [R0+0x10a00], R28 ;  /* 0x010a001c00007388 */ /* 0x0041e20000000400 */
[----:B---3--:R1:W-:Y:S02]  /*5e070*/  STS.U16 [R0+0x11200], R6 ;  /* 0x0112000600007388 */ /* 0x0083e40000000400 */
[----:B----4-:R2:W-:Y:S02]  /*5e080*/  STS.U16 [R0+0x11a00], R5 ;  /* 0x011a000500007388 */ /* 0x0105e40000000400 */
[----:B------:R3:W-:Y:S01]  /*5e090*/  STS.U16 [R0+0x12200], R16 ;  /* 0x0122001000007388 */ /* 0x0007e20000000400 */
[----:B------:R3:W-:Y:S04]  /*5e0a0*/  STS.U16 [R0+0x12a00], R3 ;  /* 0x012a000300007388 */ /* 0x0007e80000000400 */
[----:B0-----:R-:W4:Y:S01]  /*5e0b0*/  LDL.LU R28, [R1+0x76fc] ;  /* 0x0076fc00011c7983 */ /* 0x001f220000300800 */
[----:B-1----:R-:W4:Y:S02]  /*5e0c0*/  LDL.LU R6, [R1+0x76f8] ;  /* 0x0076f80001067983 */ /* 0x002f240000300800 */
[----:B--2---:R-:W2:Y:S02]  /*5e0d0*/  LDL.LU R5, [R1+0x76f4] ;  /* 0x0076f40001057983 */ /* 0x004ea40000300800 */
[----:B---3--:R-:W3:Y:S01]  /*5e0e0*/  LDL.LU R16, [R1+0x76f0] ;  /* 0x0076f00001107983 */ /* 0x008ee20000300800 */
[----:B------:R-:W2:Y:S04]  /*5e0f0*/  LDL.LU R3, [R1+0x814] ;  /* 0x0008140001037983 */ /* 0x000ea80000300800 */
        /* <DEDUP_REMOVED lines=13> */
[----:B------:R-:W-:Y:S03]  /*5e1d0*/  STS.U16 [R0+0x19a00], R18 ;  /* 0x019a001200007388 */ /* 0x000fe60000000400 */
[----:B--2---:R0:W-:Y:S04]  /*5e1e0*/  STL [R1+0x76ec], R3 ;  /* 0x0076ec0301007387 */ /* 0x0041e80000100800 */
        /* <DEDUP_REMOVED lines=12> */
[----:B------:R-:W2:Y:S04]  /*5e2b0*/  LDL.LU R17, [R1+0x62c] ;  /* 0x00062c0001117983 */ /* 0x000ea80000300800 */
[----:B------:R0:W-:Y:S01]  /*5e2c0*/  STS.U16 [R0+0x1a200], R12 ;  /* 0x01a2000c00007388 */ /* 0x0001e20000000400 */
[----:B------:R-:W2:Y:S02]  /*5e2d0*/  LDL.LU R13, [R1+0x610] ;  /* 0x00061000010d7983 */ /* 0x000ea40000300800 */
[----:B------:R1:W-:Y:S02]  /*5e2e0*/  STS.U16 [R0+0x1aa00], R11 ;  /* 0x01aa000b00007388 */ /* 0x0003e40000000400 */
[----:B------:R-:W2:Y:S01]  /*5e2f0*/  LDL.LU R18, [R1+0x5f4] ;  /* 0x0005f40001127983 */ /* 0x000ea20000300800 */
[----:B------:R3:W-:Y:S01]  /*5e300*/  STS.U16 [R0+0x1b200], R10 ;  /* 0x01b2000a00007388 */ /* 0x0007e20000000400 */
[----:B------:R-:W-:Y:S02]  /*5e310*/  STS.U16 [R0+0x1ba00], R22 ;  /* 0x01ba001600007388 */ /* 0x000fe40000000400 */
[----:B------:R3:W-:Y:S02]  /*5e320*/  STS.U16 [R0+0x1c200], R24 ;  /* 0x01c2001800007388 */ /* 0x0007e40000000400 */
[----:B------:R3:W-:Y:S01]  /*5e330*/  STS.U16 [R0+0x1ca00], R26 ;  /* 0x01ca001a00007388 */ /* 0x0007e20000000400 */
[----:B0-----:R-:W2:Y:S01]  /*5e340*/  LDL.LU R12, [R1+0x5d8] ;  /* 0x0005d800010c7983 */ /* 0x001ea20000300800 */
[----:B-1----:R-:W2:Y:S03]  /*5e350*/  LDL.LU R11, [R1+0x4fc] ;  /* 0x0004fc00010b7983 */ /* 0x002ea60000300800 */
[----:B------:R0:W-:Y:S04]  /*5e360*/  STS.U16 [R0+0x1d200], R9 ;  /* 0x01d2000900007388 */ /* 0x0001e80000000400 */
[----:B---3--:R-:W3:Y:S01]  /*5e370*/  LDL.LU R10, [R1+0x4e0] ;  /* 0x0004e000010a7983 */ /* 0x008ee20000300800 */
[----:B------:R-:W3:Y:S02]  /*5e380*/  LDL.LU R24, [R1+0x4c4] ;  /* 0x0004c40001187983 */ /* 0x000ee40000300800 */
[----:B----4-:R-:W-:-:S02]  /*5e390*/  IMAD.SHL.U32 R22, R28, 0x2, RZ ;  /* 0x000000021c167824 */ /* 0x010fc400078e00ff */
[----:B------:R1:W-:Y:S01]  /*5e3a0*/  STS.U16 [R0+0x1da00], R8 ;  /* 0x01da000800007388 */ /* 0x0003e20000000400 */
[----:B------:R-:W4:Y:S04]  /*5e3b0*/  LDL.LU R26, [R1+0x4a8] ;  /* 0x0004a800011a7983 */ /* 0x000f280000300800 */
[----:B------:R1:W-:Y:S01]  /*5e3c0*/  STS.U16 [R0+0x1e200], R7 ;  /* 0x01e2000700007388 */ /* 0x0003e20000000400 */
[----:B------:R1:W-:Y:S03]  /*5e3d0*/  STS.U16 [R0+0x1ea00], R16 ;  /* 0x01ea001000007388 */ /* 0x0003e60000000400 */
[----:B0-----:R-:W3:Y:S01]  /*5e3e0*/  LDL.LU R9, [R1+0x48c] ;  /* 0x00048c0001097983 */ /* 0x001ee20000300800 */
[----:B------:R-:W-:-:S03]  /*5e3f0*/  LOP3.LUT R22, R22, 0x30, RZ, 0x3c, !PT ;  /* 0x0000003016167812 */ /* 0x000fc600078e3cff */
[----:B-1----:R-:W3:Y:S01]  /*5e400*/  LDL.LU R8, [R1+0x470] ;  /* 0x0004700001087983 */ /* 0x002ee20000300800 */
[----:B------:R-:W3:Y:S02]  /*5e410*/  LDL.LU R7, [R1+0x454] ;  /* 0x0004540001077983 */ /* 0x000ee40000300800 */
[----:B------:R-:W3:Y:S02]  /*5e420*/  LDL.LU R28, [R1+0x438] ;  /* 0x00043800011c7983 */ /* 0x000ee40000300800 */
[----:B------:R-:W3:Y:S01]  /*5e430*/  LDL.LU R16, [R1+0x82c] ;  /* 0x00082c0001107983 */ /* 0x000ee20000300800 */
[----:B------:R0:W-:Y:S01]  /*5e440*/  STS.U16 [R0+0x1f200], R5 ;  /* 0x01f2000500007388 */ /* 0x0001e20000000400 */
[----:B------:R1:W-:Y:S03]  /*5e450*/  STS.U16 [R0+0x1fa00], R6 ;  /* 0x01fa000600007388 */ /* 0x0003e60000000400 */
[----:B0-----:R-:W3:Y:S01]  /*5e460*/  LDL.LU R5, [R1+0xe60] ;  /* 0x000e600001057983 */ /* 0x001ee20000300800 */
[----:B-1----:R-:W3:Y:S02]  /*5e470*/  LDL.LU R6, [R1+0xe78] ;  /* 0x000e780001067983 */ /* 0x002ee40000300800 */
[----:B------:R-:W4:Y:S01]  /*5e480*/  LDL.LU R0, [R1+0x41c] ;  /* 0x00041c0001007983 */ /* 0x000f220000300800 */
[----:B--2---:R0:W-:Y:S04]  /*5e490*/  STS.U16 [R22+0x300], R3 ;  /* 0x0003000316007388 */ /* 0x0041e80000000400 */
[----:B0-----:R-:W2:Y:S04]  /*5e4a0*/  LDL.LU R3, [R1+0x76ec] ;  /* 0x0076ec0001037983 */ /* 0x001ea80000300800 */
[----:B---3--:R-:W-:Y:S01]  /*5e4b0*/  STS.U16 [R22+0xb00], R6 ;  /* 0x000b000616007388 */ /* 0x008fe20000000400 */
[----:B------:R-:W-:Y:S02]  /*5e4c0*/  STS.U16 [R22+0x1300], R5 ;  /* 0x0013000516007388 */ /* 0x000fe40000000400 */
[----:B------:R-:W-:Y:S01]  /*5e4d0*/  STS.U16 [R22+0x1b00], R16 ;  /* 0x001b001016007388 */ /* 0x000fe20000000400 */
[----:B--2---:R-:W-:Y:S01]  /*5e4e0*/  STS.U16 [R22+0x2300], R3 ;  /* 0x0023000316007388 */ /* 0x004fe20000000400 */
        /* <DEDUP_REMOVED lines=17> */
[----:B------:R0:W-:Y:S02]  /*5e600*/  STS.U16 [R22+0xb300], R24 ;  /* 0x00b3001816007388 */ /* 0x0001e40000000400 */
[----:B----4-:R1:W-:Y:S01]  /*5e610*/  STS.U16 [R22+0xbb00], R26 ;  /* 0x00bb001a16007388 */ /* 0x0103e20000000400 */
[----:B------:R2:W-:Y:S04]  /*5e620*/  STS.U16 [R22+0xc300], R9 ;  /* 0x00c3000916007388 */ /* 0x0005e80000000400 */
[----:B0-----:R-:W3:Y:S01]  /*5e630*/  LDL.LU R24, [R1+0x400] ;  /* 0x0004000001187983 */ /* 0x001ee20000300800 */
[----:B-1----:R-:W4:Y:S02]  /*5e640*/  LDL.LU R26, [R1+0x3e4] ;  /* 0x0003e400011a7983 */ /* 0x002f240000300800 */
[----:B--2---:R-:W2:Y:S02]  /*5e650*/  LDL.LU R9, [R1+0x3ac] ;  /* 0x0003ac0001097983 */ /* 0x004ea40000300800 */
[----:B------:R-:W-:Y:S01]  /*5e660*/  STS.U16 [R22+0xcb00], R8 ;  /* 0x00cb000816007388 */ /* 0x000fe20000000400 */
[----:B------:R-:W-:Y:S01]  /*5e670*/  STS.U16 [R22+0xd300], R7 ;  /* 0x00d3000716007388 */ /* 0x000fe20000000400 */
[----:B------:R-:W-:Y:S02]  /*5e680*/  STS.U16 [R22+0xdb00], R28 ;  /* 0x00db001c16007388 */ /* 0x000fe40000000400 */
[----:B------:R-:W-:Y:S01]  /*5e690*/  STS.U16 [R22+0xe300], R0 ;  /* 0x00e3000016007388 */ /* 0x000fe20000000400 */
        /* <DEDUP_REMOVED lines=25> */
[----:B---3--:R0:W-:Y:S04]  /*5e830*/  STS.U16 [R22+0xeb00], R24 ;  /* 0x00eb001816007388 */ /* 0x0081e80000000400 */
[----:B------:R-:W3:Y:S01]  /*5e840*/  LDL.LU R11, [R1+0x6c] ;  /* 0x00006c00010b7983 */ /* 0x000ee20000300800 */
[----:B----4-:R1:W-:Y:S03]  /*5e850*/  STS.U16 [R22+0xf300], R26 ;  /* 0x00f3001a16007388 */ /* 0x0103e60000000400 */
[----:B0-----:R-:W3:Y:S01]  /*5e860*/  LDL.LU R24, [R1+0x50] ;  /* 0x0000500001187983 */ /* 0x001ee20000300800 */
[----:B------:R-:W3:Y:S02]  /*5e870*/  LDL.LU R10, [R1+0x34] ;  /* 0x00003400010a7983 */ /* 0x000ee40000300800 */
[----:B-1----:R-:W3:Y:S01]  /*5e880*/  LDL.LU R26, [R1+0x1c] ;  /* 0x00001c00011a7983 */ /* 0x002ee20000300800 */
[----:B--2---:R0:W-:Y:S04]  /*5e890*/  STS.U16 [R22+0xfb00], R9 ;  /* 0x00fb000916007388 */ /* 0x0041e80000000400 */
[----:B0-----:R-:W2:Y:S04]  /*5e8a0*/  LDL.LU R9, [R1+0x76e8] ;  /* 0x0076e80001097983 */ /* 0x001ea80000300800 */
[----:B--2---:R0:W-:Y:S01]  /*5e8b0*/  STS.U16 [R22+0x10300], R9 ;  /* 0x0103000916007388 */ /* 0x0041e20000000400 */
[----:B------:R1:W-:Y:S02]  /*5e8c0*/  STS.U16 [R22+0x10b00], R8 ;  /* 0x010b000816007388 */ /* 0x0003e40000000400 */
[----:B------:R2:W-:Y:S02]  /*5e8d0*/  STS.U16 [R22+0x11300], R7 ;  /* 0x0113000716007388 */ /* 0x0005e40000000400 */
        /* <DEDUP_REMOVED lines=26> */
[----:B0-----:R-:W2:Y:S04]  /*5ea80*/  LDL.LU R6, [R1+0xe8c] ;  /* 0x000e8c0001067983 */ /* 0x001ea80000300800 */
[----:B------:R-:W0:Y:S01]  /*5ea90*/  S2R R0, SR_TID.X ;  /* 0x0000000000007919 */ /* 0x000e220000002100 */
[----:B------:R-:W-:Y:S02]  /*5eaa0*/  STS.U16 [R22+0x1bb00], R12 ;  /* 0x01bb000c16007388 */ /* 0x000fe40000000400 */
[----:B------:R-:W-:Y:S02]  /*5eab0*/  STS.U16 [R22+0x1c300], R11 ;  /* 0x01c3000b16007388 */ /* 0x000fe40000000400 */
[----:B------:R0:W-:Y:S01]  /*5eac0*/  STS.U16 [R22+0x1cb00], R24 ;  /* 0x01cb001816007388 */ /* 0x0001e20000000400 */
[----:B------:R-:W-:Y:S01]  /*5ead0*/  STS.U16 [R22+0x1d300], R10 ;  /* 0x01d3000a16007388 */ /* 0x000fe20000000400 */
[----:B------:R-:W-:Y:S01]  /*5eae0*/  STS.U16 [R22+0x1db00], R26 ;  /* 0x01db001a16007388 */ /* 0x000fe20000000400 */
[C---:B0-----:R-:W-:Y:S01]  /*5eaf0*/  LOP3.LUT R24, R0.reuse, 0x7f, RZ, 0xc0, !PT ;  /* 0x0000007f00187812 */ /* 0x041fe200078ec0ff */
[----:B------:R-:W-:Y:S01]  /*5eb00*/  LOP3.LUT R0, R0, 0x7f, RZ, 0xc0, !PT ;  /* 0x0000007f00007812 */ /* 0x000fe200078ec0ff */
[----:B--2---:R0:W-:Y:S01]  /*5eb10*/  STL [R1+0x76d4], R6 ;  /* 0x0076d40601007387 */ /* 0x0041e20000100800 */
        /* <DEDUP_REMOVED lines=12> */
[----:B0-----:R-:W-:-:S02]  /*5ebe0*/  IMAD.SHL.U32 R6, R0, 0x2, RZ ;  /* 0x0000000200067824 */ /* 0x001fc400078e00ff */
        /* <DEDUP_REMOVED lines=9> */
[----:B------:R-:W2:Y:S01]  /*5ec80*/  LDL.LU R22, [R1+0x434] ;  /* 0x0004340001167983 */ /* 0x000ea20000300800 */
[----:B------:R-:W2:Y:S04]  /*5ec90*/  LDL.LU R26, [R1+0x418] ;  /* 0x00041800011a7983 */ /* 0x000ea80000300800 */
[----:B---3--:R0:W-:Y:S01]  /*5eca0*/  STS.U16 [R6+0x1e300], R28 ;  /* 0x01e3001c06007388 */ /* 0x0081e20000000400 */
[----:B------:R-:W-:-:S02]  /*5ecb0*/  IMAD.SHL.U32 R0, R24, 0x2, RZ ;  /* 0x0000000218007824 */ /* 0x000fc400078e00ff */
[----:B------:R-:W-:Y:S02]  /*5ecc0*/  STS.U16 [R6+0x1eb00], R7 ;  /* 0x01eb000706007388 */ /* 0x000fe40000000400 */
[----:B----4-:R-:W-:Y:S01]  /*5ecd0*/  STS.U16 [R6+0x1f300], R8 ;  /* 0x01f3000806007388 */ /* 0x010fe20000000400 */
[----:B------:R-:W-:Y:S04]  /*5ece0*/  STS.U16 [R6+0x1fb00], R9 ;  /* 0x01fb000906007388 */ /* 0x000fe80000000400 */
[----:B0-----:R-:W3:Y:S01]  /*5ecf0*/  LDL.LU R28, [R1+0x7f8] ;  /* 0x0007f800011c7983 */ /* 0x001ee20000300800 */
[----:B------:R0:W-:Y:S03]  /*5ed00*/  STL [R1+0x76c0], R24 ;  /* 0x0076c01801007387 */ /* 0x0001e60000100800 */
[----:B0-----:R-:W4:Y:S01]  /*5ed10*/  LDL.LU R24, [R1+0x810] ;  /* 0x0008100001187983 */ /* 0x001f220000300800 */
[----:B------:R-:W2:Y:S02]  /*5ed20*/  LDL.LU R7, [R1+0x828] ;  /* 0x0008280001077983 */ /* 0x000ea40000300800 */
[----:B------:R-:W2:Y:S02]  /*5ed30*/  LDL.LU R8, [R1+0xe5c] ;  /* 0x000e5c0001087983 */ /* 0x000ea40000300800 */
[----:B------:R-:W2:Y:S01]  /*5ed40*/  LDL.LU R6, [R1+0x76d4] ;  /* 0x0076d40001067983 */ /* 0x000ea20000300800 */
[----:B------:R-:W3:Y:S01]  /*5ed50*/  LDL.LU R9, [R1+0xe74] ;  /* 0x000e740001097983 */ /* 0x000ee20000300800 */
[----:B------:R-:W-:-:S05]  /*5ed60*/  LOP3.LUT R0, R0, 0x40, RZ, 0x3c, !PT ;  /* 0x0000004000007812 */ /* 0x000fca00078e3cff */
[----:B--2---:R0:W-:Y:S01]  /*5ed70*/  STS.U16 [R0+0x400], R6 ;  /* 0x0004000600007388 */ /* 0x0041e20000000400 */
[----:B---3--:R-:W-:Y:S02]  /*5ed80*/  STS.U16 [R0+0xc00], R9 ;  /* 0x000c000900007388 */ /* 0x008fe40000000400 */
[----:B------:R-:W-:Y:S02]  /*5ed90*/  STS.U16 [R0+0x1400], R8 ;  /* 0x0014000800007388 */ /* 0x000fe40000000400 */
[----:B------:R-:W-:Y:S01]  /*5eda0*/  STS.U16 [R0+0x1c00], R7 ;  /* 0x001c000700007388 */ /* 0x000fe20000000400 */
[----:B----4-:R1:W-:Y:S04]  /*5edb0*/  STS.U16 [R0+0x2400], R24 ;  /* 0x0024001800007388 */ /* 0x0103e80000000400 */
[----:B0-----:R-:W2:Y:S04]  /*5edc0*/  LDL.LU R6, [R1+0x76d0] ;  /* 0x0076d00001067983 */ /* 0x001ea80000300800 */
[----:B-1----:R-:W3:Y:S04]  /*5edd0*/  LDL.LU R24, [R1+0x3a8] ;  /* 0x0003a80001187983 */ /* 0x002ee80000300800 */
[----:B---3--:R0:W-:Y:S04]  /*5ede0*/  STL [R1+0x76c4], R24 ;  /* 0x0076c41801007387 */ /* 0x0081e80000100800 */
[----:B0-----:R-:W3:Y:S04]  /*5edf0*/  LDL.LU R24, [R1+0x3c4] ;  /* 0x0003c40001187983 */ /* 0x001ee80000300800 */
[----:B---3--:R0:W-:Y:S04]  /*5ee00*/  STL [R1+0x76c8], R24 ;  /* 0x0076c81801007387 */ /* 0x0081e80000100800 */
[----:B0-----:R-:W3:Y:S01]  /*5ee10*/  LDL.LU R24, [R1+0x3e0] ;  /* 0x0003e00001187983 */ /* 0x001ee20000300800 */
[----:B------:R-:W-:Y:S02]  /*5ee20*/  STS.U16 [R0+0x2c00], R28 ;  /* 0x002c001c00007388 */ /* 0x000fe40000000400 */
[----:B--2---:R-:W-:Y:S02]  /*5ee30*/  STS.U16 [R0+0x3400], R6 ;  /* 0x0034000600007388 */ /* 0x004fe40000000400 */
        /* <DEDUP_REMOVED lines=24> */
[----:B------:R-:W4:Y:S01]  /*5efc0*/  LDL.LU R11, [R1+0x370] ;  /* 0x00037000010b7983 */ /* 0x000f220000300800 */
[----:B------:R0:W-:Y:S01]  /*5efd0*/  STS.U16 [R0+0xe400], R26 ;  /* 0x00e4001a00007388 */ /* 0x0001e20000000400 */
[----:B------:R-:W3:Y:S03]  /*5efe0*/  LDL.LU R10, [R1+0x354] ;  /* 0x00035400010a7983 */ /* 0x000ee60000300800 */
        /* <DEDUP_REMOVED lines=63> */
[----:B--2---:R0:W-:Y:S04]  /*5f3e0*/  STS.U16 [R0+0x1e400], R26 ;  /* 0x01e4001a00007388 */ /* 0x0041e80000000400 */
        /* <DEDUP_REMOVED lines=23> */
[----:B---3--:R0:W-:Y:S01]  /*5f560*/  STS.U16 [R0+0x1ec00], R10 ;  /* 0x01ec000a00007388 */ /* 0x0081e20000000400 */
[----:B------:R1:W-:Y:S02]  /*5f570*/  STS.U16 [R0+0x1f400], R11 ;  /* 0x01f4000b00007388 */ /* 0x0003e40000000400 */
[----:B----4-:R3:W-:Y:S01]  /*5f580*/  STS.U16 [R0+0x1fc00], R12 ;  /* 0x01fc000c00007388 */ /* 0x0107e20000000400 */
[----:B0-----:R-:W4:Y:S01]  /*5f590*/  LDL.LU R10, [R1+0xe58] ;  /* 0x000e5800010a7983 */ /* 0x001f220000300800 */
[----:B-1----:R-:W2:Y:S02]  /*5f5a0*/  LDL.LU R11, [R1+0xe70] ;  /* 0x000e7000010b7983 */ /* 0x002ea40000300800 */
[----:B---3--:R-:W3:Y:S02]  /*5f5b0*/  LDL.LU R12, [R1+0xe88] ;  /* 0x000e8800010c7983 */ /* 0x008ee40000300800 */
[----:B------:R-:W-:-:S02]  /*5f5c0*/  IMAD.SHL.U32 R17, R24, 0x2, RZ ;  /* 0x0000000218117824 */ /* 0x000fc400078e00ff */
[----:B------:R-:W4:Y:S01]  /*5f5d0*/  LDL.LU R24, [R1+0x44c] ;  /* 0x00044c0001187983 */ /* 0x000f220000300800 */
[----:B------:R-:W4:Y:S02]  /*5f5e0*/  LDL.LU R0, [R1+0x430] ;  /* 0x0004300001007983 */ /* 0x000f240000300800 */
[----:B------:R-:W-:-:S05]  /*5f5f0*/  LOP3.LUT R17, R17, 0x50, RZ, 0x3c, !PT ;  /* 0x0000005011117812 */ /* 0x000fca00078e3cff */
[----:B---3--:R-:W-:Y:S01]  /*5f600*/  STS.U16 [R17+0x500], R12 ;  /* 0x0005000c11007388 */ /* 0x008fe20000000400 */
[----:B--2---:R-:W-:Y:S02]  /*5f610*/  STS.U16 [R17+0xd00], R11 ;  /* 0x000d000b11007388 */ /* 0x004fe40000000400 */
[----:B----4-:R-:W-:Y:S01]  /*5f620*/  STS.U16 [R17+0x1500], R10 ;  /* 0x0015000a11007388 */ /* 0x010fe20000000400 */
[----:B------:R-:W-:Y:S04]  /*5f630*/  STS.U16 [R17+0x1d00], R26 ;  /* 0x001d001a11007388 */ /* 0x000fe80000000400 */
        /* <DEDUP_REMOVED lines=17> */
[----:B------:R0:W-:Y:S02]  /*5f750*/  STS.U16 [R17+0xad00], R19 ;  /* 0x00ad001311007388 */ /* 0x0001e40000000400 */
[----:B------:R1:W-:Y:S02]  /*5f760*/  STS.U16 [R17+0xb500], R18 ;  /* 0x00b5001211007388 */ /* 0x0003e40000000400 */
[----:B------:R-:W-:Y:S01]  /*5f770*/  STS.U16 [R17+0xbd00], R21 ;  /* 0x00bd001511007388 */ /* 0x000fe20000000400 */
[----:B------:R-:W-:Y:S01]  /*5f780*/  STS.U16 [R17+0xc500], R13 ;  /* 0x00c5000d11007388 */ /* 0x000fe20000000400 */
[----:B------:R2:W-:Y:S03]  /*5f790*/  STS.U16 [R17+0xcd00], R22 ;  /* 0x00cd001611007388 */ /* 0x0005e60000000400 */
[----:B0-----:R-:W3:Y:S01]  /*5f7a0*/  LDL.LU R19, [R1+0x414] ;  /* 0x0004140001137983 */ /* 0x001ee20000300800 */
[----:B-1----:R-:W4:Y:S03]  /*5f7b0*/  LDL.LU R18, [R1+0x3f8] ;  /* 0x0003f80001127983 */ /* 0x002f260000300800 */
[----:B--2---:R-:W2:Y:S01]  /*5f7c0*/  LDL.LU R22, [R1+0x3dc] ;  /* 0x0003dc0001167983 */ /* 0x004ea20000300800 */
[----:B------:R-:W2:Y:S02]  /*5f7d0*/  LDL.LU R27, [R1+0x3c0] ;  /* 0x0003c000011b7983 */ /* 0x000ea40000300800 */
[----:B------:R-:W2:Y:S02]  /*5f7e0*/  LDL.LU R21, [R1+0x3a4] ;  /* 0x0003a40001157983 */ /* 0x000ea40000300800 */
[----:B------:R0:W-:Y:S01]  /*5f7f0*/  STS.U16 [R17+0xd500], R24 ;  /* 0x00d5001811007388 */ /* 0x0001e20000000400 */
[----:B------:R-:W2:Y:S04]  /*5f800*/  LDL.LU R13, [R1+0x388] ;  /* 0x00038800010d7983 */ /* 0x000ea80000300800 */
[----:B------:R1:W-:Y:S04]  /*5f810*/  STS.U16 [R17+0xdd00], R0 ;  /* 0x00dd000011007388 */ /* 0x0003e80000000400 */
[----:B0-----:R-:W2:Y:S01]  /*5f820*/  LDL.LU R24, [R1+0x36c] ;  /* 0x00036c0001187983 */ /* 0x001ea20000300800 */
[----:B-1----:R-:W2:Y:S02]  /*5f830*/  LDL.LU R0, [R1+0x350] ;  /* 0x0003500001007983 */ /* 0x002ea40000300800 */
        /* <DEDUP_REMOVED lines=19> */
[----:B------:R-:W2:Y:S03]  /*5f970*/  LDL.LU R23, [R1+0x64] ;  /* 0x0000640001177983 */ /* 0x000ea60000300800 */
[----:B---3--:R-:W-:Y:S01]  /*5f980*/  STS.U16 [R17+0xe500], R19 ;  /* 0x00e5001311007388 */ /* 0x008fe20000000400 */
[----:B----4-:R0:W-:Y:S03]  /*5f990*/  STS.U16 [R17+0xed00], R18 ;  /* 0x00ed001211007388 */ /* 0x0101e60000000400 */
[----:B--2---:R1:W-:Y:S01]  /*5f9a0*/  STS.U16 [R17+0xf500], R22 ;  /* 0x00f5001611007388 */ /* 0x0043e20000000400 */
[----:B------:R2:W-:Y:S02]  /*5f9b0*/  STS.U16 [R17+0xfd00], R27 ;  /* 0x00fd001b11007388 */ /* 0x0005e40000000400 */
[----:B------:R3:W-:Y:S01]  /*5f9c0*/  STS.U16 [R17+0x10500], R21 ;  /* 0x0105001511007388 */ /* 0x0007e20000000400 */
[----:B0-----:R-:W4:Y:S01]  /*5f9d0*/  LDL.LU R18, [R1+0x48] ;  /* 0x0000480001127983 */ /* 0x001f220000300800 */
[----:B------:R-:W4:Y:S03]  /*5f9e0*/  LDL.LU R19, [R1+0x2c] ;  /* 0x00002c0001137983 */ /* 0x000f260000300800 */
[----:B-1----:R-:W4:Y:S04]  /*5f9f0*/  LDL.LU R22, [R1+0xc] ;  /* 0x00000c0001167983 */ /* 0x002f280000300800 */
[----:B------:R0:W-:Y:S04]  /*5fa00*/  STS.U16 [R17+0x10d00], R13 ;  /* 0x010d000d11007388 */ /* 0x0001e80000000400 */
[----:B--2---:R-:W2:Y:S01]  /*5fa10*/  LDL.LU R27, [R1+0x76ac] ;  /* 0x0076ac00011b7983 */ /* 0x004ea20000300800 */
[----:B---3--:R-:W3:Y:S02]  /*5fa20*/  LDL.LU R21, [R1+0x76a8] ;  /* 0x0076a80001157983 */ /* 0x008ee40000300800 */
[----:B------:R1:W-:Y:S02]  /*5fa30*/  STS.U16 [R17+0x11500], R24 ;  /* 0x0115001811007388 */ /* 0x0003e40000000400 */
[----:B------:R1:W-:Y:S01]  /*5fa40*/  STS.U16 [R17+0x11d00], R0 ;  /* 0x011d000011007388 */ /* 0x0003e20000000400 */
[----:B------:R1:W-:Y:S04]  /*5fa50*/  STS.U16 [R17+0x12500], R12 ;  /* 0x0125000c11007388 */ /* 0x0003e80000000400 */
[----:B0-----:R-:W2:Y:S01]  /*5fa60*/  LDL.LU R13, [R1+0x76a4] ;  /* 0x0076a400010d7983 */ /* 0x001ea20000300800 */
[----:B-1----:R-:W2:Y:S03]  /*5fa70*/  LDL.LU R24, [R1+0x76a0] ;  /* 0x0076a00001187983 */ /* 0x002ea60000300800 */
[----:B------:R-:W2:Y:S01]  /*5fa80*/  LDL.LU R0, [R1+0x769c] ;  /* 0x00769c0001007983 */ /* 0x000ea20000300800 */
[----:B------:R-:W2:Y:S02]  /*5fa90*/  LDL.LU R12, [R1+0x7d8] ;  /* 0x0007d800010c7983 */ /* 0x000ea40000300800 */
        /* <DEDUP_REMOVED lines=17> */
[----:B--2---:R0:W-:Y:S04]  /*5fbb0*/  STL [R1+0x7694], R12 ;  /* 0x0076940c01007387 */ /* 0x0041e80000100800 */
[----:B0-----:R-:W2:Y:S04]  /*5fbc0*/  LDL.LU R12, [R1+0xe84] ;  /* 0x000e8400010c7983 */ /* 0x001ea80000300800 */
[----:B------:R0:W-:Y:S04]  /*5fbd0*/  STS.U16 [R17+0x1b500], R0 ;  /* 0x01b5000011007388 */ /* 0x0001e80000000400 */
[----:B0-----:R-:W0:Y:S01]  /*5fbe0*/  S2R R0, SR_TID.X ;  /* 0x0000000000007919 */ /* 0x001e220000002100 */
[----:B------:R-:W-:Y:S02]  /*5fbf0*/  STS.U16 [R17+0x1bd00], R25 ;  /* 0x01bd001911007388 */ /* 0x000fe40000000400 */
[----:B------:R-:W-:Y:S02]  /*5fc00*/  STS.U16 [R17+0x1c500], R23 ;  /* 0x01c5001711007388 */ /* 0x000fe40000000400 */
[----:B----4-:R0:W-:Y:S01]  /*5fc10*/  STS.U16 [R17+0x1cd00], R18 ;  /* 0x01cd001211007388 */ /* 0x0101e20000000400 */
[----:B------:R-:W-:Y:S01]  /*5fc20*/  STS.U16 [R17+0x1d500], R19 ;  /* 0x01d5001311007388 */ /* 0x000fe20000000400 */
[----:B------:R-:W-:Y:S01]  /*5fc30*/  STS.U16 [R17+0x1dd00], R22 ;  /* 0x01dd001611007388 */ /* 0x000fe20000000400 */
[C---:B0-----:R-:W-:Y:S01]  /*5fc40*/  LOP3.LUT R18, R0.reuse, 0x7f, RZ, 0xc0, !PT ;  /* 0x0000007f00127812 */ /* 0x041fe200078ec0ff */
[----:B------:R-:W-:Y:S01]  /*5fc50*/  LOP3.LUT R0, R0, 0x7f, RZ, 0xc0, !PT ;  /* 0x0000007f00007812 */ /* 0x000fe200078ec0ff */
        /* <DEDUP_REMOVED lines=25> */
[----:B------:R0:W-:Y:S01]  /*5fdf0*/  STS.U16 [R12+0x1e500], R24 ;  /* 0x01e500180c007388 */ /* 0x0001e20000000400 */
[----:B------:R-:W-:-:S02]  /*5fe00*/  IMAD.SHL.U32 R0, R18, 0x2, RZ ;  /* 0x0000000212007824 */ /* 0x000fc400078e00ff */
[----:B------:R-:W-:Y:S02]  /*5fe10*/  STS.U16 [R12+0x1ed00], R13 ;  /* 0x01ed000d0c007388 */ /* 0x000fe40000000400 */
[----:B---3--:R-:W-:Y:S01]  /*5fe20*/  STS.U16 [R12+0x1f500], R21 ;  /* 0x01f500150c007388 */ /* 0x008fe20000000400 */
[----:B------:R-:W-:Y:S04]  /*5fe30*/  STS.U16 [R12+0x1fd00], R27 ;  /* 0x01fd001b0c007388 */ /* 0x000fe80000000400 */
[----:B0-----:R-:W3:Y:S01]  /*5fe40*/  LDL.LU R24, [R1+0x7f0] ;  /* 0x0007f00001187983 */ /* 0x001ee20000300800 */
[----:B------:R0:W-:Y:S03]  /*5fe50*/  STL [R1+0x7684], R18 ;  /* 0x0076841201007387 */ /* 0x0001e60000100800 */
[----:B0-----:R-:W2:Y:S01]  /*5fe60*/  LDL.LU R18, [R1+0x808] ;  /* 0x0008080001127983 */ /* 0x001ea20000300800 */
        /* <DEDUP_REMOVED lines=19> */
[----:B----4-:R-:W-:Y:S01]  /*5ffa0*/  STS.U16 [R0+0x4600], R10 ;  /* 0x0046000a00007388 */ /* 0x010fe20000000400 */
        /* <DEDUP_REMOVED lines=107> */
[----:B---3--:R0:W-:Y:S01]  /*60660*/  STS.U16 [R0+0x1ee00], R17 ;  /* 0x01ee001100007388 */ /* 0x0081e20000000400 */
[----:B------:R1:W-:Y:S02]  /*60670*/  STS.U16 [R0+0x1f600], R23 ;  /* 0x01f6001700007388 */ /* 0x0003e40000000400 */
[----:B----4-:R3:W-:Y:S01]  /*60680*/  STS.U16 [R0+0x1fe00], R29 ;  /* 0x01fe001d00007388 */ /* 0x0107e20000000400 */
[----:B0-----:R-:W4:Y:S01]  /*60690*/  LDL.LU R17, [R1+0xe50] ;  /* 0x000e500001117983 */ /* 0x001f220000300800 */
[----:B-1----:R-:W2:Y:S02]  /*606a0*/  LDL.LU R23, [R1+0xe68] ;  /* 0x000e680001177983 */ /* 0x002ea40000300800 */
[----:B---3--:R-:W3:Y:S02]  /*606b0*/  LDL.LU R29, [R1+0xe80] ;  /* 0x000e8000011d7983 */ /* 0x008ee40000300800 */
[----:B------:R-:W2:Y:S01]  /*606c0*/  LDL.LU R16, [R1+0x4d0] ;  /* 0x0004d00001107983 */ /* 0x000ea20000300800 */
[----:B------:R-:W4:Y:S01]  /*606d0*/  LDL.LU R3, [R1+0x4b4] ;  /* 0x0004b40001037983 */ /* 0x000f220000300800 */
[----:B------:R-:W4:Y:S02]  /*606e0*/  LDL.LU R4, [R1+0x498] ;  /* 0x0004980001047983 */ /* 0x000f240000300800 */
[----:B------:R-:W4:Y:S02]  /*606f0*/  LDL.LU R25, [R1+0x47c] ;  /* 0x00047c0001197983 */ /* 0x000f240000300800 */
[----:B------:R-:W-:Y:S01]  /*60700*/  IMAD.SHL.U32 R2, R18, 0x2, RZ ;  /* 0x0000000212027824 */ /* 0x000fe200078e00ff */
[----:B------:R-:W4:Y:S01]  /*60710*/  LDL.LU R19, [R1+0x460] ;  /* 0x0004600001137983 */ /* 0x000f220000300800 */
[----:B------:R-:W4:Y:S02]  /*60720*/  LDL.LU R18, [R1+0x444] ;  /* 0x0004440001127983 */ /* 0x000f240000300800 */
[----:B------:R-:W4:Y:S01]  /*60730*/  LDL.LU R0, [R1+0x428] ;  /* 0x0004280001007983 */ /* 0x000f220000300800 */
        /* <DEDUP_REMOVED lines=20> */
[----:B------:R1:W-:Y:S01]  /*60880*/  STS.U16 [R2+0x9f00], R14 ;  /* 0x009f000e02007388 */ /* 0x0003e20000000400 */
[----:B------:R2:W-:Y:S01]  /*60890*/  STS.U16 [R2+0xa700], R15 ;  /* 0x00a7000f02007388 */ /* 0x0005e20000000400 */
[----:B------:R-:W-:Y:S02]  /*608a0*/  STS.U16 [R2+0xaf00], R16 ;  /* 0x00af001002007388 */ /* 0x000fe40000000400 */
[----:B------:R-:W-:Y:S02]  /*608b0*/  STS.U16 [R2+0xb700], R3 ;  /* 0x00b7000302007388 */ /* 0x000fe40000000400 */
[----:B------:R-:W-:Y:S01]  /*608c0*/  STS.U16 [R2+0xbf00], R4 ;  /* 0x00bf000402007388 */ /* 0x000fe20000000400 */
[----:B------:R3:W-:Y:S01]  /*608d0*/  STS.U16 [R2+0xc700], R25 ;  /* 0x00c7001902007388 */ /* 0x0007e20000000400 */
[----:B------:R3:W-:Y:S03]  /*608e0*/  STS.U16 [R2+0xcf00], R19 ;  /* 0x00cf001302007388 */ /* 0x0007e60000000400 */
[----:B0-----:R-:W4:Y:S01]  /*608f0*/  LDL.LU R20, [R1+0x40c] ;  /* 0x00040c0001147983 */ /* 0x001f220000300800 */
[----:B-1----:R-:W4:Y:S02]  /*60900*/  LDL.LU R14, [R1+0x3f0] ;  /* 0x0003f000010e7983 */ /* 0x002f240000300800 */
[----:B--2---:R-:W2:Y:S02]  /*60910*/  LDL.LU R15, [R1+0x3d4] ;  /* 0x0003d400010f7983 */ /* 0x004ea40000300800 */
[----:B------:R0:W-:Y:S01]  /*60920*/  STS.U16 [R2+0xd700], R18 ;  /* 0x00d7001202007388 */ /* 0x0001e20000000400 */
[----:B------:R1:W-:Y:S04]  /*60930*/  STS.U16 [R2+0xdf00], R0 ;  /* 0x00df000002007388 */ /* 0x0003e80000000400 */
[----:B---3--:R-:W3:Y:S01]  /*60940*/  LDL.LU R25, [R1+0x3b8] ;  /* 0x0003b80001197983 */ /* 0x008ee20000300800 */
[----:B------:R-:W3:Y:S03]  /*60950*/  LDL.LU R19, [R1+0x39c] ;  /* 0x00039c0001137983 */ /* 0x000ee60000300800 */
[----:B0-----:R-:W3:Y:S01]  /*60960*/  LDL.LU R18, [R1+0x380] ;  /* 0x0003800001127983 */ /* 0x001ee20000300800 */
[----:B-1----:R-:W3:Y:S02]  /*60970*/  LDL.LU R0, [R1+0x364] ;  /* 0x0003640001007983 */ /* 0x002ee40000300800 */
        /* <DEDUP_REMOVED lines=20> */
[----:B------:R-:W3:Y:S01]  /*60ac0*/  LDL.LU R4, [R1+0x5c] ;  /* 0x00005c0001047983 */ /* 0x000ee20000300800 */
[----:B----4-:R0:W-:Y:S01]  /*60ad0*/  STS.U16 [R2+0xe700], R20 ;  /* 0x00e7001402007388 */ /* 0x0101e20000000400 */
[----:B------:R1:W-:Y:S02]  /*60ae0*/  STS.U16 [R2+0xef00], R14 ;  /* 0x00ef000e02007388 */ /* 0x0003e40000000400 */
[----:B--2---:R2:W-:Y:S01]  /*60af0*/  STS.U16 [R2+0xf700], R15 ;  /* 0x00f7000f02007388 */ /* 0x0045e20000000400 */
[----:B---3--:R4:W-:Y:S01]  /*60b00*/  STS.U16 [R2+0xff00], R25 ;  /* 0x00ff001902007388 */ /* 0x0089e20000000400 */
[----:B------:R4:W-:Y:S03]  /*60b10*/  STS.U16 [R2+0x10700], R19 ;  /* 0x0107001302007388 */ /* 0x0009e60000000400 */
[----:B0-----:R-:W3:Y:S01]  /*60b20*/  LDL.LU R20, [R1+0x3c] ;  /* 0x00003c0001147983 */ /* 0x001ee20000300800 */
[----:B-1----:R-:W3:Y:S02]  /*60b30*/  LDL.LU R14, [R1+0x14] ;  /* 0x00001400010e7983 */ /* 0x002ee40000300800 */
[----:B--2---:R-:W2:Y:S01]  /*60b40*/  LDL.LU R15, [R1+0x4] ;  /* 0x00000400010f7983 */ /* 0x004ea20000300800 */
[----:B------:R0:W-:Y:S04]  /*60b50*/  STS.U16 [R2+0x10f00], R18 ;  /* 0x010f001202007388 */ /* 0x0001e80000000400 */
[----:B----4-:R-:W4:Y:S01]  /*60b60*/  LDL.LU R25, [R1+0x7670] ;  /* 0x0076700001197983 */ /* 0x010f220000300800 */
[----:B------:R-:W2:Y:S02]  /*60b70*/  LDL.LU R19, [R1+0x766c] ;  /* 0x00766c0001137983 */ /* 0x000ea40000300800 */
[----:B------:R1:W-:Y:S01]  /*60b80*/  STS.U16 [R2+0x11700], R0 ;  /* 0x0117000002007388 */ /* 0x0003e20000000400 */
[----:B0-----:R-:W2:Y:S04]  /*60b90*/  LDL.LU R18, [R1+0x7668] ;  /* 0x0076680001127983 */ /* 0x001ea80000300800 */
[----:B-1----:R-:W2:Y:S01]  /*60ba0*/  LDL.LU R0, [R1+0x7664] ;  /* 0x0076640001007983 */ /* 0x002ea20000300800 */
        /* <DEDUP_REMOVED lines=17> */
[----:B0-----:R-:W4:Y:S04]  /*60cc0*/  LDL R3, [R1+0xbd0] ;  /* 0x000bd00001037983 */ /* 0x001f280000100800 */
[----:B--2---:R0:W-:Y:S04]  /*60cd0*/  STS.U16 [R2+0x1a700], R0 ;  /* 0x01a7000002007388 */ /* 0x0041e80000000400 */
[----:B0-----:R-:W2:Y:S01]  /*60ce0*/  LDL.LU R0, [R1+0x7660] ;  /* 0x0076600001007983 */ /* 0x001ea20000300800 */
[----:B------:R-:W2:Y:S02]  /*60cf0*/  LDL R16, [R1+0xbd8] ;  /* 0x000bd80001107983 */ /* 0x000ea40000100800 */
[----:B------:R-:W-:Y:S02]  /*60d00*/  STS.U16 [R2+0x1af00], R28 ;  /* 0x01af001c02007388 */ /* 0x000fe40000000400 */
[----:B------:R-:W-:Y:S01]  /*60d10*/  STS.U16 [R2+0x1b700], R6 ;  /* 0x01b7000602007388 */ /* 0x000fe20000000400 */
[----:B------:R-:W-:Y:S01]  /*60d20*/  STS.U16 [R2+0x1bf00], R5 ;  /* 0x01bf000502007388 */ /* 0x000fe20000000400 */
[----:B------:R-:W-:Y:S02]  /*60d30*/  STS.U16 [R2+0x1c700], R4 ;  /* 0x01c7000402007388 */ /* 0x000fe40000000400 */
[----:B---3--:R-:W-:Y:S02]  /*60d40*/  STS.U16 [R2+0x1cf00], R20 ;  /* 0x01cf001402007388 */ /* 0x008fe40000000400 */
[----:B------:R-:W-:Y:S01]  /*60d50*/  STS.U16 [R2+0x1d700], R14 ;  /* 0x01d7000e02007388 */ /* 0x000fe20000000400 */
[----:B------:R-:W-:Y:S01]  /*60d60*/  STS.U16 [R2+0x1df00], R15 ;  /* 0x01df000f02007388 */ /* 0x000fe20000000400 */
[----:B------:R-:W-:Y:S02]  /*60d70*/  STS.U16 [R2+0x1e700], R18 ;  /* 0x01e7001202007388 */ /* 0x000fe40000000400 */
[----:B------:R-:W-:Y:S02]  /*60d80*/  STS.U16 [R2+0x1ef00], R19 ;  /* 0x01ef001302007388 */ /* 0x000fe40000000400 */
[----:B----4-:R-:W-:Y:S01]  /*60d90*/  STS.U16 [R2+0x1f700], R25 ;  /* 0x01f7001902007388 */ /* 0x010fe20000000400 */
[----:B--2---:R0:W-:Y:S01]  /*60da0*/  STS.U16 [R2+0x1ff00], R0 ;  /* 0x01ff000002007388 */ /* 0x0041e20000000400 */
[----:B------:R-:W-:Y:S06]  /*60db0*/  BAR.SYNC.DEFER_BLOCKING 0x0 ;  /* 0x0000000000007b1d */ /* 0x000fec0000010000 */
[----:B0-----:R-:W2:Y:S04]  /*60dc0*/  LDL R0, [R1+0x22c0] ;  /* 0x0022c00001007983 */ /* 0x001ea80000100800 */
[----:B------:R-:W0:Y:S04]  /*60dd0*/  LDSM.16.M88.4 R4, [R16] ;  /* 0x000000001004783b */ /* 0x000e280000000200 */
[----:B------:R-:W1:Y:S04]  /*60de0*/  LDSM.16.M88.4 R8, [R16+0x2000] ;  /* 0x002000001008783b */ /* 0x000e680000000200 */
[----:B------:R-:W3:Y:S04]  /*60df0*/  LDSM.16.M88.4 R12, [R16+0x6000] ;  /* 0x00600000100c783b */ /* 0x000ee80000000200 */
[----:B------:R-:W-:Y:S04]  /*60e00*/  LDSM.16.M88.4 R20, [R16+0xe000] ;  /* 0x00e000001014783b */ /* 0x000fe80000000200 */
[----:B------:R-:W-:Y:S01]  /*60e10*/  LDSM.16.MT88.4 R24, [R3+0x20000] ;  /* 0x020000000318783b */ /* 0x000fe20000004200 */
[----:B0-----:R-:W-:-:S03]  /*60e20*/  IMAD.MOV.U32 R2, RZ, RZ, R4 ;  /* 0x000000ffff027224 */ /* 0x001fc600078e0004 */
[----:B--2---:R0:W-:Y:S01]  /*60e30*/  STL [R1+0x7610], R0 ;  /* 0x0076100001007387 */ /* 0x0041e20000100800 */
[----:B------:R2:W-:Y:S02]  /*60e40*/  STL.64 [R1+0x20], R4 ;  /* 0x0000200401007387 */ /* 0x0005e40000100a00 */
[----:B------:R-:W-:Y:S02]  /*60e50*/  STL.64 [R1+0x28], R6 ;  /* 0x0000280601007387 */ /* 0x000fe40000100a00 */
[----:B-1----:R-:W-:Y:S01]  /*60e60*/  STL.64 [R1+0x10], R8 ;  /* 0x0000100801007387 */ /* 0x002fe20000100a00 */
[----:B------:R-:W-:Y:S01]  /*60e70*/  STL.64 [R1+0x18], R10 ;  /* 0x0000180a01007387 */ /* 0x000fe20000100a00 */
[----:B0-----:R-:W-:Y:S02]  /*60e80*/  IMAD.MOV.U32 R0, RZ, RZ, R5 ;  /* 0x000000ffff007224 */ /* 0x001fe400078e0005 */
[----:B--2---:R-:W-:Y:S02]  /*60e90*/  IMAD.MOV.U32 R5, RZ, RZ, R8 ;  /* 0x000000ffff057224 */ /* 0x004fe400078e0008 */
[----:B------:R-:W-:-:S02]  /*60ea0*/  IMAD.MOV.U32 R4, RZ, RZ, R9 ;  /* 0x000000ffff047224 */ /* 0x000fc400078e0009 */
[----:B------:R-:W0:Y:S04]  /*60eb0*/  LDSM.16.M88.4 R8, [R16+0x4000] ;  /* 0x004000001008783b */ /* 0x000e280000000200 */
[----:B---3--:R-:W-:Y:S04]  /*60ec0*/  STL.64 [R1+0x7628], R14 ;  /* 0x0076280e01007387 */ /* 0x008fe80000100a00 */
[----:B0-----:R-:W-:Y:S01]  /*60ed0*/  STL.64 [R1], R8 ;  /* 0x0000000801007387 */ /* 0x001fe20000100a00 */
[----:B------:R-:W-:Y:S02]  /*60ee0*/  STL.64 [R1+0x8], R10 ;  /* 0x0000080a01007387 */ /* 0x000fe40000100a00 */
[----:B------:R0:W-:Y:S02]  /*60ef0*/  STL.64 [R1+0x7620], R12 ;  /* 0x0076200c01007387 */ /* 0x0001e40000100a00 */
[----:B------:R-:W1:Y:S01]  /*60f00*/  LDSM.16.M88.4 R8, [R16+0x8000] ;  /* 0x008000001008783b */ /* 0x000e620000000200 */
[----:B0-----:R-:W2:Y:S04]  /*60f10*/  LDL.64 R12, [R1] ;  /* 0x00000000010c7983 */ /* 0x001ea80000100a00 */
[----:B--2---:R0:W-:Y:S02]  /*60f20*/  STL.64 [R1+0x7630], R12 ;  /* 0x0076300c01007387 */ /* 0x0041e40000100a00 */
[----:B0-----:R-:W-:-:S02]  /*60f30*/  IMAD.MOV.U32 R12, RZ, RZ, R5 ;  /* 0x000000ffff0c7224 */ /* 0x001fc400078e0005 */
[----:B------:R-:W-:Y:S02]  /*60f40*/  IMAD.MOV.U32 R13, RZ, RZ, R4 ;  /* 0x000000ffff0d7224 */ /* 0x000fe400078e0004 */
[----:B------:R-:W0:Y:S04]  /*60f50*/  LDSM.16.M88.4 R4, [R16+0xa000] ;  /* 0x00a000001004783b */ /* 0x000e280000000200 */
[----:B------:R2:W-:Y:S01]  /*60f60*/  STL.64 [R1+0x7648], R12 ;  /* 0x0076480c01007387 */ /* 0x0005e20000100a00 */
[----:B-1----:R-:W-:Y:S03]  /*60f70*/  STL [R1+0x761c], R11 ;  /* 0x00761c0b01007387 */ /* 0x002fe60000100800 */
[----:B0-----:R-:W-:Y:S01]  /*60f80*/  STL [R1+0x7618], R4 ;  /* 0x0076180401007387 */ /* 0x001fe20000100800 */
[----:B------:R-:W-:Y:S02]  /*60f90*/  STL [R1+0x7614], R5 ;  /* 0x0076140501007387 */ /* 0x000fe40000100800 */
[----:B------:R-:W-:Y:S02]  /*60fa0*/  STL [R1+0x6e44], R6 ;  /* 0x006e440601007387 */ /* 0x000fe40000100800 */
[----:B------:R-:W-:Y:S02]  /*60fb0*/  STL [R1+0x6e40], R7 ;  /* 0x006e400701007387 */ /* 0x000fe40000100800 */
[----:B------:R-:W0:Y:S01]  /*60fc0*/  LDSM.16.M88.4 R4, [R16+0xc000] ;  /* 0x00c000001004783b */ /* 0x000e220000000200 */
[----:B--2---:R-:W-:-:S02]  /*60fd0*/  IMAD.MOV.U32 R13, RZ, RZ, R0 ;  /* 0x000000ffff0d7224 */ /* 0x004fc400078e0000 */
[----:B------:R-:W-:Y:S01]  /*60fe0*/  IMAD.MOV.U32 R0, RZ, RZ, R21 ;  /* 0x000000ffff007224 */ /* 0x000fe200078e0015 */
[----:B0-----:R0:W-:Y:S01]  /*60ff0*/  STL.64 [R1+0x30], R4 ;  /* 0x0000300401007387 */ /* 0x0011e20000100a00 */
[----:B------:R-:W-:Y:S02]  /*61000*/  STL.64 [R1+0x38], R6 ;  /* 0x0000380601007387 */ /* 0x000fe40000100a00 */
[----:B------:R-:W-:Y:S02]  /*61010*/  STL.64 [R1+0xc0], R20 ;  /* 0x0000c01401007387 */ /* 0x000fe40000100a00 */
[----:B------:R-:W-:Y:S02]  /*61020*/  STL.64 [R1+0xc8], R22 ;  /* 0x0000c81601007387 */ /* 0x000fe40000100a00 */
[----:B0-----:R-:W-:Y:S02]  /*61030*/  IMAD.MOV.U32 R5, RZ, RZ, R20 ;  /* 0x000000ffff057224 */ /* 0x001fe400078e0014 */
[----:B------:R-:W0:Y:S04]  /*61040*/  LDSM.16.M88.4 R20, [R16+0x10000] ;  /* 0x010000001014783b */ /* 0x000e280000000200 */
[----:B0-----:R-:W-:Y:S01]  /*61050*/  STL.64 [R1+0xb0], R20 ;  /* 0x0000b01401007387 */ /* 0x001fe20000100a00 */
[----:B------:R-:W-:-:S02]  /*61060*/  IMAD.MOV.U32 R11, RZ, RZ, R20 ;  /* 0x000000ffff0b7224 */ /* 0x000fc400078e0014 */
[----:B------:R-:W-:Y:S02]  /*61070*/  STL.64 [R1+0xb8], R22 ;  /* 0x0000b81601007387 */ /* 0x000fe40000100a00 */
[----:B------:R-:W-:Y:S02]  /*61080*/  IMAD.MOV.U32 R4, RZ, RZ, R21 ;  /* 0x000000ffff047224 */ /* 0x000fe400078e0015 */
[----:B------:R-:W0:Y:S04]  /*61090*/  LDSM.16.M88.4 R20, [R16+0x12000] ;  /* 0x012000001014783b */ /* 0x000e280000000200 */
[----:B------:R-:W-:Y:S01]  /*610a0*/  STL.64 [R1+0x7640], R10 ;  /* 0x0076400a01007387 */ /* 0x000fe20000100a00 */
[----:B------:R-:W-:Y:S02]  /*610b0*/  STL.64 [R1+0x7638], R8 ;  /* 0x0076380801007387 */ /* 0x000fe40000100a00 */
[----:B------:R-:W-:Y:S01]  /*610c0*/  LDSM.16.M88.4 R8, [R16+0x16000] ;  /* 0x016000001008783b */ /* 0x000fe20000000200 */
[----:B0-----:R-:W-:Y:S03]  /*610d0*/  STL.64 [R1+0xa0], R20 ;  /* 0x0000a01401007387 */ /* 0x001fe60000100a00 */
[----:B------:R-:W-:-:S02]  /*610e0*/  IMAD.MOV.U32 R7, RZ, RZ, R20 ;  /* 0x000000ffff077224 */ /* 0x000fc400078e0014 */
[----:B------:R-:W-:Y:S02]  /*610f0*/  STL.64 [R1+0xa8], R22 ;  /* 0x0000a81601007387 */ /* 0x000fe40000100a00 */
[----:B------:R-:W-:Y:S02]  /*61100*/  IMAD.MOV.U32 R6, RZ, RZ, R21 ;  /* 0x000000ffff067224 */ /* 0x000fe400078e0015 */
[----:B------:R-:W0:Y:S04]  /*61110*/  LDSM.16.M88.4 R20, [R16+0x14000] ;  /* 0x014000001014783b */ /* 0x000e280000000200 */
[----:B------:R-:W-:Y:S01]  /*61120*/  STL.64 [R1+0x7658], R6 ;  /* 0x0076580601007387 */ /* 0x000fe20000100a00 */
[----:B------:R1:W-:Y:S03]  /*61130*/  STL.64 [R1+0x7650], R4 ;  /* 0x0076500401007387 */ /* 0x0003e60000100a00 */
[----:B-1----:R-:W2:Y:S04]  /*61140*/  LDL.LU.64 R4, [R1+0xe30] ;  /* 0x000e300001047983 */ /* 0x002ea80000300a00 */
[----:B0-----:R-:W-:Y:S01]  /*61150*/  STL.64 [R1+0x90], R20 ;  /* 0x0000901401007387 */ /* 0x001fe20000100a00 */
[----:B------:R-:W-:Y:S02]  /*61160*/  STL.64 [R1+0x98], R22 ;  /* 0x0000981601007387 */ /* 0x000fe40000100a00 */
[----:B------:R-:W2:Y:S02]  /*61170*/  LDL.LU.64 R6, [R1+0xe38] ;  /* 0x000e380001067983 */ /* 0x000ea40000300a00 */
[----:B------:R-:W0:Y:S01]  /*61180*/  LDSM.16.M88.4 R20, [R16+0x18000] ;  /* 0x018000001014783b */ /* 0x000e220000000200 */
[----:B------:R1:W-:Y:S03]  /*61190*/  STL.64 [R1+0x80], R8 ;  /* 0x0000800801007387 */ /* 0x0003e60000100a00 */
[----:B------:R3:W-:Y:S02]  /*611a0*/  STL.64 [R1+0x88], R10 ;  /* 0x0000880a01007387 */ /* 0x0007e40000100a00 */
[----:B------:R-:W-:Y:S01]  /*611b0*/  IMAD.MOV.U32 R12, RZ, RZ, R2 ;  /* 0x000000ffff0c7224 */ /* 0x000fe200078e0002 */
[----:B-1----:R-:W4:Y:S01]  /*611c0*/  LDL.LU.64 R8, [R1+0xe20] ;  /* 0x000e200001087983 */ /* 0x002f220000300a00 */
[----:B---3--:R-:W4:Y:S03]  /*611d0*/  LDL.LU.64 R10, [R1+0xe28] ;  /* 0x000e2800010a7983 */ /* 0x008f260000300a00 */
[----:B0-----:R-:W-:Y:S01]  /*611e0*/  STL.64 [R1+0x70], R20 ;  /* 0x0000701401007387 */ /* 0x001fe20000100a00 */
[----:B------:R-:W-:-:S02]  /*611f0*/  IMAD.MOV.U32 R29, RZ, RZ, R20 ;  /* 0x000000ffff1d7224 */ /* 0x000fc400078e0014 */
[----:B------:R-:W-:Y:S02]  /*61200*/  STL.64 [R1+0x78], R22 ;  /* 0x0000781601007387 */ /* 0x000fe40000100a00 */
[----:B------:R-:W-:Y:S02]  /*61210*/  IMAD.MOV.U32 R2, RZ, RZ, R21 ;  /* 0x000000ffff027224 */ /* 0x000fe400078e0015 */
[----:B------:R-:W0:Y:S04]  /*61220*/  LDSM.16.M88.4 R20, [R16+0x1a000] ;  /* 0x01a000001014783b */ /* 0x000e280000000200 */
[----:B------:R-:W-:Y:S01]  /*61230*/  STL [R1+0x75bc], R2 ;  /* 0x0075bc0201007387 */ /* 0x000fe20000100800 */
[----:B------:R-:W-:Y:S03]  /*61240*/  STL [R1+0x75b8], R29 ;  /* 0x0075b81d01007387 */ /* 0x000fe60000100800 */
[----:B0-----:R-:W-:Y:S01]  /*61250*/  STL.64 [R1+0x60], R20 ;  /* 0x0000601401007387 */ /* 0x001fe20000100a00 */
[----:B------:R-:W-:Y:S02]  /*61260*/  STL.64 [R1+0x68], R22 ;  /* 0x0000681601007387 */ /* 0x000fe40000100a00 */
[----:B------:R-:W0:Y:S02]  /*61270*/  LDSM.16.M88.4 R20, [R16+0x1c000] ;  /* 0x01c000001014783b */ /* 0x000e240000000200 */
[----:B------:R-:W1:Y:S04]  /*61280*/  LDSM.16.M88.4 R16, [R16+0x1e000] ;  /* 0x01e000001010783b */ /* 0x000e680000000200 */
[----:B0-----:R0:W-:Y:S01]  /*61290*/  STL.64 [R1+0x50], R20 ;  /* 0x0000501401007387 */ /* 0x0011e20000100a00 */
[----:B------:R3:W-:Y:S02]  /*612a0*/  STL.64 [R1+0x58], R22 ;  /* 0x0000581601007387 */ /* 0x0007e40000100a00 */
[----:B-1----:R-:W-:Y:S02]  /*612b0*/  STL.64 [R1+0x40], R16 ;  /* 0x0000401001007387 */ /* 0x002fe40000100a00 */
[----:B------:R-:W-:Y:S01]  /*612c0*/  IMAD.MOV.U32 R2, RZ, RZ, R16 ;  /* 0x000000ffff027224 */ /* 0x000fe200078e0010 */
[----:B------:R-:W-:Y:S01]  /*612d0*/  STL.64 [R1+0x48], R18 ;  /* 0x0000481201007387 */ /* 0x000fe20000100a00 */
[----:B------:R-:W-:-:S02]  /*612e0*/  IMAD.MOV.U32 R29, RZ, RZ, R17 ;  /* 0x000000ffff1d7224 */ /* 0x000fc400078e0011 */
[----:B------:R-:W1:Y:S01]  /*612f0*/  LDSM.16.MT88.4 R16, [R3+0x20080] ;  /* 0x020080000310783b */ /* 0x000e620000004200 */
[----:B0-----:R-:W4:Y:S03]  /*61300*/  LDL.LU.64 R20, [R1+0xc60] ;  /* 0x000c600001147983 */ /* 0x001f260000300a00 */
[----:B---3--:R-:W3:Y:S01]  /*61310*/  LDL.LU.64 R22, [R1+0xc68] ;  /* 0x000c680001167983 */ /* 0x008ee20000300a00 */
[----:B-1----:R-:W-:Y:S01]  /*61320*/  STL.64 [R1+0x7578], R18 ;  /* 0x0075781201007387 */ /* 0x002fe20000100a00 */
[----:B------:R0:W-:Y:S03]  /*61330*/  STL.64 [R1+0x7570], R16 ;  /* 0x0075701001007387 */ /* 0x0001e60000100a00 */
[----:B0-----:R-:W3:Y:S01]  /*61340*/  LDL.LU.64 R16, [R1+0xe10] ;  /* 0x000e100001107983 */ /* 0x001ee20000300a00 */
[----:B------:R-:W3:Y:S01]  /*61350*/  LDL.LU.64 R18, [R1+0xe18] ;  /* 0x000e180001127983 */ /* 0x000ee20000300a00 */
[C---:B--2---:R-:W-:Y:S02]  /*61360*/  HMMA.16816.F32 R12, R24.reuse, R12, R4 ;  /* 0x0000000c180c723c */ /* 0x044fe40000001804 */
[----:B------:R-:W2:Y:S01]  /*61370*/  LDL.LU.64 R6, [R1+0x7658] ;  /* 0x0076580001067983 */ /* 0x000ea20000300a00 */
[----:B------:R-:W2:Y:S11]  /*61380*/  LDL.LU.64 R4, [R1+0x7650] ;  /* 0x0076500001047983 */ /* 0x000eb60000300a00 */
[----:B------:R-:W-:Y:S09]  /*61390*/  @!UPT UIADD3 URZ, URZ, URZ, URZ ;  /* 0x0000003f3f3ff290 */ /* 0x000ff2000fffe03f */
[----:B------:R0:W-:Y:S01]  /*613a0*/  STL.64 [R1+0x4f0], R12 ;  /* 0x0004f00c01007387 */ /* 0x0001e20000100a00 */
[----:B------:R4:W-:Y:S03]  /*613b0*/  STL.64 [R1+0x4f8], R14 ;  /* 0x0004f80e01007387 */ /* 0x0009e60000100a00 */
[----:B0-----:R-:W4:Y:S02]  /*613c0*/  LDL.LU.64 R12, [R1+0x7648] ;  /* 0x00764800010c7983 */ /* 0x001f240000300a00 */
[C---:B----4-:R-:W-:Y:S02]  /*613d0*/  HMMA.16816.F32 R12, R24.reuse, R12, R8 ;  /* 0x0000000c180c723c */ /* 0x050fe40000001808 */
[----:B------:R-:W4:Y:S01]  /*613e0*/  LDL.LU.64 R10, [R1+0x7640] ;  /* 0x00764000010a7983 */ /* 0x000f220000300a00 */
[----:B------:R-:W2:Y:S11]  /*613f0*/  LDL.LU.64 R8, [R1+0x7638] ;  /* 0x0076380001087983 */ /* 0x000eb60000300a00 */
[----:B------:R-:W-:Y:S09]  /*61400*/  @!UPT UIADD3 URZ, URZ, URZ, URZ ;  /* 0x0000003f3f3ff290 */ /* 0x000ff2000fffe03f */
[----:B------:R0:W-:Y:S01]  /*61410*/  STL.64 [R1+0x4e0], R12 ;  /* 0x0004e00c01007387 */ /* 0x0001e20000100a00 */
[----:B------:R1:W-:Y:S03]  /*61420*/  STL.64 [R1+0x4e8], R14 ;  /* 0x0004e80e01007387 */ /* 0x0003e60000100a00 */
[----:B0-----:R-:W3:Y:S02]  /*61430*/  LDL.LU.64 R12, [R1+0x7630] ;  /* 0x00763000010c7983 */ /* 0x001ee40000300a00 */
[C---:B---3--:R-:W-:Y:S11]  /*61440*/  HMMA.16816.F32 R16, R24.reuse, R12, R16 ;  /* 0x0000000c1810723c */ /* 0x048ff60000001810 */
[----:B------:R-:W-:Y:S11]  /*61450*/  @!UPT UIADD3 URZ, URZ, URZ, URZ ;  /* 0x0000003f3f3ff290 */ /* 0x000ff6000fffe03f */
[----:B------:R-:W-:Y:S01]  /*61460*/  @!UPT UIADD3 URZ, URZ, URZ, URZ ;  /* 0x0000003f3f3ff290 */ /* 0x000fe2000fffe03f */
[----:B------:R0:W-:Y:S01]  /*61470*/  STL.64 [R1+0x4d0], R16 ;  /* 0x0004d01001007387 */ /* 0x0001e20000100a00 */
[----:B------:R-:W-:Y:S02]  /*61480*/  STL.64 [R1+0x4d8], R18 ;  /* 0x0004d81201007387 */ /* 0x000fe40000100a00 */
[----:B-1----:R-:W3:Y:S02]  /*61490*/  LDL.LU.64 R14, [R1+0x7628] ;  /* 0x00762800010e7983 */ /* 0x002ee40000300a00 */
[----:B0-----:R-:W-:Y:S02]  /*614a0*/  IMAD.MOV.U32 R17, RZ, RZ, R12 ;  /* 0x000000ffff117224 */ /* 0x001fe400078e000c */
[----:B------:R-:W-:Y:S02]  /*614b0*/  IMAD.MOV.U32 R16, RZ, RZ, R13 ;  /* 0x000000ffff107224 */ /* 0x000fe400078e000d */
[----:B------:R-:W2:Y:S03]  /*614c0*/  LDL.LU.64 R12, [R1+0x7620] ;  /* 0x00762000010c7983 */ /* 0x000ea60000300a00 */
[----:B------:R0:W-:Y:S02]  /*614d0*/  STL.64 [R1+0x75c0], R16 ;  /* 0x0075c01001007387 */ /* 0x0001e40000100a00 */
[----:B0-----:R-:W2:Y:S04]  /*614e0*/  LDL.64 R16, [R1+0x90] ;  /* 0x0000900001107983 */ /* 0x001ea80000100a00 */
[----:B--2---:R0:W-:Y:S04]  /*614f0*/  STL.64 [R1+0x75c8], R16 ;  /* 0x0075c81001007387 */ /* 0x0041e80000100a00 */
[----:B0-----:R-:W2:Y:S01]  /*61500*/  LDL.LU.64 R16, [R1+0xe00] ;  /* 0x000e000001107983 */ /* 0x001ea20000300a00 */
[----:B------:R-:W2:Y:S02]  /*61510*/  LDL.LU.64 R18, [R1+0xe08] ;  /* 0x000e080001127983 */ /* 0x000ea40000300a00 */
[C---:B--2---:R-:W-:Y:S11]  /*61520*/  HMMA.16816.F32 R16, R24.reuse, R12, R16 ;  /* 0x0000000c1810723c */ /* 0x044ff60000001810 */
[----:B------:R-:W-:Y:S11]  /*61530*/  @!UPT UIADD3 URZ, URZ, URZ, URZ ;  /* 0x0000003f3f3ff290 */ /* 0x000ff6000fffe03f */
[----:B------:R-:W-:Y:S01]  /*61540*/  @!UPT UIADD3 URZ, URZ, URZ, URZ ;  /* 0x0000003f3f3ff290 */ /* 0x000fe2000fffe03f */
[----:B------:R-:W-:Y:S01]  /*61550*/  STL.64 [R1+0x4c0], R16 ;  /* 0x0004c01001007387 */ /* 0x000fe20000100a00 */
[----:B---3--:R-:W-:Y:S02]  /*61560*/  STL.64 [R1+0x7528], R14 ;  /* 0x0075280e01007387 */ /* 0x008fe40000100a00 */
[----:B------:R0:W-:Y:S02]  /*61570*/  STL.64 [R1+0x7520], R12 ;  /* 0x0075200c01007387 */ /* 0x0001e40000100a00 */
[----:B0-----:R-:W-:Y:S01]  /*61580*/  HMMA.16816.F32 R12, R24, R8, R20 ;  /* 0x00000008180c723c */ /* 0x001fe20000001814 */
[----:B------:R-:W-:Y:S02]  /*61590*/  IMAD.MOV.U32 R3, RZ, RZ, R19 ;  /* 0x000000ffff037224 */ /* 0x000fe400078e0013 */
[----:B------:R-:W-:-:S03]  /*615a0*/  IMAD.MOV.U32 R28, RZ, RZ, R18 ;  /* 0x000000ffff1c7224 */ /* 0x000fc600078e0012 */
[----:B------:R-:W-:Y:S02]  /*615b0*/  STL [R1+0x6f6c], R3 ;  /* 0x006f6c0301007387 */ /* 0x000fe40000100800 */
[----:B------:R-:W-:Y:S02]  /*615c0*/  STL [R1+0x6f68], R28 ;  /* 0x006f681c01007387 */ /* 0x000fe40000100800 */
[----:B------:R-:W2:Y:S02]  /*615d0*/  LDL.LU.64 R20, [R1+0xc30] ;  /* 0x000c300001147983 */ /* 0x000ea40000300a00 */
[----:B------:R-:W2:Y:S11]  /*615e0*/  LDL.LU.64 R22, [R1+0xc38] ;  /* 0x000c380001167983 */ /* 0x000eb60000300a00 */
[----:B------:R-:W-:Y:S01]  /*615f0*/  STL.64 [R1+0x4b0], R12 ;  /* 0x0004b00c01007387 */ /* 0x000fe20000100a00 */
[----:B------:R-:W-:Y:S02]  /*61600*/  STL.64 [R1+0x4b8], R14 ;  /* 0x0004b80e01007387 */ /* 0x000fe40000100a00 */
[----:B------:R-:W3:Y:S02]  /*61610*/  LDL.LU.64 R16, [R1+0xa50] ;  /* 0x000a500001107983 */ /* 0x000ee40000300a00 */
[----:B------:R-:W2:Y:S02]  /*61620*/  LDL.LU.64 R18, [R1+0xa58] ;  /* 0x000a580001127983 */ /* 0x000ea40000300a00 */
[----:B--2---:R-:W-:Y:S01]  /*61630*/  STL.64 [R1+0x75d8], R18 ;  /* 0x0075d81201007387 */ /* 0x004fe20000100a00 */
[----:B---3--:R4:W-:Y:S02]  /*61640*/  STL.64 [R1+0x75d0], R16 ;  /* 0x0075d01001007387 */ /* 0x0089e40000100a00 */
[----:B----4-:R-:W-:-:S02]  /*61650*/  IMAD.MOV.U32 R16, RZ, RZ, R11 ;  /* 0x000000ffff107224 */ /* 0x010fc400078e000b */
[----:B------:R-:W2:Y:S01]  /*61660*/  LDL.LU R11, [R1+0x761c] ;  /* 0x00761c00010b7983 */ /* 0x000ea20000300800 */
[----:B------:R-:W-:Y:S02]  /*61670*/  IMAD.MOV.U32 R17, RZ, RZ, R4 ;  /* 0x000000ffff117224 */ /* 0x000fe400078e0004 */
[----:B------:R-:W3:Y:S03]  /*61680*/  LDL.LU R4, [R1+0x7618] ;  /* 0x0076180001047983 */ /* 0x000ee60000300800 */
[----:B------:R0:W-:Y:S02]  /*61690*/  STL.64 [R1+0x75f0], R16 ;  /* 0x0075f01001007387 */ /* 0x0001e40000100a00 */
[----:B0-----:R-:W-:Y:S02]  /*616a0*/  IMAD.MOV.U32 R16, RZ, RZ, R5 ;  /* 0x000000ffff107224 */ /* 0x001fe400078e0005 */
[----:B------:R-:W-:Y:S01]  /*616b0*/  IMAD.MOV.U32 R17, RZ, RZ, R0 ;  /* 0x000000ffff117224 */ /* 0x000fe200078e0000 */
[----:B------:R-:W3:Y:S01]  /*616c0*/  LDL.LU R5, [R1+0x7614] ;  /* 0x0076140001057983 */ /* 0x000ee20000300800 */
[----:B------:R-:W4:Y:S02]  /*616d0*/  LDL.LU R0, [R1+0x7610] ;  /* 0x0076100001007983 */ /* 0x000f240000300800 */
[----:B------:R-:W4:Y:S02]  /*616e0*/  LDL.LU.64 R12, [R1+0xc50] ;  /* 0x000c5000010c7983 */ /* 0x000f240000300a00 */
[----:B------:R-:W4:Y:S01]  /*616f0*/  LDL.LU.64 R14, [R1+0xc58] ;  /* 0x000c5800010e7983 */ /* 0x000f220000300a00 */
[----:B------:R0:W-:Y:S04]  /*61700*/  STL.64 [R1+0x7608], R16 ;  /* 0x0076081001007387 */ /* 0x0001e80000100a00 */
[----:B0-----:R-:W4:Y:S04]  /*61710*/  LDL.64 R16, [R1+0x30] ;  /* 0x0000300001107983 */ /* 0x001f280000100a00 */
[----:B--2---:R-:W-:Y:S01]  /*61720*/  STL.64 [R1+0x7518], R10 ;  /* 0x0075180a01007387 */ /* 0x004fe20000100a00 */
[----:B------:R0:W-:Y:S03]  /*61730*/  STL.64 [R1+0x7510], R8 ;  /* 0x0075100801007387 */ /* 0x0001e60000100a00 */
[----:B0-----:R-:W2:Y:S01]  /*61740*/  LDL.LU.64 R8, [R1+0xa40] ;  /* 0x000a400001087983 */ /* 0x001ea20000300a00 */
[----:B------:R-:W2:Y:S01]  /*61750*/  LDL.LU.64 R10, [R1+0xa48] ;  /* 0x000a4800010a7983 */ /* 0x000ea20000300a00 */
[C---:B---3--:R-:W-:Y:S02]  /*61760*/  HMMA.16816.F32 R20, R24.reuse, R4, R20 ;  /* 0x000000041814723c */ /* 0x048fe40000001814 */
[----:B--2---:R-:W-:Y:S01]  /*61770*/  STL.64 [R1+0x75e8], R10 ;  /* 0x0075e80a01007387 */ /* 0x004fe20000100a00 */
[----:B------:R0:W-:Y:S03]  /*61780*/  STL.64 [R1+0x75e0], R8 ;  /* 0x0075e00801007387 */ /* 0x0001e60000100a00 */
[----:B0-----:R-:W2:Y:S01]  /*61790*/  LDL.LU.64 R8, [R1+0xa60] ;  /* 0x000a600001087983 */ /* 0x001ea20000300a00 */
[----:B------:R-:W3:Y:S01]  /*617a0*/  LDL.LU.64 R10, [R1+0xa68] ;  /* 0x000a6800010a7983 */ /* 0x000ee20000300a00 */
[----:B----4-:R-:W-:Y:S02]  /*617b0*/  HMMA.16816.F32 R12, R24, R16, R12 ;  /* 0x00000010180c723c */ /* 0x010fe4000000180c */
[----:B---3--:R-:W-:Y:S01]  /*617c0*/  STL.64 [R1+0x7600], R10 ;  /* 0x0076000a01007387 */ /* 0x008fe20000100a00 */
[----:B--2---:R0:W-:Y:S03]  /*617d0*/  STL.64 [R1+0x75f8], R8 ;  /* 0x0075f80801007387 */ /* 0x0041e60000100a00 */
[----:B0-----:R-:W2:Y:S01]  /*617e0*/  LDL.LU.64 R8, [R1+0xc40] ;  /* 0x000c400001087983 */ /* 0x001ea20000300a00 */
[----:B------:R-:W2:Y:S08]  /*617f0*/  LDL.LU.64 R10, [R1+0xc48] ;  /* 0x000c4800010a7983 */ /* 0x000eb00000300a00 */
[----:B------:R-:W-:Y:S02]  /*61800*/  STL.64 [R1+0x4a0], R20 ;  /* 0x0004a01401007387 */ /* 0x000fe40000100a00 */
[----:B------:R-:W-:Y:S02]  /*61810*/  STL.64 [R1+0x4a8], R22 ;  /* 0x0004a81601007387 */ /* 0x000fe40000100a00 */
[----:B------:R-:W0:Y:S04]  /*61820*/  LDSM.16.MT88.4 R20, [R0+0x20000] ;  /* 0x020000000014783b */ /* 0x000e280000004200 */
[----:B0-----:R-:W-:Y:S01]  /*61830*/  STL.64 [R1+0x7488], R22 ;  /* 0x0074881601007387 */ /* 0x001fe20000100a00 */
[----:B------:R-:W-:Y:S02]  /*61840*/  STL.64 [R1+0x7480], R20 ;  /* 0x0074801401007387 */ /* 0x000fe40000100a00 */
[----:B------:R-:W-:Y:S02]  /*61850*/  STL.64 [R1+0x820], R12 ;  /* 0x0008200c01007387 */ /* 0x000fe40000100a00 */
[----:B------:R0:W-:Y:S02]  /*61860*/  STL.64 [R1+0x828], R14 ;  /* 0x0008280e01007387 */ /* 0x0001e40000100a00 */
[----:B0-----:R-:W-:-:S02]  /*61870*/  IMAD.MOV.U32 R15, RZ, RZ, R16 ;  /* 0x000000ffff0f7224 */ /* 0x001fc400078e0010 */
[----:B------:R-:W-:Y:S02]  /*61880*/  IMAD.MOV.U32 R14, RZ, RZ, R17 ;  /* 0x000000ffff0e7224 */ /* 0x000fe400078e0011 */
[----:B------:R-:W2:Y:S02]  /*61890*/  LDL.LU.64 R16, [R1+0x7608] ;  /* 0x0076080001107983 */ /* 0x000ea40000300a00 */
[C---:B--2---:R-:W-:Y:S02]  /*618a0*/  HMMA.16816.F32 R16, R24.reuse, R16, R8 ;  /* 0x000000101810723c */ /* 0x044fe40000001808 */
[----:B------:R-:W2:Y:S01]  /*618b0*/  LDL.LU.64 R10, [R1+0x7600] ;  /* 0x00760000010a7983 */ /* 0x000ea20000300a00 */
[----:B------:R-:W2:Y:S11]  /*618c0*/  LDL.LU.64 R8, [R1+0x75f8] ;  /* 0x0075f80001087983 */ /* 0x000eb60000300a00 */
[----:B------:R-:W-:Y:S09]  /*618d0*/  @!UPT UIADD3 URZ, URZ, URZ, URZ ;  /* 0x0000003f3f3ff290 */ /* 0x000ff2000fffe03f */
[----:B------:R0:W-:Y:S01]  /*618e0*/  STL.64 [R1+0x810], R16 ;  /* 0x0008101001007387 */ /* 0x0001e20000100a00 */
[----:B------:R2:W-:Y:S03]  /*618f0*/  STL.64 [R1+0x818], R18 ;  /* 0x0008181201007387 */ /* 0x0005e60000100a00 */
[----:B0-----:R-:W2:Y:S01]  /*61900*/  LDL.LU.64 R16, [R1+0x75f0] ;  /* 0x0075f00001107983 */ /* 0x001ea20000300a00 */
[----:B------:R-:W-:Y:S02]  /*61910*/  IMAD.MOV.U32 R20, RZ, RZ, R7 ;  /* 0x000000ffff147224 */ /* 0x000fe400078e0007 */
[----:B------:R-:W-:Y:S01]  /*61920*/  IMAD.MOV.U32 R21, RZ, RZ, R6 ;  /* 0x000000ffff157224 */ /* 0x000fe200078e0006 */
[C---:B--2---:R-:W-:Y:S01]  /*61930*/  HMMA.16816.F32 R16, R24.reuse, R16, R8 ;  /* 0x000000101810723c */ /* 0x044fe20000001808 */
[----:B------:R-:W2:Y:S01]  /*61940*/  LDL.LU.64 R10, [R1+0x75e8] ;  /* 0x0075e800010a7983 */ /* 0x000ea20000300a00 */
[----:B------:R-:W2:Y:S11]  /*61950*/  LDL.LU.64 R8, [R1+0x75e0] ;  /* 0x0075e00001087983 */ /* 0x000eb60000300a00 */
[----:B------:R-:W-:Y:S10]  /*61960*/  @!UPT UIADD3 URZ, URZ, URZ, URZ ;  /* 0x0000003f3f3ff290 */ /* 0x000ff4000fffe03f */
[----:B------:R0:W-:Y:S01]  /*61970*/  STL.64 [R1+0x800], R16 ;  /* 0x0008001001007387 */ /* 0x0001e20000100a00 */
[----:B------:R-:W-:Y:S02]  /*61980*/  IMAD.MOV.U32 R6, RZ, RZ, R18 ;  /* 0x000000ffff067224 */ /* 0x000fe400078e0012 */
[----:B------:R-:W-:Y:S02]  /*61990*/  IMAD.MOV.U32 R7, RZ, RZ, R19 ;  /* 0x000000ffff077224 */ /* 0x000fe400078e0013 */
[----:B------:R-:W3:Y:S04]  /*619a0*/  LDL.LU.64 R18, [R1+0x75d8] ;  /* 0x0075d80001127983 */ /* 0x000ee80000300a00 */
[----:B0-----:R-:W3:Y:S01]  /*619b0*/  LDL.LU.64 R16, [R1+0x75d0] ;  /* 0x0075d00001107983 */ /* 0x001ee20000300a00 */
[----:B------:R-:W-:Y:S02]  /*619c0*/  STL [R1+0x6e4c], R7 ;  /* 0x006e4c0701007387 */ /* 0x000fe40000100800 */
[----:B------:R-:W-:Y:S01]  /*619d0*/  STL [R1+0x6e48], R6 ;  /* 0x006e480601007387 */ /* 0x000fe20000100800 */
[C---:B---3--:R-:W-:Y:S01]  /*619e0*/  HMMA.16816.F32 R20, R24.reuse, R20, R16 ;  /* 0x000000141814723c */ /* 0x048fe20000001810 */
[----:B------:R-:W2:Y:S11]  /*619f0*/  LDL.LU.64 R16, [R1+0x75c8] ;  /* 0x0075c80001107983 */ /* 0x000eb60000300a00 */
[----:B------:R-:W-:Y:S11]  /*61a00*/  @!UPT UIADD3 URZ, URZ, URZ, URZ ;  /* 0x0000003f3f3ff290 */ /* 0x000ff6000fffe03f */
[----:B------:R-:W-:Y:S01]  /*61a10*/  STL.64 [R1+0x7f0], R20 ;  /* 0x0007f01401007387 */ /* 0x000fe20000100a00 */
[----:B------:R0:W-:Y:S01]  /*61a20*/  STL.64 [R1+0x7f8], R22 ;  /* 0x0007f81601007387 */ /* 0x0001e20000100a00 */
[----:B--2---:R-:W-:Y:S01]  /*61a30*/  HMMA.16816.F32 R8, R24, R16, R8 ;  /* 0x000000101808723c */ /* 0x004fe20000001808 */
[----:B0-----:R-:W-:Y:S02]  /*61a40*/  IMAD.MOV.U32 R22, RZ, RZ, R16 ;  /* 0x000000ffff167224 */ /* 0x001fe400078e0010 */
[----:B------:R-:W-:Y:S02]  /*61a50*/  IMAD.MOV.U32 R21, RZ, RZ, R17 ;  /* 0x000000ffff157224 */ /* 0x000fe400078e0011 */
[----:B------:R-:W2:Y:S11]  /*61a60*/  LDL.LU.64 R16, [R1+0x75c0] ;  /* 0x0075c00001107983 */ /* 0x000eb60000300a00 */
[----:B------:R-:W-:Y:S07]  /*61a70*/  @!UPT UIADD3 URZ, URZ, URZ, URZ ;  /* 0x0000003f3f3ff290 */ /* 0x000fee000fffe03f */
[----:B------:R-:W-:Y:S01]  /*61a80*/  STL.64 [R1+0x7e0], R8 ;  /* 0x0007e00801007387 */ /* 0x000fe20000100a00 */
[----:B------:R-:W-:Y:S02]  /*61a90*/  STL [R1+0x75ac], R22 ;  /* 0x0075ac1601007387 */ /* 0x000fe40000100800 */
[----:B------:R0:W-:Y:S02]  /*61aa0*/  STL [R1+0x75a8], R21 ;  /* 0x0075a81501007387 */ /* 0x0001e40000100800 */
[----:B0-----:R-:W3:Y:S01]  /*61ab0*/  LDL.64 R20, [R1+0x80] ;  /* 0x0000800001147983 */ /* 0x001ee20000100a00 */
[----:B--2---:R-:W-:Y:S02]  /*61ac0*/  IMAD.MOV.U32 R13, RZ, RZ, R16 ;  /* 0x000000ffff0d7224 */ /* 0x004fe400078e0010 */
[----:B------:R-:W-:Y:S02]  /*61ad0*/  IMAD.MOV.U32 R12, RZ, RZ, R17 ;  /* 0x000000ffff0c7224 */ /* 0x000fe400078e0011 */
[----:B------:R-:W-:-:S02]  /*61ae0*/  IMAD.MOV.U32 R16, RZ, RZ, R2 ;  /* 0x000000ffff107224 */ /* 0x000fc400078e0002 */
[----:B------:R-:W-:Y:S01]  /*61af0*/  IMAD.MOV.U32 R17, RZ, RZ, R29 ;  /* 0x000000ffff117224 */ /* 0x000fe200078e001d */
[----:B------:R-:W2:Y:S01]  /*61b00*/  LDL.LU R2, [R1+0x75bc] ;  /* 0x0075bc0001027983 */ /* 0x000ea20000300800 */
[----:B------:R-:W4:Y:S02]  /*61b10*/  LDL.LU R29, [R1+0x75b8] ;  /* 0x0075b800011d7983 */ /* 0x000f240000300800 */
[----:B------:R-:W2:Y:S02]  /*61b20*/  LDL.64 R8, [R1+0x60] ;  /* 0x0000600001087983 */ /* 0x000ea40000100a00 */
[----:B------:R-:W-:Y:S02]  /*61b30*/  IMAD.MOV.U32 R7, RZ, RZ, R10 ;  /* 0x000000ffff077224 */ /* 0x000fe400078e000a */
[----:B------:R-:W-:Y:S01]  /*61b40*/  IMAD.MOV.U32 R6, RZ, RZ, R11 ;  /* 0x000000ffff067224 */ /* 0x000fe200078e000b */
[----:B--2---:R0:W-:Y:S04]  /*61b50*/  STL.64 [R1+0x75b0], R8 ;  /* 0x0075b00801007387 */ /* 0x0041e80000100a00 */
[----:B0-----:R-:W2:Y:S01]  /*61b60*/  LDL.LU.64 R8, [R1+0xa30] ;  /* 0x000a300001087983 */ /* 0x001ea20000300a00 */
[----:B------:R-:W2:Y:S02]  /*61b70*/  LDL.LU.64 R10, [R1+0xa38] ;  /* 0x000a3800010a7983 */ /* 0x000ea40000300a00 */
[----:B------:R0:W-:Y:S02]  /*61b80*/  STL.64 [R1+0x7588], R16 ;  /* 0x0075881001007387 */ /* 0x0001e40000100a00 */
[----:B0-----:R-:W4:Y:S04]  /*61b90*/  LDL R16, [R1+0x50] ;  /* 0x0000500001107983 */ /* 0x001f280000100800 */
[----:B------:R-:W4:Y:S01]  /*61ba0*/  LDL R17, [R1+0x54] ;  /* 0x0000540001117983 */ /* 0x000f220000100800 */
[----:B---3--:R-:W-:Y:S01]  /*61bb0*/  IMAD.MOV.U32 R23, RZ, RZ, R21 ;  /* 0x000000ffff177224 */ /* 0x008fe200078e0015 */
[----:B--2---:R-:W-:Y:S02]  /*61bc0*/  HMMA.16816.F32 R8, R24, R20, R8 ;  /* 0x000000141808723c */ /* 0x004fe40000001808 */
[----:B----4-:R-:W-:Y:S01]  /*61bd0*/  STL.64 [R1+0x75a0], R16 ;  /* 0x0075a01001007387 */ /* 0x010fe20000100a00 */
[----:B------:R-:W-:Y:S02]  /*61be0*/  STL.64 [R1+0x7548], R14 ;  /* 0x0075480e01007387 */ /* 0x000fe40000100a00 */
[----:B------:R0:W-:Y:S02]  /*61bf0*/  STL.64 [R1+0x7540], R12 ;  /* 0x0075400c01007387 */ /* 0x0001e40000100a00 */
[----:B0-----:R-:W2:Y:S01]  /*61c00*/  LDL.LU.64 R12, [R1+0x900] ;  /* 0x00090000010c7983 */ /* 0x001ea20000300a00 */
[----:B------:R-:W2:Y:S02]  /*61c10*/  LDL.LU.64 R14, [R1+0x908] ;  /* 0x00090800010e7983 */ /* 0x000ea40000300a00 */
[----:B------:R-:W-:Y:S02]  /*61c20*/  STL [R1+0x6e54], R6 ;  /* 0x006e540601007387 */ /* 0x000fe40000100800 */
[----:B------:R-:W-:Y:S11]  /*61c30*/  STL [R1+0x6e50], R7 ;  /* 0x006e500701007387 */ /* 0x000ff60000100800 */
[----:B------:R0:W-:Y:S01]  /*61c40*/  STL.64 [R1+0x7d0], R8 ;  /* 0x0007d00801007387 */ /* 0x0001e20000100a00 */
[----:B------:R-:W-:Y:S03]  /*61c50*/  STL.64 [R1+0x7d8], R10 ;  /* 0x0007d80a01007387 */ /* 0x000fe60000100a00 */
[----:B0-----:R-:W3:Y:S01]  /*61c60*/  LDL.LU.64 R8, [R1+0x75b0] ;  /* 0x0075b00001087983 */ /* 0x001ee20000300a00 */
[----:B------:R-:W4:Y:S02]  /*61c70*/  LDL.LU R22, [R1+0x75ac] ;  /* 0x0075ac0001167983 */ /* 0x000f240000300800 */
[----:B------:R-:W2:Y:S02]  /*61c80*/  LDL.LU R21, [R1+0x75a8] ;  /* 0x0075a80001157983 */ /* 0x000ea40000300800 */
[----:B------:R-:W-:-:S02]  /*61c90*/  IMAD.MOV.U32 R28, RZ, RZ, R20 ;  /* 0x000000ffff1c7224 */ /* 0x000fc400078e0014 */
[----:B------:R-:W-:Y:S02]  /*61ca0*/  IMAD.MOV.U32 R16, RZ, RZ, R29 ;  /* 0x000000ffff107224 */ /* 0x000fe400078e001d */
[----:B------:R-:W-:Y:S01]  /*61cb0*/  IMAD.MOV.U32 R17, RZ, RZ, R2 ;  /* 0x000000ffff117224 */ /* 0x000fe200078e0002 */
[----:B----4-:R-:W-:Y:S01]  /*61cc0*/  STL.64 [R1+0x7558], R22 ;  /* 0x0075581601007387 */ /* 0x010fe20000100a00 */
[----:B--2---:R0:W-:Y:S03]  /*61cd0*/  STL [R1+0x7550], R21 ;  /* 0x0075501501007387 */ /* 0x0041e60000100800 */
[----:B0-----:R-:W2:Y:S02]  /*61ce0*/  LDL.64 R20, [R1+0x20] ;  /* 0x0000200001147983 */ /* 0x001ea40000100a00 */
[----:B------:R-:W-:Y:S02]  /*61cf0*/  HMMA.16816.F32 R12, R24, R16, R12 ;  /* 0x00000010180c723c */ /* 0x000fe4000000180c */
[----:B--2---:R0:W-:Y:S01]  /*61d00*/  STL.64 [R1+0x7580], R20 ;  /* 0x0075801401007387 */ /* 0x0041e20000100a00 */
[----:B------:R-:W-:Y:S11]  /*61d10*/  STL [R1+0x7508], R28 ;  /* 0x0075081c01007387 */ /* 0x000ff60000100800 */
[----:B------:R-:W-:Y:S09]  /*61d20*/  @!UPT UIADD3 URZ, URZ, URZ, URZ ;  /* 0x0000003f3f3ff290 */ /* 0x000ff2000fffe03f */
[----:B------:R-:W-:Y:S02]  /*61d30*/  STL.64 [R1+0x7c0], R12 ;  /* 0x0007c00c01007387 */ /* 0x000fe40000100a00 */
[----:B------:R-:W3:Y:S01]  /*61d40*/  LDL.LU.64 R16, [R1+0x8f0] ;  /* 0x0008f00001107983 */ /* 0x000ee20000300a00 */
[----:B------:R-:W3:Y:S04]  /*61d50*/  LDL.LU.64 R18, [R1+0x8f8] ;  /* 0x0008f80001127983 */ /* 0x000ee80000300a00 */
[----:B0-----:R-:W2:Y:S01]  /*61d60*/  LDL.LU.64 R20, [R1+0x530] ;  /* 0x0005300001147983 */ /* 0x001ea20000300a00 */
[----:B------:R-:W4:Y:S02]  /*61d70*/  LDL.LU.64 R22, [R1+0x538] ;  /* 0x0005380001167983 */ /* 0x000f240000300a00 */
[----:B------:R-:W-:-:S02]  /*61d80*/  IMAD.MOV.U32 R6, RZ, RZ, R14 ;  /* 0x000000ffff067224 */ /* 0x000fc400078e000e */
[----:B------:R-:W-:Y:S01]  /*61d90*/  IMAD.MOV.U32 R7, RZ, RZ, R15 ;  /* 0x000000ffff077224 */ /* 0x000fe200078e000f */
[----:B----4-:R-:W-:Y:S01]  /*61da0*/  STL.64 [R1+0x7598], R22 ;  /* 0x0075981601007387 */ /* 0x010fe20000100a00 */
[----:B--2---:R0:W-:Y:S03]  /*61db0*/  STL.64 [R1+0x7590], R20 ;  /* 0x0075901401007387 */ /* 0x0041e60000100a00 */
[----:B0-----:R-:W2:Y:S01]  /*61dc0*/  LDL.LU.64 R20, [R1+0x5b0] ;  /* 0x0005b00001147983 */ /* 0x001ea20000300a00 */
[----:B------:R-:W2:Y:S02]  /*61dd0*/  LDL.LU.64 R22, [R1+0x5b8] ;  /* 0x0005b80001167983 */ /* 0x000ea40000300a00 */
[----:B------:R-:W4:Y:S02]  /*61de0*/  LDL.LU.64 R12, [R1+0xd20] ;  /* 0x000d2000010c7983 */ /* 0x000f240000300a00 */
[----:B------:R-:W2:Y:S01]  /*61df0*/  LDL.LU.64 R14, [R1+0xd28] ;  /* 0x000d2800010e7983 */ /* 0x000ea20000300a00 */
[C---:B---3--:R-:W-:Y:S01]  /*61e00*/  HMMA.16816.F32 R16, R24.reuse, R8, R16 ;  /* 0x000000081810723c */ /* 0x048fe20000001810 */
[----:B------:R-:W-:Y:S01]  /*61e10*/  IMAD.MOV.U32 R28, RZ, RZ, R8 ;  /* 0x000000ffff1c7224 */ /* 0x000fe200078e0008 */
[----:B--2---:R-:W-:Y:S01]  /*61e20*/  STL.64 [R1+0x7568], R14 ;  /* 0x0075680e01007387 */ /* 0x004fe20000100a00 */
[----:B----4-:R0:W-:Y:S03]  /*61e30*/  STL.64 [R1+0x7560], R12 ;  /* 0x0075600c01007387 */ /* 0x0101e60000100a00 */
[----:B0-----:R-:W2:Y:S01]  /*61e40*/  LDL.LU.64 R12, [R1+0xd30] ;  /* 0x000d3000010c7983 */ /* 0x001ea20000300a00 */
[----:B------:R-:W2:Y:S02]  /*61e50*/  LDL.LU.64 R14, [R1+0xd38] ;  /* 0x000d3800010e7983 */ /* 0x000ea40000300a00 */
[----:B------:R-:W-:Y:S02]  /*61e60*/  STL [R1+0x6f74], R7 ;  /* 0x006f740701007387 */ /* 0x000fe40000100800 */
[----:B------:R-:W-:Y:S11]  /*61e70*/  STL [R1+0x6f70], R6 ;  /* 0x006f700601007387 */ /* 0x000ff60000100800 */
[----:B------:R-:W-:Y:S01]  /*61e80*/  @!UPT UIADD3 URZ, URZ, URZ, URZ ;  /* 0x0000003f3f3ff290 */ /* 0x000fe2000fffe03f */
[----:B------:R0:W-:Y:S01]  /*61e90*/  STL.64 [R1+0x7b0], R16 ;  /* 0x0007b01001007387 */ /* 0x0001e20000100a00 */
[----:B------:R1:W-:Y:S03]  /*61ea0*/  STL.64 [R1+0x7b8], R18 ;  /* 0x0007b81201007387 */ /* 0x0003e60000100a00 */
[----:B0-----:R-:W1:Y:S01]  /*61eb0*/  LDL.LU.64 R16, [R1+0x75a0] ;  /* 0x0075a00001107983 */ /* 0x001e620000300a00 */
[----:B------:R-:W-:Y:S02]  /*61ec0*/  IMAD.MOV.U32 R7, RZ, RZ, R9 ;  /* 0x000000ffff077224 */ /* 0x000fe400078e0009 */
[----:B------:R-:W3:Y:S02]  /*61ed0*/  LDL.LU.64 R8, [R1+0xd00] ;  /* 0x000d000001087983 */ /* 0x000ee40000300a00 */
[----:B------:R-:W4:Y:S01]  /*61ee0*/  LDL.LU.64 R10, [R1+0xd08] ;  /* 0x000d0800010a7983 */ /* 0x000f220000300a00 */
[C---:B-1----:R-:W-:Y:S01]  /*61ef0*/  HMMA.16816.F32 R16, R24.reuse, R16, R20 ;  /* 0x000000101810723c */ /* 0x042fe20000001814 */
[----:B----4-:R-:W-:Y:S01]  /*61f00*/  STL.64 [R1+0x7538], R10 ;  /* 0x0075380a01007387 */ /* 0x010fe20000100a00 */
[----:B---3--:R0:W-:Y:S03]  /*61f10*/  STL.64 [R1+0x7530], R8 ;  /* 0x0075300801007387 */ /* 0x0081e60000100a00 */
[----:B0-----:R-:W3:Y:S01]  /*61f20*/  LDL.LU.64 R8, [R1+0xd10] ;  /* 0x000d100001087983 */ /* 0x001ee20000300a00 */
[----:B------:R-:W3:Y:S02]  /*61f30*/  LDL.LU.64 R10, [R1+0xd18] ;  /* 0x000d1800010a7983 */ /* 0x000ee40000300a00 */
[----:B------:R-:W4:Y:S02]  /*61f40*/  LDL.LU.64 R22, [R1+0x7598] ;  /* 0x0075980001167983 */ /* 0x000f240000300a00 */
[----:B------:R-:W4:Y:S11]  /*61f50*/  LDL.LU.64 R20, [R1+0x7590] ;  /* 0x0075900001147983 */ /* 0x000f360000300a00 */
[----:B------:R-:W-:Y:S02]  /*61f60*/  @!UPT UIADD3 URZ, URZ, URZ, URZ ;  /* 0x0000003f3f3ff290 */ /* 0x000fe4000fffe03f */
[----:B------:R0:W-:Y:S01]  /*61f70*/  STL.64 [R1+0x7a0], R16 ;  /* 0x0007a01001007387 */ /* 0x0001e20000100a00 */
[----:B------:R1:W-:Y:S03]  /*61f80*/  STL.64 [R1+0x7a8], R18 ;  /* 0x0007a81201007387 */ /* 0x0003e60000100a00 */
[----:B0-----:R-:W4:Y:S02]  /*61f90*/  LDL.LU.64 R16, [R1+0x7588] ;  /* 0x0075880001107983 */ /* 0x001f240000300a00 */
[----:B----4-:R-:W-:Y:S02]  /*61fa0*/  HMMA.16816.F32 R24, R24, R16, R20 ;  /* 0x000000101818723c */ /* 0x010fe40000001814 */
[----:B------:R-:W2:Y:S01]  /*61fb0*/  LDL.LU.64 R20, [R1+0x7580] ;  /* 0x0075800001147983 */ /* 0x000ea20000300a00 */
[----:B-1----:R-:W2:Y:S02]  /*61fc0*/  LDL.LU.64 R18, [R1+0x7578] ;  /* 0x0075780001127983 */ /* 0x002ea40000300a00 */
[----:B------:R-:W2:Y:S11]  /*61fd0*/  LDL.LU.64 R16, [R1+0x7570] ;  /* 0x0075700001107983 */ /* 0x000eb60000300a00 */
[----:B------:R-:W-:Y:S07]  /*61fe0*/  @!UPT UIADD3 URZ, URZ, URZ, URZ ;  /* 0x0000003f3f3ff290 */ /* 0x000fee000fffe03f */
[----:B------:R0:W-:Y:S01]  /*61ff0*/  STL.64 [R1+0x490], R24 ;  /* 0x0004901801007387 */ /* 0x0001e20000100a00 */
[----:B------:R-:W-:Y:S03]  /*62000*/  STL.64 [R1+0x498], R26 ;  /* 0x0004981a01007387 */ /* 0x000fe60000100a00 */
[----:B0-----:R-:W4:Y:S01]  /*62010*/  LDL.64 R24, [R1+0x10] ;  /* 0x0000100001187983 */ /* 0x001f220000100a00 */
[C---:B--2---:R-:W-:Y:S11]  /*62020*/  HMMA.16816.F32 R12, R16.reuse, R20, R12 ;  /* 0x00000014100c723c */ /* 0x044ff6000000180c */
[----:B------:R-:W-:Y:S11]  /*62030*/  @!UPT UIADD3 URZ, URZ, URZ, URZ ;  /* 0x0000003f3f3ff290 */ /* 0x000ff6000fffe03f */
[----:B------:R-:W-:Y:S01]  /*62040*/  @!UPT UIADD3 URZ, URZ, URZ, URZ ;  /* 0x0000003f3f3ff290 */ /* 0x000fe2000fffe03f */
[----:B------:R-:W-:Y:S01]  /*62050*/  STL.64 [R1+0x2a0], R12 ;  /* 0x0002a00c01007387 */ /* 0x000fe20000100a00 */
[----:B------:R0:W-:Y:S03]  /*62060*/  STL.64 [R1+0x2a8], R14 ;  /* 0x0002a80e01007387 */ /* 0x0001e60000100a00 */
[----:B0-----:R-:W4:Y:S01]  /*62070*/  LDL.LU.64 R14, [R1+0x7568] ;  /* 0x00756800010e7983 */ /* 0x001f220000300a00 */
[----:B------:R-:W4:Y:S02]  /*62080*/  LDL.LU.64 R12, [R1+0x7560] ;  /* 0x00756000010c7983 */ /* 0x000f240000300a00 */
[----:B------:R-:W-:Y:S02]  /*62090*/  IMAD.MOV.U32 R2, RZ, RZ, R21 ;  /* 0x000000ffff027224 */ /* 0x000fe400078e0015 */
[----:B------:R-:W2:Y:S01]  /*620a0*/  LDL.LU.64 R22, [R1+0x7558] ;  /* 0x0075580001167983 */ /* 0x000ea20000300a00 */
[----:B------:R-:W2:Y:S01]  /*620b0*/  LDL.LU R21, [R1+0x7550] ;  /* 0x0075500001157983 */ /* 0x000ea20000300800 */
[----:B----4-:R-:W-:Y:S11]  /*620c0*/  HMMA.16816.F32 R12, R16, R24, R12 ;  /* 0x00000018100c723c */ /* 0x010ff6000000180c */
[----:B------:R-:W-:Y:S11]  /*620d0*/  @!UPT UIADD3 URZ, URZ, URZ, URZ ;  /* 0x0000003f3f3ff290 */ /* 0x000ff6000fffe03f */
[----:B------:R-:W-:Y:S01]  /*620e0*/  @!UPT UIADD3 URZ, URZ, URZ, URZ ;  /* 0x0000003f3f3ff290 */ /* 0x000fe2000fffe03f */
[----:B------:R-:W-:Y:S01]  /*620f0*/  STL.64 [R1+0x290], R12 ;  /* 0x0002900c01007387 */ /* 0x000fe20000100a00 */
[----:B------:R0:W-:Y:S03]  /*62100*/  STL.64 [R1+0x298], R14 ;  /* 0x0002980e01007387 */ /* 0x0001e60000100a00 */
[----:B0-----:R-:W4:Y:S01]  /*62110*/  LDL.LU.64 R14, [R1+0x7548] ;  /* 0x00754800010e7983 */ /* 0x001f220000300a00 */
[----:B------:R-:W3:Y:S02]  /*62120*/  LDL.LU.64 R12, [R1+0x7540] ;  /* 0x00754000010c7983 */ /* 0x000ee40000300a00 */
[----:B------:R-:W-:Y:S02]  /*62130*/  IMAD.MOV.U32 R3, RZ, RZ, R20 ;  /* 0x000000ffff037224 */ /* 0x000fe400078e0014 */
[----:B------:R-:W-:Y:S02]  /*62140*/  IMAD.MOV.U32 R20, RZ, RZ, R24 ;  /* 0x000000ffff147224 */ /* 0x000fe400078e0018 */
[----:B------:R-:W-:-:S02]  /*62150*/  IMAD.MOV.U32 R6, RZ, RZ, R25 ;  /* 0x000000ffff067224 */ /* 0x000fc400078e0019 */
[----:B------:R-:W3:Y:S01]  /*62160*/  LDL.LU.64 R24, [R1+0xaf0] ;  /* 0x000af00001187983 */ /* 0x000ee20000300a00 */
[----:B------:R-:W3:Y:S02]  /*62170*/  LDL.LU.64 R26, [R1+0xaf8] ;  /* 0x000af800011a7983 */ /* 0x000ee40000300a00 */
[----:B--2---:R-:W-:Y:S02]  /*62180*/  STL.64 [R1+0x74f8], R22 ;  /* 0x0074f81601007387 */ /* 0x004fe40000100a00 */
[----:B------:R4:W-:Y:S02]  /*62190*/  STL.64 [R1+0x74f0], R20 ;  /* 0x0074f01401007387 */ /* 0x0009e40000100a00 */
[----:B----4-:R-:W-:Y:S02]  /*621a0*/  IMAD.MOV.U32 R20, RZ, RZ, R15 ;  /* 0x000000ffff147224 */ /* 0x010fe400078e000f */
[----:B------:R-:W-:Y:S02]  /*621b0*/  IMAD.MOV.U32 R21, RZ, RZ, R14 ;  /* 0x000000ffff157224 */ /* 0x000fe400078e000e */
[C---:B---3--:R-:W-:Y:S01]  /*621c0*/  HMMA.16816.F32 R12, R16.reuse, R12, R8 ;  /* 0x0000000c100c723c */ /* 0x048fe20000001808 */
[----:B------:R-:W2:Y:S01]  /*621d0*/  LDL.LU.64 R10, [R1+0x7538] ;  /* 0x00753800010a7983 */ /* 0x000ea20000300a00 */
[----:B------:R-:W2:Y:S11]  /*621e0*/  LDL.LU.64 R8, [R1+0x7530] ;  /* 0x0075300001087983 */ /* 0x000eb60000300a00 */
[----:B------:R-:W-:Y:S10]  /*621f0*/  @!UPT UIADD3 URZ, URZ, URZ, URZ ;  /* 0x0000003f3f3ff290 */ /* 0x000ff4000fffe03f */
[----:B------:R-:W-:Y:S01]  /*62200*/  STL.64 [R1+0x280], R12 ;  /* 0x0002800c01007387 */ /* 0x000fe20000100a00 */
[----:B------:R0:W-:Y:S03]  /*62210*/  STL.64 [R1+0x288], R14 ;  /* 0x0002880e01007387 */ /* 0x0001e60000100a00 */
[----:B0-----:R-:W3:Y:S01]  /*62220*/  LDL.LU.64 R14, [R1+0x7528] ;  /* 0x00752800010e7983 */ /* 0x001ee20000300a00 */
[----:B------:R-:W2:Y:S02]  /*62230*/  LDL.LU.64 R12, [R1+0x7520] ;  /* 0x00752000010c7983 */ /* 0x000ea40000300a00 */
[C---:B--2---:R-:W-:Y:S11]  /*62240*/  HMMA.16816.F32 R8, R16.reuse, R12, R8 ;  /* 0x0000000c1008723c */ /* 0x044ff60000001808 */
[----:B------:R-:W-:Y:S11]  /*62250*/  @!UPT UIADD3 URZ, URZ, URZ, URZ ;  /* 0x0000003f3f3ff290 */ /* 0x000ff6000fffe03f */
[----:B------:R-:W-:Y:S01]  /*62260*/  @!UPT UIADD3 URZ, URZ, URZ, URZ ;  /* 0x0000003f3f3ff290 */ /* 0x000fe2000fffe03f */
[----:B------:R-:W-:Y:S01]  /*62270*/  STL.64 [R1+0x270], R8 ;  /* 0x0002700801007387 */ /* 0x000fe20000100a00 */
[----:B------:R0:W-:Y:S03]  /*62280*/  STL.64 [R1+0x278], R10 ;  /* 0x0002780a01007387 */ /* 0x0001e60000100a00 */
[----:B0-----:R-:W2:Y:S01]  /*62290*/  LDL.LU.64 R10, [R1+0x7518] ;  /* 0x00751800010a7983 */ /* 0x001ea20000300a00 */
[----:B------:R-:W4:Y:S02]  /*622a0*/  LDL.LU.64 R8, [R1+0x7510] ;  /* 0x0075100001087983 */ /* 0x000f240000300a00 */
[----:B---3--:R-:W-:Y:S02]  /*622b0*/  STL.64 [R1+0x7440], R14 ;  /* 0x0074400e01007387 */ /* 0x008fe40000100a00 */
[----:B------:R0:W-:Y:S02]  /*622c0*/  STL.64 [R1+0x7438], R12 ;  /* 0x0074380c01007387 */ /* 0x0001e40000100a00 */
[----:B0-----:R-:W3:Y:S04]  /*622d0*/  LDL.64 R12, [R1+0xa0] ;  /* 0x0000a000010c7983 */ /* 0x001ee80000100a00 */
[----:B---3--:R0:W-:Y:S04]  /*622e0*/  STL.64 [R1+0x7500], R12 ;  /* 0x0075000c01007387 */ /* 0x0081e80000100a00 */
[----:B0-----:R-:W3:Y:S01]  /*622f0*/  LDL.LU.64 R12, [R1+0xb20] ;  /* 0x000b2000010c7983 */ /* 0x001ee20000300a00 */
[----:B------:R-:W3:Y:S01]  /*62300*/  LDL.LU.64 R14, [R1+0xb28] ;  /* 0x000b2800010e7983 */ /* 0x000ee20000300a00 */
[C---:B------:R-:W-:Y:S01]  /*62310*/  HMMA.16816.F32 R24, R16.reuse, R4, R24 ;  /* 0x000000041018723c */ /* 0x040fe20000001818 */
[----:B--2---:R-:W-:Y:S01]  /*62320*/  STL.64 [R1+0x7430], R10 ;  /* 0x0074300a01007387 */ /* 0x004fe20000100a00 */
[----:B----4-:R0:W-:Y:S06]  /*62330*/  STL.64 [R1+0x7428], R8 ;  /* 0x0074280801007387 */ /* 0x0101ec0000100a00 */
[C---:B---3--:R-:W-:Y:S11]  /*62340*/  HMMA.16816.F32 R12, R16.reuse, R8, R12 ;  /* 0x00000008100c723c */ /* 0x048ff6000000180c */
[----:B------:R-:W-:Y:S11]  /*62350*/  @!UPT UIADD3 URZ, URZ, URZ, URZ ;  /* 0x0000003f3f3ff290 */ /* 0x000ff6000fffe03f */
[----:B------:R-:W-:Y:S01]  /*62360*/  @!UPT UIADD3 URZ, URZ, URZ, URZ ;  /* 0x0000003f3f3ff290 */ /* 0x000fe2000fffe03f */
[----:B------:R1:W-:Y:S01]  /*62370*/  STL.64 [R1+0x260], R12 ;  /* 0x0002600c01007387 */ /* 0x0003e20000100a00 */
[----:B------:R2:W-:Y:S02]  /*62380*/  STL.64 [R1+0x268], R14 ;  /* 0x0002680e01007387 */ /* 0x0005e40000100a00 */
[----:B0-----:R-:W3:Y:S02]  /*62390*/  LDL.LU.64 R8, [R1+0xb10] ;  /* 0x000b100001087983 */ /* 0x001ee40000300a00 */
[----:B------:R-:W3:Y:S01]  /*623a0*/  LDL.LU.64 R10, [R1+0xb18] ;  /* 0x000b1800010a7983 */ /* 0x000ee20000300a00 */
[----:B-1----:R-:W4:Y:S01]  /*623b0*/  LDL.LU.64 R12, [R1+0xb00] ;  /* 0x000b0000010c7983 */ /* 0x002f220000300a00 */
[----:B--2---:R-:W4:Y:S02]  /*623c0*/  LDL.LU.64 R14, [R1+0xb08] ;  /* 0x000b0800010e7983 */ /* 0x004f240000300a00 */
[----:B------:R-:W-:Y:S02]  /*623d0*/  STL.64 [R1+0x250], R24 ;  /* 0x0002501801007387 */ /* 0x000fe40000100a00 */
[----:B------:R-:W-:Y:S02]  /*623e0*/  STL.64 [R1+0x258], R26 ;  /* 0x0002581a01007387 */ /* 0x000fe40000100a00 */
[----:B------:R-:W0:Y:S04]  /*623f0*/  LDSM.16.MT88.4 R24, [R0+0x20080] ;  /* 0x020080000018783b */ /* 0x000e280000004200 */
[----:B------:R-:W-:Y:S04]  /*62400*/  STL [R1+0x7424], R5 ;  /* 0x0074240501007387 */ /* 0x000fe80000100800 */
[----:B0-----:R-:W-:Y:S01]  /*62410*/  STL.64 [R1+0x73c8], R26 ;  /* 0x0073c81a01007387 */ /* 0x001fe20000100a00 */
[----:B------:R0:W-:Y:S03]  /*62420*/  STL.64 [R1+0x73c0], R24 ;  /* 0x0073c01801007387 */ /* 0x0001e60000100a00 */
[----:B0-----:R-:W2:Y:S01]  /*62430*/  LDL.64 R24, [R1+0x40] ;  /* 0x0000400001187983 */ /* 0x001ea20000100a00 */
[C---:B---3--:R-:W-:Y:S03]  /*62440*/  HMMA.16816.F32 R8, R16.reuse, R20, R8 ;  /* 0x000000141008723c */ /* 0x048fe60000001808 */
[----:B--2---:R-:W-:Y:S01]  /*62450*/  STL.64 [R1+0x7490], R24 ;  /* 0x0074901801007387 */ /* 0x004fe20000100a00 */
[----:B------:R-:W-:Y:S11]  /*62460*/  STL [R1+0x6f78], R0 ;  /* 0x006f780001007387 */ /* 0x000ff60000100800 */
[----:B------:R-:W-:Y:S08]  /*62470*/  @!UPT UIADD3 URZ, URZ, URZ, URZ ;  /* 0x0000003f3f3ff290 */ /* 0x000ff0000fffe03f */
[----:B------:R0:W-:Y:S02]  /*62480*/  STL.64 [R1+0x680], R8 ;  /* 0x0006800801007387 */ /* 0x0001e40000100a00 */
[----:B------:R-:W-:Y:S01]  /*62490*/  STL [R1+0x688], R10 ;  /* 0x0006880a01007387 */ /* 0x000fe20000100800 */
[----:B------:R-:W2:Y:S01]  /*624a0*/  LDL.LU.64 R20, [R1+0x730] ;  /* 0x0007300001147983 */ /* 0x000ea20000300a00 */
[----:B------:R-:W2:Y:S02]  /*624b0*/  LDL.LU.64 R22, [R1+0x738] ;  /* 0x0007380001167983 */ /* 0x000ea40000300a00 */
[----:B0-----:R-:W-:Y:S02]  /*624c0*/  IMAD.MOV.U32 R8, RZ, RZ, R28 ;  /* 0x000000ffff087224 */ /* 0x001fe400078e001c */
[----:B------:R-:W-:Y:S01]  /*624d0*/  IMAD.MOV.U32 R9, RZ, RZ, R7 ;  /* 0x000000ffff097224 */ /* 0x000fe200078e0007 */
[----:B------:R-:W3:Y:S04]  /*624e0*/  LDL.LU R28, [R1+0x7508] ;  /* 0x00750800011c7983 */ /* 0x000ee80000300800 */
[----:B------:R0:W-:Y:S01]  /*624f0*/  STL.64 [R1+0x74a8], R8 ;  /* 0x0074a80801007387 */ /* 0x0001e20000100a00 */
[----:B------:R-:W2:Y:S03]  /*62500*/  LDL.64 R24, [R1+0x50] ;  /* 0x0000500001187983 */ /* 0x000ea60000100a00 */
[----:B0-----:R-:W4:Y:S01]  /*62510*/  LDL.64 R8, [R1+0xc0] ;  /* 0x0000c00001087983 */ /* 0x001f220000100a00 */
[----:B------:R-:W-:Y:S01]  /*62520*/  IMAD.MOV.U32 R29, RZ, RZ, R11 ;  /* 0x000000ffff1d7224 */ /* 0x000fe200078e000b */
[----:B----4-:R-:W-:Y:S02]  /*62530*/  HMMA.16816.F32 R12, R16, R8, R12 ;  /* 0x00000008100c723c */ /* 0x010fe4000000180c */
[----:B--2---:R0:W-:Y:S01]  /*62540*/  STL.64 [R1+0x74a0], R24 ;  /* 0x0074a01801007387 */ /* 0x0041e20000100a00 */
[----:B------:R-:W-:-:S03]  /*62550*/  IMAD.MOV.U32 R5, RZ, RZ, R8 ;  /* 0x000000ffff057224 */ /* 0x000fc600078e0008 */
[----:B0-----:R-:W2:Y:S01]  /*62560*/  LDL.LU.64 R24, [R1+0x720] ;  /* 0x0007200001187983 */ /* 0x001ea20000300a00 */
[----:B------:R-:W2:Y:S02]  /*62570*/  LDL.LU.64 R26, [R1+0x728] ;  /* 0x00072800011a7983 */ /* 0x000ea40000300a00 */
[----:B------:R0:W-:Y:S11]  /*62580*/  STL [R1+0x6d60], R29 ;  /* 0x006d601d01007387 */ /* 0x0001f60000100800 */
[----:B------:R-:W-:Y:S03]  /*62590*/  @!UPT UIADD3 URZ, URZ, URZ, URZ ;  /* 0x0000003f3f3ff290 */ /* 0x000fe6000fffe03f */
[----:B------:R1:W-:Y:S01]  /*625a0*/  STL.64 [R1+0x670], R12 ;  /* 0x0006700c01007387 */ /* 0x0003e20000100a00 */
[----:B------:R-:W-:Y:S02]  /*625b0*/  STL.64 [R1+0x678], R14 ;  /* 0x0006780e01007387 */ /* 0x000fe40000100a00 */
[----:B0-----:R-:W-:Y:S01]  /*625c0*/  IMAD.MOV.U32 R29, RZ, RZ, R9 ;  /* 0x000000ffff1d7224 */ /* 0x001fe200078e0009 */
[----:B-1----:R-:W4:Y:S01]  /*625d0*/  LDL.LU.64 R12, [R1+0x7500] ;  /* 0x00750000010c7983 */ /* 0x002f220000300a00 */
[----:B------:R-:W2:Y:S02]  /*625e0*/  LDL R8, [R1+0x70] ;  /* 0x0000700001087983 */ /* 0x000ea40000100800 */
[----:B------:R-:W2:Y:S02]  /*625f0*/  LDL R9, [R1+0x74] ;  /* 0x0000740001097983 */ /* 0x000ea40000100800 */
[----:B--2---:R0:W-:Y:S04]  /*62600*/  STL.64 [R1+0x74c0], R8 ;  /* 0x0074c00801007387 */ /* 0x0041e80000100a00 */
[----:B0-----:R-:W2:Y:S04]  /*62610*/  LDL R8, [R1+0xb0] ;  /* 0x0000b00001087983 */ /* 0x001ea80000100800 */
[----:B------:R-:W2:Y:S02]  /*62620*/  LDL R9, [R1+0xb4] ;  /* 0x0000b40001097983 */ /* 0x000ea40000100800 */
[----:B--2---:R-:W-:Y:S02]  /*62630*/  HMMA.16816.F32 R8, R16, R8, R20 ;  /* 0x000000081008723c */ /* 0x004fe40000001814 */
[----:B------:R-:W2:Y:S01]  /*62640*/  LDL.LU.64 R22, [R1+0x74f8] ;  /* 0x0074f80001167983 */ /* 0x000ea20000300a00 */
[----:B------:R-:W2:Y:S11]  /*62650*/  LDL.LU.64 R20, [R1+0x74f0] ;  /* 0x0074f00001147983 */ /* 0x000eb60000300a00 */
[----:B------:R-:W-:Y:S09]  /*62660*/  @!UPT UIADD3 URZ, URZ, URZ, URZ ;  /* 0x0000003f3f3ff290 */ /* 0x000ff2000fffe03f */
[----:B------:R3:W-:Y:S01]  /*62670*/  STL.64 [R1+0x660], R8 ;  /* 0x0006600801007387 */ /* 0x0007e20000100a00 */
[----:B------:R-:W-:Y:S02]  /*62680*/  STL.64 [R1+0x668], R10 ;  /* 0x0006680a01007387 */ /* 0x000fe40000100a00 */
[----:B---3--:R-:W-:Y:S02]  /*62690*/  IMAD.MOV.U32 R8, RZ, RZ, R28 ;  /* 0x000000ffff087224 */ /* 0x008fe400078e001c */
[----:B----4-:R-:W-:Y:S02]  /*626a0*/  IMAD.MOV.U32 R7, RZ, RZ, R13 ;  /* 0x000000ffff077224 */ /* 0x010fe400078e000d */
[----:B--2---:R-:W-:-:S05]  /*626b0*/  IMAD.MOV.U32 R9, RZ, RZ, R23 ;  /* 0x000000ffff097224 */ /* 0x004fca00078e0017 */
[----:B------:R0:W-:Y:S02]  /*626c0*/  STL.64 [R1+0x74d8], R8 ;  /* 0x0074d80801007387 */ /* 0x0001e40000100a00 */
[----:B0-----:R-:W-:Y:S11]  /*626d0*/  HMMA.16816.F32 R8, R16, R12, R24 ;  /* 0x0000000c1008723c */ /* 0x001ff60000001818 */
[----:B------:R-:W-:Y:S11]  /*626e0*/  @!UPT UIADD3 URZ, URZ, URZ, URZ ;  /* 0x0000003f3f3ff290 */ /* 0x000ff6000fffe03f */
[----:B------:R-:W-:Y:S01]  /*626f0*/  @!UPT UIADD3 URZ, URZ, URZ, URZ ;  /* 0x0000003f3f3ff290 */ /* 0x000fe2000fffe03f */
[----:B------:R-:W-:Y:S01]  /*62700*/  STL.64 [R1+0x650], R8 ;  /* 0x0006500801007387 */ /* 0x000fe20000100a00 */
[----:B------:R-:W-:Y:S02]  /*62710*/  STL.64 [R1+0x658], R10 ;  /* 0x0006580a01007387 */ /* 0x000fe40000100a00 */
[----:B------:R-:W-:Y:S02]  /*62720*/  STL [R1+0x7450], R7 ;  /* 0x0074500701007387 */ /* 0x000fe40000100800 */
[----:B------:R0:W-:Y:S02]  /*62730*/  STL.64 [R1+0x7448], R4 ;  /* 0x0074480401007387 */ /* 0x0001e40000100a00 */
[----:B0-----:R-:W-:Y:S02]  /*62740*/  IMAD.MOV.U32 R4, RZ, RZ, R20 ;  /* 0x000000ffff047224 */ /* 0x001fe400078e0014 */
[----:B------:R-:W-:-:S05]  /*62750*/  IMAD.MOV.U32 R5, RZ, RZ, R6 ;  /* 0x000000ffff057224 */ /* 0x000fca00078e0006 */
[----:B------:R-:W-:Y:S01]  /*62760*/  STL.64 [R1+0x7468], R4 ;  /* 0x0074680401007387 */ /* 0x000fe20000100a00 */
[----:B------:R-:W2:Y:S02]  /*62770*/  LDL.LU.64 R24, [R1+0x550] ;  /* 0x0005500001187983 */ /* 0x000ea40000300a00 */
[----:B------:R-:W3:Y:S02]  /*62780*/  LDL.LU.64 R26, [R1+0x558] ;  /* 0x00055800011a7983 */ /* 0x000ee40000300a00 */
[----:B---3--:R-:W-:Y:S01]  /*62790*/  STL.64 [R1+0x74b8], R26 ;  /* 0x0074b81a01007387 */ /* 0x008fe20000100a00 */
[----:B--2---:R0:W-:Y:S03]  /*627a0*/  STL.64 [R1+0x74b0], R24 ;  /* 0x0074b01801007387 */ /* 0x0041e60000100a00 */
[----:B0-----:R-:W2:Y:S01]  /*627b0*/  LDL.LU.64 R24, [R1+0x560] ;  /* 0x0005600001187983 */ /* 0x001ea20000300a00 */
[----:B------:R-:W3:Y:S03]  /*627c0*/  LDL.LU.64 R26, [R1+0x568] ;  /* 0x00056800011a7983 */ /* 0x000ee60000300a00 */
[----:B---3--:R-:W-:Y:S01]  /*627d0*/  STL.64 [R1+0x74d0], R26 ;  /* 0x0074d01a01007387 */ /* 0x008fe20000100a00 */
[----:B--2---:R0:W-:Y:S03]  /*627e0*/  STL.64 [R1+0x74c8], R24 ;  /* 0x0074c81801007387 */ /* 0x0041e60000100a00 */
[----:B0-----:R-:W2:Y:S01]  /*627f0*/  LDL.LU.64 R24, [R1+0x700] ;  /* 0x0007000001187983 */ /* 0x001ea20000300a00 */
[----:B------:R-:W3:Y:S02]  /*62800*/  LDL.LU.64 R26, [R1+0x708] ;  /* 0x00070800011a7983 */ /* 0x000ee40000300a00 */
[----:B------:R-:W-:-:S02]  /*62810*/  IMAD.MOV.U32 R4, RZ, RZ, R3 ;  /* 0x000000ffff047224 */ /* 0x000fc400078e0003 */
[----:B------:R-:W-:Y:S02]  /*62820*/  IMAD.MOV.U32 R5, RZ, RZ, R2 ;  /* 0x000000ffff057224 */ /* 0x000fe400078e0002 */
[----:B------:R-:W-:Y:S02]  /*62830*/  IMAD.MOV.U32 R9, RZ, RZ, R21 ;  /* 0x000000ffff097224 */ /* 0x000fe400078e0015 */
[----:B------:R-:W-:Y:S02]  /*62840*/  IMAD.MOV.U32 R8, RZ, RZ, R22 ;  /* 0x000000ffff087224 */ /* 0x000fe400078e0016 */
[----:B------:R-:W-:Y:S01]  /*62850*/  IMAD.MOV.U32 R28, RZ, RZ, R12 ;  /* 0x000000ffff1c7224 */ /* 0x000fe200078e000c */
[----:B---3--:R-:W-:Y:S01]  /*62860*/  STL.64 [R1+0x74e8], R26 ;  /* 0x0074e81a01007387 */ /* 0x008fe20000100a00 */
[----:B--2---:R0:W-:Y:S03]  /*62870*/  STL.64 [R1+0x74e0], R24 ;  /* 0x0074e01801007387 */ /* 0x0041e60000100a00 */
[----:B0-----:R-:W2:Y:S01]  /*62880*/  LDL.LU.64 R24, [R1+0x710] ;  /* 0x0007100001187983 */ /* 0x001ea20000300a00 */
[----:B------:R-:W2:Y:S02]  /*62890*/  LDL.LU.64 R26, [R1+0x718] ;  /* 0x00071800011a7983 */ /* 0x000ea40000300a00 */
[----:B------:R0:W-:Y:S02]  /*628a0*/  STL.64 [R1+0x7498], R4 ;  /* 0x0074980401007387 */ /* 0x0001e40000100a00 */
[----:B0-----:R-:W3:Y:S01]  /*628b0*/  LDL.LU.64 R4, [R1+0x540] ;  /* 0x0005400001047983 */ /* 0x001ee20000300a00 */
[----:B------:R-:W3:Y:S02]  /*628c0*/  LDL.LU.64 R6, [R1+0x548] ;  /* 0x0005480001067983 */ /* 0x000ee40000300a00 */
[----:B------:R-:W4:Y:S02]  /*628d0*/  LDL.LU.64 R20, [R1+0x2e0] ;  /* 0x0002e00001147983 */ /* 0x000f240000300a00 */
[----:B------:R-:W4:Y:S01]  /*628e0*/  LDL.LU.64 R22, [R1+0x2e8] ;  /* 0x0002e80001167983 */ /* 0x000f220000300a00 */
[----:B------:R-:W2:Y:S01]  /*628f0*/  LDL.LU.64 R12, [R1+0xdd0] ;  /* 0x000dd000010c7983 */ /* 0x000ea20000300a00 */
[----:B------:R-:W2:Y:S03]  /*62900*/  LDL.LU.64 R14, [R1+0xdd8] ;  /* 0x000dd800010e7983 */ /* 0x000ea60000300a00 */
[----:B--2---:R-:W-:Y:S01]  /*62910*/  STL.64 [R1+0x7460], R14 ;  /* 0x0074600e01007387 */ /* 0x004fe20000100a00 */
[----:B------:R0:W-:Y:S03]  /*62920*/  STL.64 [R1+0x7458], R12 ;  /* 0x0074580c01007387 */ /* 0x0001e60000100a00 */
[----:B0-----:R-:W2:Y:S01]  /*62930*/  LDL.LU.64 R12, [R1+0xde0] ;  /* 0x000de000010c7983 */ /* 0x001ea20000300a00 */
[----:B------:R-:W2:Y:S01]  /*62940*/  LDL.LU.64 R14, [R1+0xde8] ;  /* 0x000de800010e7983 */ /* 0x000ea20000300a00 */
[C---:B------:R-:W-:Y:S02]  /*62950*/  HMMA.16816.F32 R8, R16.reuse, R8, R24 ;  /* 0x000000081008723c */ /* 0x040fe40000001818 */
[----:B--2---:R-:W-:Y:S01]  /*62960*/  STL.64 [R1+0x7478], R14 ;  /* 0x0074780e01007387 */ /* 0x004fe20000100a00 */
[----:B------:R0:W-:Y:S03]  /*62970*/  STL.64 [R1+0x7470], R12 ;  /* 0x0074700c01007387 */ /* 0x0001e60000100a00 */
[----:B0-----:R-:W2:Y:S01]  /*62980*/  LDL.LU.64 R12, [R1+0xdf0] ;  /* 0x000df000010c7983 */ /* 0x001ea20000300a00 */
[----:B------:R-:W2:Y:S02]  /*62990*/  LDL.LU.64 R14, [R1+0xdf8] ;  /* 0x000df800010e7983 */ /* 0x000ea40000300a00 */
[----:B------:R-:W2:Y:S02]  /*629a0*/  LDL.LU.64 R26, [R1+0x74e8] ;  /* 0x0074e800011a7983 */ /* 0x000ea40000300a00 */
[----:B------:R-:W2:Y:S11]  /*629b0*/  LDL.LU.64 R24, [R1+0x74e0] ;  /* 0x0074e00001187983 */ /* 0x000eb60000300a00 */
[----:B------:R-:W-:Y:S01]  /*629c0*/  @!UPT UIADD3 URZ, URZ, URZ, URZ ;  /* 0x0000003f3f3ff290 */ /* 0x000fe2000fffe03f */
[----:B------:R0:W-:Y:S01]  /*629d0*/  STL.64 [R1+0x640], R8 ;  /* 0x0006400801007387 */ /* 0x0001e20000100a00 */
[----:B------:R2:W-:Y:S03]  /*629e0*/  STL.64 [R1+0x648], R10 ;  /* 0x0006480a01007387 */ /* 0x0005e60000100a00 */
[----:B0-----:R-:W2:Y:S02]  /*629f0*/  LDL.LU.64 R8, [R1+0x74d8] ;  /* 0x0074d80001087983 */ /* 0x001ea40000300a00 */
[C---:B--2---:R-:W-:Y:S02]  /*62a00*/  HMMA.16816.F32 R8, R16.reuse, R8, R24 ;  /* 0x000000081008723c */ /* 0x044fe40000001818 */
[----:B------:R-:W2:Y:S01]  /*62a10*/  LDL.LU.64 R26, [R1+0x74d0] ;  /* 0x0074d000011a7983 */ /* 0x000ea20000300a00 */
[----:B------:R-:W2:Y:S11]  /*62a20*/  LDL.LU.64 R24, [R1+0x74c8] ;  /* 0x0074c80001187983 */ /* 0x000eb60000300a00 */
[----:B------:R-:W-:Y:S09]  /*62a30*/  @!UPT UIADD3 URZ, URZ, URZ, URZ ;  /* 0x0000003f3f3ff290 */ /* 0x000ff2000fffe03f */
        /* <DEDUP_REMOVED lines=11> */
[----:B------:R-:W3:Y:S11]  /*62af0*/  LDL.LU.64 R24, [R1+0x74a0] ;  /* 0x0074a00001187983 */ /* 0x000ef60000300a00 */
[----:B------:R-:W-:Y:S10]  /*62b00*/  @!UPT UIADD3 URZ, URZ, URZ, URZ ;  /* 0x0000003f3f3ff290 */ /* 0x000ff4000fffe03f */
[----:B------:R0:W-:Y:S01]  /*62b10*/  STL.64 [R1+0x610], R8 ;  /* 0x0006100801007387 */ /* 0x0001e20000100a00 */
[----:B------:R1:W-:Y:S03]  /*62b20*/  STL.64 [R1+0x618], R10 ;  /* 0x0006180a01007387 */ /* 0x0003e60000100a00 */
[----:B0-----:R-:W2:Y:S01]  /*62b30*/  LDL.LU.64 R8, [R1+0xdc0] ;  /* 0x000dc00001087983 */ /* 0x001ea20000300a00 */
[----:B-1----:R-:W2:Y:S01]  /*62b40*/  LDL.LU.64 R10, [R1+0xdc8] ;  /* 0x000dc800010a7983 */ /* 0x002ea20000300a00 */
[C---:B---3--:R-:W-:Y:S01]  /*62b50*/  HMMA.16816.F32 R4, R16.reuse, R24, R4 ;  /* 0x000000181004723c */ /* 0x048fe20000001804 */
[----:B------:R-:W-:Y:S02]  /*62b60*/  IMAD.MOV.U32 R2, RZ, RZ, R24 ;  /* 0x000000ffff027224 */ /* 0x000fe400078e0018 */
[----:B------:R-:W-:Y:S11]  /*62b70*/  IMAD.MOV.U32 R0, RZ, RZ, R25 ;  /* 0x000000ffff007224 */ /* 0x000ff600078e0019 */
[----:B------:R-:W-:Y:S09]  /*62b80*/  @!UPT UIADD3 URZ, URZ, URZ, URZ ;  /* 0x0000003f3f3ff290 */ /* 0x000ff2000fffe03f */
[----:B------:R0:W-:Y:S01]  /*62b90*/  STL.64 [R1+0x600], R4 ;  /* 0x0006000401007387 */ /* 0x0001e20000100a00 */
[----:B------:R-:W-:Y:S03]  /*62ba0*/  STL.64 [R1+0x608], R6 ;  /* 0x0006080601007387 */ /* 0x000fe60000100a00 */
[----:B0-----:R-:W3:Y:S01]  /*62bb0*/  LDL.LU.64 R4, [R1+0x7498] ;  /* 0x0074980001047983 */ /* 0x001ee20000300a00 */
[----:B------:R-:W4:Y:S02]  /*62bc0*/  LDL.LU.64 R24, [R1+0x7490] ;  /* 0x0074900001187983 */ /* 0x000f240000300a00 */
[----:B----4-:R-:W-:Y:S01]  /*62bd0*/  HMMA.16816.F32 R16, R16, R24, R20 ;  /* 0x000000181010723c */ /* 0x010fe20000001814 */
[----:B------:R-:W3:Y:S01]  /*62be0*/  LDL.LU.64 R22, [R1+0x7488] ;  /* 0x0074880001167983 */ /* 0x000ee20000300a00 */
[----:B------:R-:W3:Y:S11]  /*62bf0*/  LDL.LU.64 R20, [R1+0x7480] ;  /* 0x0074800001147983 */ /* 0x000ef60000300a00 */
[----:B------:R-:W-:Y:S10]  /*62c00*/  @!UPT UIADD3 URZ, URZ, URZ, URZ ;  /* 0x0000003f3f3ff290 */ /* 0x000ff4000fffe03f */
[----:B------:R0:W-:Y:S01]  /*62c10*/  STL.64 [R1+0x240], R16 ;  /* 0x0002401001007387 */ /* 0x0001e20000100a00 */
[----:B------:R-:W-:Y:S03]  /*62c20*/  STL.64 [R1+0x248], R18 ;  /* 0x0002481201007387 */ /* 0x000fe60000100a00 */
[----:B0-----:R-:W4:Y:S01]  /*62c30*/  LDL.64 R16, [R1] ;  /* 0x0000000001107983 */ /* 0x001f220000100a00 */
[----:B------:R0:W-:Y:S03]  /*62c40*/  STL.64 [R1+0x73d8], R24 ;  /* 0x0073d81801007387 */ /* 0x0001e60000100a00 */
[----:B0-----:R-:W2:Y:S01]  /*62c50*/  LDL.LU.64 R24, [R1+0xc10] ;  /* 0x000c100001187983 */ /* 0x001ea20000300a00 */
[----:B------:R-:W2:Y:S01]  /*62c60*/  LDL.LU.64 R26, [R1+0xc18] ;  /* 0x000c1800011a7983 */ /* 0x000ea20000300a00 */
[C---:B---3--:R-:W-:Y:S02]  /*62c70*/  HMMA.16816.F32 R4, R20.reuse, R4, R12 ;  /* 0x000000041404723c */ /* 0x048fe4000000180c */
[----:B------:R-:W3:Y:S01]  /*62c80*/  LDL.LU.64 R14, [R1+0x7478] ;  /* 0x00747800010e7983 */ /* 0x000ee20000300a00 */
[----:B------:R-:W3:Y:S11]  /*62c90*/  LDL.LU.64 R12, [R1+0x7470] ;  /* 0x00747000010c7983 */ /* 0x000ef60000300a00 */
[----:B------:R-:W-:Y:S09]  /*62ca0*/  @!UPT UIADD3 URZ, URZ, URZ, URZ ;  /* 0x0000003f3f3ff290 */ /* 0x000ff2000fffe03f */
[----:B------:R0:W-:Y:S01]  /*62cb0*/  STL.64 [R1+0x480], R4 ;  /* 0x0004800401007387 */ /* 0x0001e20000100a00 */
[----:B------:R3:W-:Y:S03]  /*62cc0*/  STL.64 [R1+0x488], R6 ;  /* 0x0004880601007387 */ /* 0x0007e60000100a00 */
[----:B0-----:R-:W3:Y:S02]  /*62cd0*/  LDL.LU.64 R4, [R1+0x7468] ;  /* 0x0074680001047983 */ /* 0x001ee40000300a00 */
[C---:B---3--:R-:W-:Y:S02]  /*62ce0*/  HMMA.16816.F32 R4, R20.reuse, R4, R12 ;  /* 0x000000041404723c */ /* 0x048fe4000000180c */
[----:B------:R-:W3:Y:S01]  /*62cf0*/  LDL.LU.64 R14, [R1+0x7460] ;  /* 0x00746000010e7983 */ /* 0x000ee20000300a00 */
[----:B------:R-:W3:Y:S11]  /*62d00*/  LDL.LU.64 R12, [R1+0x7458] ;  /* 0x00745800010c7983 */ /* 0x000ef60000300a00 */
[----:B------:R-:W-:Y:S09]  /*62d10*/  @!UPT UIADD3 URZ, URZ, URZ, URZ ;  /* 0x0000003f3f3ff290 */ /* 0x000ff2000fffe03f */
[----:B------:R-:W-:Y:S01]  /*62d20*/  STL.64 [R1+0x470], R4 ;  /* 0x0004700401007387 */ /* 0x000fe20000100a00 */
[----:B------:R0:W-:Y:S03]  /*62d30*/  STL.64 [R1+0x478], R6 ;  /* 0x0004780601007387 */ /* 0x0001e60000100a00 */
[----:B0-----:R-:W2:Y:S01]  /*62d40*/  LDL.LU R7, [R1+0x7450] ;  /* 0x0074500001077983 */ /* 0x001ea20000300800 */
[----:B------:R-:W2:Y:S02]  /*62d50*/  LDL.LU.64 R4, [R1+0x7448] ;  /* 0x0074480001047983 */ /* 0x000ea40000300a00 */
[----:B----4-:R-:W-:Y:S01]  /*62d60*/  IMAD.MOV.U32 R6, RZ, RZ, R16 ;  /* 0x000000ffff067224 */ /* 0x010fe200078e0010 */
[C---:B---3--:R-:W-:Y:S11]  /*62d70*/  HMMA.16816.F32 R12, R20.reuse, R16, R12 ;  /* 0x00000010140c723c */ /* 0x048ff6000000180c */
[----:B------:R-:W-:Y:S11]  /*62d80*/  @!UPT UIADD3 URZ, URZ, URZ, URZ ;  /* 0x0000003f3f3ff290 */ /* 0x000ff6000fffe03f */
[----:B------:R-:W-:Y:S01]  /*62d90*/  @!UPT UIADD3 URZ, URZ, URZ, URZ ;  /* 0x0000003f3f3ff290 */ /* 0x000fe2000fffe03f */
[----:B------:R-:W-:Y:S01]  /*62da0*/  STL.64 [R1+0x460], R12 ;  /* 0x0004600c01007387 */ /* 0x000fe20000100a00 */
[----:B------:R0:W-:Y:S03]  /*62db0*/  STL.64 [R1+0x468], R14 ;  /* 0x0004680e01007387 */ /* 0x0001e60000100a00 */
[----:B0-----:R-:W3:Y:S01]  /*62dc0*/  LDL.LU.64 R14, [R1+0x7440] ;  /* 0x00744000010e7983 */ /* 0x001ee20000300a00 */
[----:B------:R-:W2:Y:S02]  /*62dd0*/  LDL.LU.64 R12, [R1+0x7438] ;  /* 0x00743800010c7983 */ /* 0x000ea40000300a00 */
[----:B------:R-:W4:Y:S02]  /*62de0*/  LDL R16, [R1+0x22bc] ;  /* 0x0022bc0001107983 */ /* 0x000f240000100800 */
[----:B------:R-:W-:Y:S01]  /*62df0*/  IMAD.MOV.U32 R3, RZ, RZ, R17 ;  /* 0x000000ffff037224 */ /* 0x000fe200078e0011 */
[----:B--2---:R-:W-:Y:S01]  /*62e00*/  HMMA.16816.F32 R8, R20, R12, R8 ;  /* 0x0000000c1408723c */ /* 0x004fe20000001808 */
[----:B----4-:R0:W-:Y:S04]  /*62e10*/  STL [R1+0x7420], R16 ;  /* 0x0074201001007387 */ /* 0x0101e80000100800 */
[----:B0-----:R-:W2:Y:S01]  /*62e20*/  LDL.LU.64 R16, [R1+0xbc0] ;  /* 0x000bc00001107983 */ /* 0x001ea20000300a00 */
[----:B------:R-:W2:Y:S11]  /*62e30*/  LDL.LU.64 R18, [R1+0xbc8] ;  /* 0x000bc80001127983 */ /* 0x000eb60000300a00 */
[----:B------:R-:W-:Y:S06]  /*62e40*/  @!UPT UIADD3 URZ, URZ, URZ, URZ ;  /* 0x0000003f3f3ff290 */ /* 0x000fec000fffe03f */
[----:B------:R-:W-:Y:S01]  /*62e50*/  STL.64 [R1+0x450], R8 ;  /* 0x0004500801007387 */ /* 0x000fe20000100a00 */
[----:B------:R0:W-:Y:S03]  /*62e60*/  STL.64 [R1+0x458], R10 ;  /* 0x0004580a01007387 */ /* 0x0001e60000100a00 */
[----:B0-----:R-:W4:Y:S01]  /*62e70*/  LDL.LU.64 R10, [R1+0x7430] ;  /* 0x00743000010a7983 */ /* 0x001f220000300a00 */
[----:B------:R-:W2:Y:S02]  /*62e80*/  LDL.LU.64 R8, [R1+0x7428] ;  /* 0x0074280001087983 */ /* 0x000ea40000300a00 */
[----:B---3--:R-:W-:Y:S02]  /*62e90*/  STL.64 [R1+0x7380], R14 ;  /* 0x0073800e01007387 */ /* 0x008fe40000100a00 */
[----:B------:R0:W-:Y:S02]  /*62ea0*/  STL.64 [R1+0x7378], R12 ;  /* 0x0073780c01007387 */ /* 0x0001e40000100a00 */
[----:B0-----:R-:W-:-:S02]  /*62eb0*/  IMAD.MOV.U32 R12, RZ, RZ, R5 ;  /* 0x000000ffff0c7224 */ /* 0x001fc400078e0005 */
[----:B------:R-:W3:Y:S01]  /*62ec0*/  LDL.LU R5, [R1+0x7424] ;  /* 0x0074240001057983 */ /* 0x000ee20000300800 */
[C---:B--2---:R-:W-:Y:S11]  /*62ed0*/  HMMA.16816.F32 R24, R20.reuse, R8, R24 ;  /* 0x000000081418723c */ /* 0x044ff60000001818 */
[----:B------:R-:W-:Y:S11]  /*62ee0*/  @!UPT UIADD3 URZ, URZ, URZ, URZ ;  /* 0x0000003f3f3ff290 */ /* 0x000ff6000fffe03f */
[----:B------:R-:W-:Y:S01]  /*62ef0*/  @!UPT UIADD3 URZ, URZ, URZ, URZ ;  /* 0x0000003f3f3ff290 */ /* 0x000fe2000fffe03f */
[----:B------:R0:W-:Y:S01]  /*62f00*/  STL.64 [R1+0x440], R24 ;  /* 0x0004401801007387 */ /* 0x0001e20000100a00 */
[----:B------:R-:W-:Y:S03]  /*62f10*/  STL.64 [R1+0x448], R26 ;  /* 0x0004481a01007387 */ /* 0x000fe60000100a00 */
[----:B0-----:R-:W2:Y:S01]  /*62f20*/  LDL.64 R24, [R1+0x60] ;  /* 0x0000600001187983 */ /* 0x001ea20000100a00 */
[----:B---3--:R-:W-:Y:S03]  /*62f30*/  HMMA.16816.F32 R16, R20, R4, R16 ;  /* 0x000000041410723c */ /* 0x008fe60000001810 */
[----:B--2---:R0:W-:Y:S04]  /*62f40*/  STL.64 [R1+0x73e0], R24 ;  /* 0x0073e01801007387 */ /* 0x0041e80000100a00 */
[----:B0-----:R-:W2:Y:S01]  /*62f50*/  LDL.LU.64 R24, [R1+0xbf0] ;  /* 0x000bf00001187983 */ /* 0x001ea20000300a00 */
[----:B------:R-:W2:Y:S02]  /*62f60*/  LDL.LU.64 R26, [R1+0xbf8] ;  /* 0x000bf800011a7983 */ /* 0x000ea40000300a00 */
[----:B----4-:R-:W-:Y:S02]  /*62f70*/  STL.64 [R1+0x7370], R10 ;  /* 0x0073700a01007387 */ /* 0x010fe40000100a00 */
[----:B------:R0:W-:Y:S02]  /*62f80*/  STL.64 [R1+0x7368], R8 ;  /* 0x0073680801007387 */ /* 0x0001e40000100a00 */
[----:B0-----:R-:W3:Y:S09]  /*62f90*/  LDL.64 R8, [R1+0x30] ;  /* 0x0000300001087983 */ /* 0x001ef20000100a00 */
[----:B------:R0:W-:Y:S02]  /*62fa0*/  STL.64 [R1+0x430], R16 ;  /* 0x0004301001007387 */ /* 0x0001e40000100a00 */
[----:B------:R-:W-:Y:S01]  /*62fb0*/  STL.64 [R1+0x438], R18 ;  /* 0x0004381201007387 */ /* 0x000fe20000100a00 */
[----:B0-----:R-:W4:Y:S01]  /*62fc0*/  LDL.LU R16, [R1+0x7420] ;  /* 0x0074200001107983 */ /* 0x001f220000300800 */
[----:B------:R-:W-:Y:S03]  /*62fd0*/  STL.64 [R1+0x73b8], R4 ;  /* 0x0073b80401007387 */ /* 0x000fe60000100a00 */
[----:B----4-:R-:W0:Y:S04]  /*62fe0*/  LDSM.16.MT88.4 R16, [R16+0x20000] ;  /* 0x020000001010783b */ /* 0x010e280000004200 */
[----:B0-----:R-:W-:Y:S01]  /*62ff0*/  STL.64 [R1+0x72c8], R18 ;  /* 0x0072c81201007387 */ /* 0x001fe20000100a00 */
[----:B------:R0:W-:Y:S03]  /*63000*/  STL.64 [R1+0x72c0], R16 ;  /* 0x0072c01001007387 */ /* 0x0001e60000100a00 */
[----:B0-----:R-:W4:Y:S04]  /*63010*/  LDL.64 R16, [R1+0x70] ;  /* 0x0000700001107983 */ /* 0x001f280000100a00 */
[----:B----4-:R0:W-:Y:S04]  /*63020*/  STL.64 [R1+0x73e8], R16 ;  /* 0x0073e81001007387 */ /* 0x0101e80000100a00 */
[----:B0-----:R-:W4:Y:S04]  /*63030*/  LDL.64 R16, [R1+0x90] ;  /* 0x0000900001107983 */ /* 0x001f280000100a00 */
[----:B----4-:R0:W-:Y:S02]  /*63040*/  STL.64 [R1+0x7400], R16 ;  /* 0x0074001001007387 */ /* 0x0101e40000100a00 */
[----:B0-----:R-:W-:-:S02]  /*63050*/  IMAD.MOV.U32 R16, RZ, RZ, R28 ;  /* 0x000000ffff107224 */ /* 0x001fc400078e001c */
[----:B------:R-:W-:-:S05]  /*63060*/  IMAD.MOV.U32 R17, RZ, RZ, R7 ;  /* 0x000000ffff117224 */ /* 0x000fca00078e0007 */
[----:B------:R0:W-:Y:S04]  /*63070*/  STL.64 [R1+0x7418], R16 ;  /* 0x0074181001007387 */ /* 0x0001e80000100a00 */
[----:B0-----:R-:W4:Y:S01]  /*63080*/  LDL.LU.64 R16, [R1+0xc00] ;  /* 0x000c000001107983 */ /* 0x001f220000300a00 */
[----:B------:R-:W4:Y:S02]  /*63090*/  LDL.LU.64 R18, [R1+0xc08] ;  /* 0x000c080001127983 */ /* 0x000f240000300a00 */
[----:B------:R-:W-:Y:S02]  /*630a0*/  IMAD.MOV.U32 R13, RZ, RZ, R29 ;  /* 0x000000ffff0d7224 */ /* 0x000fe400078e001d */
[----:B---3--:R-:W-:-:S05]  /*630b0*/  IMAD.MOV.U32 R29, RZ, RZ, R9 ;  /* 0x000000ffff1d7224 */ /* 0x008fca00078e0009 */
[----:B------:R-:W-:Y:S01]  /*630c0*/  STL [R1+0x7358], R29 ;  /* 0x0073581d01007387 */ /* 0x000fe20000100800 */
[C---:B----4-:R-:W-:Y:S08]  /*630d0*/  HMMA.16816.F32 R16, R20.reuse, R8, R16 ;  /* 0x000000081410723c */ /* 0x050ff00000001810 */
[----:B--2---:R-:W-:Y:S11]  /*630e0*/  HMMA.16816.F32 R8, R20, R12, R24 ;  /* 0x0000000c1408723c */ /* 0x004ff60000001818 */
[----:B------:R-:W-:Y:S04]  /*630f0*/  @!UPT UIADD3 URZ, URZ, URZ, URZ ;  /* 0x0000003f3f3ff290 */ /* 0x000fe8000fffe03f */
[----:B------:R0:W-:Y:S01]  /*63100*/  STL.64 [R1+0x790], R16 ;  /* 0x0007901001007387 */ /* 0x0001e20000100a00 */
[----:B------:R1:W-:Y:S03]  /*63110*/  STL.64 [R1+0x798], R18 ;  /* 0x0007981201007387 */ /* 0x0003e60000100a00 */
[----:B0-----:R-:W2:Y:S01]  /*63120*/  LDL.LU.64 R16, [R1+0xa20] ;  /* 0x000a200001107983 */ /* 0x001ea20000300a00 */
[----:B-1----:R-:W2:Y:S03]  /*63130*/  LDL.LU.64 R18, [R1+0xa28] ;  /* 0x000a280001127983 */ /* 0x002ea60000300a00 */
[----:B------:R-:W-:Y:S02]  /*63140*/  STL.64 [R1+0x780], R8 ;  /* 0x0007800801007387 */ /* 0x000fe40000100a00 */
[----:B------:R-:W-:Y:S01]  /*63150*/  STL.64 [R1+0x788], R10 ;  /* 0x0007880a01007387 */ /* 0x000fe20000100a00 */
[----:B------:R-:W3:Y:S01]  /*63160*/  LDL.LU.64 R24, [R1+0x740] ;  /* 0x0007400001187983 */ /* 0x000ee20000300a00 */
[----:B------:R-:W4:Y:S03]  /*63170*/  LDL.LU.64 R26, [R1+0x748] ;  /* 0x00074800011a7983 */ /* 0x000f260000300a00 */
[----:B----4-:R-:W-:Y:S01]  /*63180*/  STL.64 [R1+0x73f8], R26 ;  /* 0x0073f81a01007387 */ /* 0x010fe20000100a00 */
[----:B---3--:R0:W-:Y:S03]  /*63190*/  STL.64 [R1+0x73f0], R24 ;  /* 0x0073f01801007387 */ /* 0x0081e60000100a00 */
[----:B0-----:R-:W3:Y:S01]  /*631a0*/  LDL.LU.64 R24, [R1+0xa00] ;  /* 0x000a000001187983 */ /* 0x001ee20000300a00 */
[----:B------:R-:W4:Y:S02]  /*631b0*/  LDL.LU.64 R26, [R1+0xa08] ;  /* 0x000a0800011a7983 */ /* 0x000f240000300a00 */
[----:B------:R-:W-:-:S02]  /*631c0*/  IMAD.MOV.U32 R12, RZ, RZ, R6 ;  /* 0x000000ffff0c7224 */ /* 0x000fc400078e0006 */
[----:B------:R-:W-:Y:S01]  /*631d0*/  IMAD.MOV.U32 R13, RZ, RZ, R3 ;  /* 0x000000ffff0d7224 */ /* 0x000fe200078e0003 */
[----:B----4-:R-:W-:Y:S01]  /*631e0*/  STL.64 [R1+0x7410], R26 ;  /* 0x0074101a01007387 */ /* 0x010fe20000100a00 */
[----:B---3--:R0:W-:Y:S03]  /*631f0*/  STL.64 [R1+0x7408], R24 ;  /* 0x0074081801007387 */ /* 0x0081e60000100a00 */
[----:B0-----:R-:W3:Y:S01]  /*63200*/  LDL.LU.64 R24, [R1+0xa10] ;  /* 0x000a100001187983 */ /* 0x001ee20000300a00 */
[----:B------:R-:W3:Y:S02]  /*63210*/  LDL.LU.64 R26, [R1+0xa18] ;  /* 0x000a1800011a7983 */ /* 0x000ee40000300a00 */
[----:B------:R-:W4:Y:S02]  /*63220*/  LDL.LU.64 R8, [R1+0x5a0] ;  /* 0x0005a00001087983 */ /* 0x000f240000300a00 */
[----:B------:R-:W4:Y:S01]  /*63230*/  LDL.LU.64 R10, [R1+0x5a8] ;  /* 0x0005a800010a7983 */ /* 0x000f220000300a00 */
[----:B------:R-:W2:Y:S01]  /*63240*/  LDL.LU.64 R4, [R1+0x590] ;  /* 0x0005900001047983 */ /* 0x000ea20000300a00 */
[----:B------:R-:W2:Y:S02]  /*63250*/  LDL.LU.64 R6, [R1+0x598] ;  /* 0x0005980001067983 */ /* 0x000ea40000300a00 */
[----:B------:R0:W-:Y:S02]  /*63260*/  STL.64 [R1+0x7398], R12 ;  /* 0x0073980c01007387 */ /* 0x0001e40000100a00 */
[----:B0-----:R-:W2:Y:S04]  /*63270*/  LDL.64 R12, [R1+0x10] ;  /* 0x00001000010c7983 */ /* 0x001ea80000100a00 */
[----:B--2---:R0:W-:Y:S04]  /*63280*/  STL.64 [R1+0x73b0], R12 ;  /* 0x0073b00c01007387 */ /* 0x0041e80000100a00 */
[----:B0-----:R-:W2:Y:S02]  /*63290*/  LDL.64 R12, [R1+0xb0] ;  /* 0x0000b000010c7983 */ /* 0x001ea40000100a00 */
[C---:B--2---:R-:W-:Y:S01]  /*632a0*/  HMMA.16816.F32 R16, R20.reuse, R12, R16 ;  /* 0x0000000c1410723c */ /* 0x044fe20000001810 */
[----:B------:R-:W-:Y:S11]  /*632b0*/  IMAD.MOV.U32 R29, RZ, RZ, R13 ;  /* 0x000000ffff1d7224 */ /* 0x000ff600078e000d */
[----:B------:R-:W-:Y:S11]  /*632c0*/  @!UPT UIADD3 URZ, URZ, URZ, URZ ;  /* 0x0000003f3f3ff290 */ /* 0x000ff6000fffe03f */
[----:B------:R0:W-:Y:S01]  /*632d0*/  STL.64 [R1+0x770], R16 ;  /* 0x0007701001007387 */ /* 0x0001e20000100a00 */
[----:B------:R3:W-:Y:S03]  /*632e0*/  STL.64 [R1+0x778], R18 ;  /* 0x0007781201007387 */ /* 0x0007e60000100a00 */
[----:B0-----:R-:W3:Y:S01]  /*632f0*/  LDL.LU.64 R16, [R1+0x7418] ;  /* 0x0074180001107983 */ /* 0x001ee20000300a00 */
[----:B------:R-:W2:Y:S01]  /*63300*/  LDL.64 R12, [R1+0x20] ;  /* 0x00002000010c7983 */ /* 0x000ea20000100a00 */
[C---:B---3--:R-:W-:Y:S02]  /*63310*/  HMMA.16816.F32 R16, R20.reuse, R16, R24 ;  /* 0x000000101410723c */ /* 0x048fe40000001818 */
[----:B--2---:R0:W-:Y:S04]  /*63320*/  STL.64 [R1+0x73d0], R12 ;  /* 0x0073d00c01007387 */ /* 0x0041e80000100a00 */
[----:B0-----:R-:W2:Y:S01]  /*63330*/  LDL.64 R12, [R1+0x80] ;  /* 0x00008000010c7983 */ /* 0x001ea20000100a00 */
[----:B------:R-:W-:Y:S02]  /*63340*/  STL [R1+0x735c], R29 ;  /* 0x00735c1d01007387 */ /* 0x000fe40000100800 */
[----:B------:R-:W3:Y:S02]  /*63350*/  LDL.LU.64 R26, [R1+0x7410] ;  /* 0x00741000011a7983 */ /* 0x000ee40000300a00 */
[----:B------:R-:W3:Y:S11]  /*63360*/  LDL.LU.64 R24, [R1+0x7408] ;  /* 0x0074080001187983 */ /* 0x000ef60000300a00 */
[----:B------:R-:W-:Y:S01]  /*63370*/  @!UPT UIADD3 URZ, URZ, URZ, URZ ;  /* 0x0000003f3f3ff290 */ /* 0x000fe2000fffe03f */
[----:B------:R0:W-:Y:S01]  /*63380*/  STL.64 [R1+0x760], R16 ;  /* 0x0007601001007387 */ /* 0x0001e20000100a00 */
[----:B------:R-:W-:Y:S03]  /*63390*/  STL.64 [R1+0x768], R18 ;  /* 0x0007681201007387 */ /* 0x000fe60000100a00 */
[----:B0-----:R-:W3:Y:S02]  /*633a0*/  LDL.LU.64 R16, [R1+0x7400] ;  /* 0x0074000001107983 */ /* 0x001ee40000300a00 */
[C---:B---3--:R-:W-:Y:S11]  /*633b0*/  HMMA.16816.F32 R24, R20.reuse, R16, R24 ;  /* 0x000000101418723c */ /* 0x048ff60000001818 */
[----:B------:R-:W-:Y:S11]  /*633c0*/  @!UPT UIADD3 URZ, URZ, URZ, URZ ;  /* 0x0000003f3f3ff290 */ /* 0x000ff6000fffe03f */
[----:B------:R-:W-:Y:S01]  /*633d0*/  @!UPT UIADD3 URZ, URZ, URZ, URZ ;  /* 0x0000003f3f3ff290 */ /* 0x000fe2000fffe03f */
[----:B------:R-:W-:Y:S01]  /*633e0*/  STL.64 [R1+0x750], R24 ;  /* 0x0007501801007387 */ /* 0x000fe20000100a00 */
[----:B------:R0:W-:Y:S03]  /*633f0*/  STL.64 [R1+0x758], R26 ;  /* 0x0007581a01007387 */ /* 0x0001e60000100a00 */
[----:B0-----:R-:W2:Y:S01]  /*63400*/  LDL.LU.64 R26, [R1+0x73f8] ;  /* 0x0073f800011a7983 */ /* 0x001ea20000300a00 */
[----:B------:R-:W2:Y:S02]  /*63410*/  LDL.LU.64 R24, [R1+0x73f0] ;  /* 0x0073f00001187983 */ /* 0x000ea40000300a00 */
[----:B------:R-:W-:Y:S02]  /*63420*/  IMAD.MOV.U32 R29, RZ, RZ, R17 ;  /* 0x000000ffff1d7224 */ /* 0x000fe400078e0011 */
[----:B------:R-:W4:Y:S01]  /*63430*/  LDL.LU.64 R16, [R1+0x73e8] ;  /* 0x0073e80001107983 */ /* 0x000f220000300a00 */
[C---:B--2---:R-:W-:Y:S11]  /*63440*/  HMMA.16816.F32 R24, R20.reuse, R12, R24 ;  /* 0x0000000c1418723c */ /* 0x044ff60000001818 */
[----:B------:R-:W-:Y:S11]  /*63450*/  @!UPT UIADD3 URZ, URZ, URZ, URZ ;  /* 0x0000003f3f3ff290 */ /* 0x000ff6000fffe03f */
[----:B------:R-:W-:Y:S01]  /*63460*/  @!UPT UIADD3 URZ, URZ, URZ, URZ ;  /* 0x0000003f3f3ff290 */ /* 0x000fe2000fffe03f */
[----:B------:R0:W-:Y:S01]  /*63470*/  STL.64 [R1+0x740], R24 ;  /* 0x0007401801007387 */ /* 0x0001e20000100a00 */
[----:B------:R1:W-:Y:S03]  /*63480*/  STL.64 [R1+0x748], R26 ;  /* 0x0007481a01007387 */ /* 0x0003e60000100a00 */
[----:B0-----:R-:W2:Y:S01]  /*63490*/  LDL.LU.64 R24, [R1+0x73e0] ;  /* 0x0073e00001187983 */ /* 0x001ea20000300a00 */
[C---:B----4-:R-:W-:Y:S01]  /*634a0*/  HMMA.16816.F32 R8, R20.reuse, R16, R8 ;  /* 0x000000101408723c */ /* 0x050fe20000001808 */
[----:B------:R-:W-:Y:S02]  /*634b0*/  STL.64 [R1+0x72e8], R16 ;  /* 0x0072e81001007387 */ /* 0x000fe40000100a00 */
[----:B------:R-:W-:Y:S02]  /*634c0*/  IMAD.MOV.U32 R18, RZ, RZ, R12 ;  /* 0x000000ffff127224 */ /* 0x000fe400078e000c */
[----:B------:R-:W-:Y:S11]  /*634d0*/  IMAD.MOV.U32 R3, RZ, RZ, R13 ;  /* 0x000000ffff037224 */ /* 0x000ff600078e000d */
[----:B------:R-:W-:Y:S07]  /*634e0*/  @!UPT UIADD3 URZ, URZ, URZ, URZ ;  /* 0x0000003f3f3ff290 */ /* 0x000fee000fffe03f */
[----:B------:R-:W-:Y:S01]  /*634f0*/  STL.64 [R1+0x730], R8 ;  /* 0x0007300801007387 */ /* 0x000fe20000100a00 */
[----:B------:R-:W-:Y:S01]  /*63500*/  STL.64 [R1+0x738], R10 ;  /* 0x0007380a01007387 */ /* 0x000fe20000100a00 */
[----:B--2---:R-:W-:Y:S01]  /*63510*/  HMMA.16816.F32 R4, R20, R24, R4 ;  /* 0x000000181404723c */ /* 0x004fe20000001804 */
[----:B------:R-:W-:Y:S02]  /*63520*/  IMAD.MOV.U32 R28, RZ, RZ, R24 ;  /* 0x000000ffff1c7224 */ /* 0x000fe400078e0018 */
[----:B------:R-:W-:Y:S11]  /*63530*/  IMAD.MOV.U32 R19, RZ, RZ, R25 ;  /* 0x000000ffff137224 */ /* 0x000ff600078e0019 */
[----:B------:R-:W-:Y:S09]  /*63540*/  @!UPT UIADD3 URZ, URZ, URZ, URZ ;  /* 0x0000003f3f3ff290 */ /* 0x000ff2000fffe03f */
[----:B------:R0:W-:Y:S01]  /*63550*/  STL.64 [R1+0x720], R4 ;  /* 0x0007200401007387 */ /* 0x0001e20000100a00 */
[----:B------:R2:W-:Y:S02]  /*63560*/  STL.64 [R1+0x728], R6 ;  /* 0x0007280601007387 */ /* 0x0005e40000100a00 */
[----:B------:R-:W3:Y:S02]  /*63570*/  LDL.LU.64 R24, [R1+0x580] ;  /* 0x0005800001187983 */ /* 0x000ee40000300a00 */
[----:B-1----:R-:W3:Y:S01]  /*63580*/  LDL.LU.64 R26, [R1+0x588] ;  /* 0x00058800011a7983 */ /* 0x002ee20000300a00 */
[----:B------:R-:W4:Y:S01]  /*63590*/  LDL.LU.64 R12, [R1+0x2f0] ;  /* 0x0002f000010c7983 */ /* 0x000f220000300a00 */
[----:B------:R-:W4:Y:S03]  /*635a0*/  LDL.LU.64 R14, [R1+0x2f8] ;  /* 0x0002f800010e7983 */ /* 0x000f260000300a00 */
[----:B0-----:R-:W3:Y:S01]  /*635b0*/  LDL.LU.64 R4, [R1+0xcf0] ;  /* 0x000cf00001047983 */ /* 0x001ee20000300a00 */
[----:B--2---:R-:W2:Y:S02]  /*635c0*/  LDL.LU.64 R6, [R1+0xcf8] ;  /* 0x000cf80001067983 */ /* 0x004ea40000300a00 */
[----:B------:R-:W2:Y:S02]  /*635d0*/  LDL.LU.64 R8, [R1+0xcc0] ;  /* 0x000cc00001087983 */ /* 0x000ea40000300a00 */
[----:B------:R-:W2:Y:S02]  /*635e0*/  LDL.LU.64 R10, [R1+0xcc8] ;  /* 0x000cc800010a7983 */ /* 0x000ea40000300a00 */
[----:B--2---:R-:W-:Y:S01]  /*635f0*/  STL.64 [R1+0x7390], R10 ;  /* 0x0073900a01007387 */ /* 0x004fe20000100a00 */
[----:B------:R0:W-:Y:S03]  /*63600*/  STL.64 [R1+0x7388], R8 ;  /* 0x0073880801007387 */ /* 0x0001e60000100a00 */
[----:B0-----:R-:W2:Y:S01]  /*63610*/  LDL.LU.64 R8, [R1+0xcd0] ;  /* 0x000cd00001087983 */ /* 0x001ea20000300a00 */
[----:B------:R-:W2:Y:S02]  /*63620*/  LDL.LU.64 R10, [R1+0xcd8] ;  /* 0x000cd800010a7983 */ /* 0x000ea40000300a00 */
[----:B------:R-:W-:-:S02]  /*63630*/  IMAD.MOV.U32 R16, RZ, RZ, R2 ;  /* 0x000000ffff107224 */ /* 0x000fc400078e0002 */
[----:B------:R-:W-:Y:S01]  /*63640*/  IMAD.MOV.U32 R17, RZ, RZ, R0 ;  /* 0x000000ffff117224 */ /* 0x000fe200078e0000 */
[----:B--2---:R-:W-:Y:S01]  /*63650*/  STL.64 [R1+0x73a8], R10 ;  /* 0x0073a80a01007387 */ /* 0x004fe20000100a00 */
[----:B------:R0:W-:Y:S03]  /*63660*/  STL.64 [R1+0x73a0], R8 ;  /* 0x0073a00801007387 */ /* 0x0001e60000100a00 */
[----:B0-----:R-:W2:Y:S01]  /*63670*/  LDL.LU.64 R8, [R1+0xce0] ;  /* 0x000ce00001087983 */ /* 0x001ea20000300a00 */
[----:B------:R-:W2:Y:S02]  /*63680*/  LDL.LU.64 R10, [R1+0xce8] ;  /* 0x000ce800010a7983 */ /* 0x000ea40000300a00 */
[----:B------:R3:W-:Y:S02]  /*63690*/  STL.64 [R1+0x7360], R18 ;  /* 0x0073601201007387 */ /* 0x0007e40000100a00 */
[C---:B---3--:R-:W-:Y:S01]  /*636a0*/  HMMA.16816.F32 R16, R20.reuse, R16, R24 ;  /* 0x000000101410723c */ /* 0x048fe20000001818 */
[----:B------:R-:W4:Y:S11]  /*636b0*/  LDL.LU.64 R24, [R1+0x73d8] ;  /* 0x0073d80001187983 */ /* 0x000f360000300a00 */
[----:B------:R-:W-:Y:S11]  /*636c0*/  @!UPT UIADD3 URZ, URZ, URZ, URZ ;  /* 0x0000003f3f3ff290 */ /* 0x000ff6000fffe03f */
[----:B------:R0:W-:Y:S01]  /*636d0*/  STL.64 [R1+0x710], R16 ;  /* 0x0007101001007387 */ /* 0x0001e20000100a00 */
[----:B------:R1:W-:Y:S03]  /*636e0*/  STL.64 [R1+0x718], R18 ;  /* 0x0007181201007387 */ /* 0x0003e60000100a00 */
[----:B0-----:R-:W3:Y:S01]  /*636f0*/  LDL.LU.64 R16, [R1+0xae0] ;  /* 0x000ae00001107983 */ /* 0x001ee20000300a00 */
[----:B-1----:R-:W3:Y:S01]  /*63700*/  LDL.LU.64 R18, [R1+0xae8] ;  /* 0x000ae80001127983 */ /* 0x002ee20000300a00 */
[----:B----4-:R-:W-:Y:S02]  /*63710*/  HMMA.16816.F32 R20, R20, R24, R12 ;  /* 0x000000181414723c */ /* 0x010fe4000000180c */
[----:B------:R-:W4:Y:S01]  /*63720*/  LDL.LU.64 R12, [R1+0x73d0] ;  /* 0x0073d000010c7983 */ /* 0x000f220000300a00 */
[----:B------:R-:W-:Y:S02]  /*63730*/  IMAD.MOV.U32 R2, RZ, RZ, R24 ;  /* 0x000000ffff027224 */ /* 0x000fe400078e0018 */
[----:B------:R-:W-:Y:S11]  /*63740*/  IMAD.MOV.U32 R0, RZ, RZ, R25 ;  /* 0x000000ffff007224 */ /* 0x000ff600078e0019 */
[----:B------:R-:W-:Y:S07]  /*63750*/  @!UPT UIADD3 URZ, URZ, URZ, URZ ;  /* 0x0000003f3f3ff290 */ /* 0x000fee000fffe03f */
[----:B------:R-:W-:Y:S01]  /*63760*/  STL.64 [R1+0x420], R20 ;  /* 0x0004201401007387 */ /* 0x000fe20000100a00 */
[----:B------:R0:W-:Y:S02]  /*63770*/  STL.64 [R1+0x428], R22 ;  /* 0x0004281601007387 */ /* 0x0001e40000100a00 */
[----:B------:R-:W4:Y:S02]  /*63780*/  LDL.LU.64 R26, [R1+0x73c8] ;  /* 0x0073c800011a7983 */ /* 0x000f240000300a00 */
[----:B------:R-:W4:Y:S01]  /*63790*/  LDL.LU.64 R24, [R1+0x73c0] ;  /* 0x0073c00001187983 */ /* 0x000f220000300a00 */
[----:B0-----:R-:W2:Y:S01]  /*637a0*/  LDL R23, [R1+0x22bc] ;  /* 0x0022bc0001177983 */ /* 0x001ea20000100800 */
[C---:B----4-:R-:W-:Y:S11]  /*637b0*/  HMMA.16816.F32 R4, R24.reuse, R12, R4 ;  /* 0x0000000c1804723c */ /* 0x050ff60000001804 */
[----:B------:R-:W-:Y:S11]  /*637c0*/  @!UPT UIADD3 URZ, URZ, URZ, URZ ;  /* 0x0000003f3f3ff290 */ /* 0x000ff6000fffe03f */
[----:B------:R-:W-:Y:S01]  /*637d0*/  @!UPT UIADD3 URZ, URZ, URZ, URZ ;  /* 0x0000003f3f3ff290 */ /* 0x000fe2000fffe03f */
[----:B------:R0:W-:Y:S01]  /*637e0*/  STL.64 [R1+0x230], R4 ;  /* 0x0002300401007387 */ /* 0x0001e20000100a00 */
[----:B------:R1:W-:Y:S03]  /*637f0*/  STL.64 [R1+0x238], R6 ;  /* 0x0002380601007387 */ /* 0x0003e60000100a00 */
[----:B0-----:R-:W4:Y:S01]  /*63800*/  LDL.LU.64 R4, [R1+0x73b8] ;  /* 0x0073b80001047983 */ /* 0x001f220000300a00 */
[----:B-1----:R-:W-:Y:S02]  /*63810*/  IMAD.MOV.U32 R7, RZ, RZ, R12 ;  /* 0x000000ffff077224 */ /* 0x002fe400078e000c */
[----:B------:R-:W-:Y:S02]  /*63820*/  IMAD.MOV.U32 R6, RZ, RZ, R13 ;  /* 0x000000ffff067224 */ /* 0x000fe400078e000d */
[----:B------:R-:W2:Y:S02]  /*63830*/  LDL.LU.64 R12, [R1+0x73b0] ;  /* 0x0073b000010c7983 */ /* 0x000ea40000300a00 */
[----:B--2---:R-:W-:Y:S01]  /*63840*/  HMMA.16816.F32 R8, R24, R12, R8 ;  /* 0x0000000c1808723c */ /* 0x004fe20000001808 */
[----:B------:R-:W-:-:S02]  /*63850*/  IMAD.MOV.U32 R21, RZ, RZ, R12 ;  /* 0x000000ffff157224 */ /* 0x000fc400078e000c */
[----:B------:R-:W-:Y:S11]  /*63860*/  IMAD.MOV.U32 R20, RZ, RZ, R13 ;  /* 0x000000ffff147224 */ /* 0x000ff600078e000d */
[----:B------:R-:W-:Y:S09]  /*63870*/  @!UPT UIADD3 URZ, URZ, URZ, URZ ;  /* 0x0000003f3f3ff290 */ /* 0x000ff2000fffe03f */
[----:B------:R-:W-:Y:S01]  /*63880*/  STL.64 [R1+0x220], R8 ;  /* 0x0002200801007387 */ /* 0x000fe20000100a00 */
[----:B------:R0:W-:Y:S03]  /*63890*/  STL.64 [R1+0x228], R10 ;  /* 0x0002280a01007387 */ /* 0x0001e60000100a00 */
[----:B0-----:R-:W2:Y:S01]  /*638a0*/  LDL.LU.64 R10, [R1+0x73a8] ;  /* 0x0073a800010a7983 */ /* 0x001ea20000300a00 */
[----:B------:R-:W2:Y:S02]  /*638b0*/  LDL.LU.64 R8, [R1+0x73a0] ;  /* 0x0073a00001087983 */ /* 0x000ea40000300a00 */
[----:B------:R-:W2:Y:S02]  /*638c0*/  LDL.LU.64 R12, [R1+0x7398] ;  /* 0x00739800010c7983 */ /* 0x000ea40000300a00 */
[C---:B--2---:R-:W-:Y:S01]  /*638d0*/  HMMA.16816.F32 R12, R24.reuse, R12, R8 ;  /* 0x0000000c180c723c */ /* 0x044fe20000001808 */
[----:B------:R-:W2:Y:S01]  /*638e0*/  LDL.LU.64 R10, [R1+0x7390] ;  /* 0x00739000010a7983 */ /* 0x000ea20000300a00 */
[----:B------:R-:W2:Y:S11]  /*638f0*/  LDL.LU.64 R8, [R1+0x7388] ;  /* 0x0073880001087983 */ /* 0x000eb60000300a00 */
[----:B------:R-:W-:Y:S10]  /*63900*/  @!UPT UIADD3 URZ, URZ, URZ, URZ ;  /* 0x0000003f3f3ff290 */ /* 0x000ff4000fffe03f */
[----:B------:R-:W-:Y:S01]  /*63910*/  STL.64 [R1+0x210], R12 ;  /* 0x0002100c01007387 */ /* 0x000fe20000100a00 */
[----:B------:R0:W-:Y:S03]  /*63920*/  STL.64 [R1+0x218], R14 ;  /* 0x0002180e01007387 */ /* 0x0001e60000100a00 */
[----:B0-----:R-:W2:Y:S01]  /*63930*/  LDL.LU.64 R14, [R1+0x7380] ;  /* 0x00738000010e7983 */ /* 0x001ea20000300a00 */
[----:B------:R-:W2:Y:S02]  /*63940*/  LDL.LU.64 R12, [R1+0x7378] ;  /* 0x00737800010c7983 */ /* 0x000ea40000300a00 */
[C---:B--2---:R-:W-:Y:S11]  /*63950*/  HMMA.16816.F32 R8, R24.reuse, R12, R8 ;  /* 0x0000000c1808723c */ /* 0x044ff60000001808 */
[----:B------:R-:W-:Y:S11]  /*63960*/  @!UPT UIADD3 URZ, URZ, URZ, URZ ;  /* 0x0000003f3f3ff290 */ /* 0x000ff6000fffe03f */
[----:B------:R-:W-:Y:S01]  /*63970*/  @!UPT UIADD3 URZ, URZ, URZ, URZ ;  /* 0x0000003f3f3ff290 */ /* 0x000fe2000fffe03f */
[----:B------:R-:W-:Y:S01]  /*63980*/  STL.64 [R1+0x200], R8 ;  /* 0x0002000801007387 */ /* 0x000fe20000100a00 */
[----:B------:R0:W-:Y:S03]  /*63990*/  STL.64 [R1+0x208], R10 ;  /* 0x0002080a01007387 */ /* 0x0001e60000100a00 */
[----:B0-----:R-:W2:Y:S01]  /*639a0*/  LDL.LU.64 R10, [R1+0x7370] ;  /* 0x00737000010a7983 */ /* 0x001ea20000300a00 */
[----:B------:R-:W3:Y:S02]  /*639b0*/  LDL.LU.64 R8, [R1+0x7368] ;  /* 0x0073680001087983 */ /* 0x000ee40000300a00 */
[----:B------:R-:W-:Y:S02]  /*639c0*/  STL.64 [R1+0x7288], R14 ;  /* 0x0072880e01007387 */ /* 0x000fe40000100a00 */
[----:B------:R0:W-:Y:S02]  /*639d0*/  STL.64 [R1+0x7280], R12 ;  /* 0x0072800c01007387 */ /* 0x0001e40000100a00 */
[----:B0-----:R-:W4:Y:S01]  /*639e0*/  LDL.LU.64 R12, [R1+0xab0] ;  /* 0x000ab000010c7983 */ /* 0x001f220000300a00 */
[----:B------:R-:W4:Y:S01]  /*639f0*/  LDL.LU.64 R14, [R1+0xab8] ;  /* 0x000ab800010e7983 */ /* 0x000f220000300a00 */
[C---:B---3--:R-:W-:Y:S11]  /*63a00*/  HMMA.16816.F32 R16, R24.reuse, R8, R16 ;  /* 0x000000081810723c */ /* 0x048ff60000001810 */
[----:B------:R-:W-:Y:S11]  /*63a10*/  @!UPT UIADD3 URZ, URZ, URZ, URZ ;  /* 0x0000003f3f3ff290 */ /* 0x000ff6000fffe03f */
[----:B------:R-:W-:Y:S01]  /*63a20*/  @!UPT UIADD3 URZ, URZ, URZ, URZ ;  /* 0x0000003f3f3ff290 */ /* 0x000fe2000fffe03f */
[----:B------:R-:W-:Y:S01]  /*63a30*/  STL.64 [R1+0x1f0], R16 ;  /* 0x0001f01001007387 */ /* 0x000fe20000100a00 */
[----:B------:R0:W-:Y:S03]  /*63a40*/  STL.64 [R1+0x1f8], R18 ;  /* 0x0001f81201007387 */ /* 0x0001e60000100a00 */
[----:B0-----:R-:W3:Y:S01]  /*63a50*/  LDL.LU.64 R18, [R1+0x7360] ;  /* 0x0073600001127983 */ /* 0x001ee20000300a00 */
[----:B--2---:R-:W-:Y:S02]  /*63a60*/  STL.64 [R1+0x7278], R10 ;  /* 0x0072780a01007387 */ /* 0x004fe40000100a00 */
[----:B------:R4:W-:Y:S02]  /*63a70*/  STL.64 [R1+0x7270], R8 ;  /* 0x0072700801007387 */ /* 0x0009e40000100a00 */
[----:B------:R-:W2:Y:S01]  /*63a80*/  LDL R16, [R1+0x90] ;  /* 0x0000900001107983 */ /* 0x000ea20000100800 */
[----:B----4-:R-:W-:Y:S01]  /*63a90*/  HMMA.16816.F32 R8, R24, R4, R12 ;  /* 0x000000041808723c */ /* 0x010fe2000000180c */
[----:B------:R-:W-:Y:S11]  /*63aa0*/  IMAD.MOV.U32 R17, RZ, RZ, R29 ;  /* 0x000000ffff117224 */ /* 0x000ff600078e001d */
[----:B------:R-:W-:Y:S11]  /*63ab0*/  @!UPT UIADD3 URZ, URZ, URZ, URZ ;  /* 0x0000003f3f3ff290 */ /* 0x000ff6000fffe03f */
[----:B------:R-:W-:Y:S01]  /*63ac0*/  STL.64 [R1+0x1e0], R8 ;  /* 0x0001e00801007387 */ /* 0x000fe20000100a00 */
[----:B------:R-:W-:Y:S02]  /*63ad0*/  STL.64 [R1+0x1e8], R10 ;  /* 0x0001e80a01007387 */ /* 0x000fe40000100a00 */
[----:B------:R-:W4:Y:S01]  /*63ae0*/  LDL.LU R29, [R1+0x735c] ;  /* 0x00735c00011d7983 */ /* 0x000f220000300800 */
[----:B--2---:R0:W-:Y:S04]  /*63af0*/  STL.64 [R1+0x72f8], R16 ;  /* 0x0072f81001007387 */ /* 0x0041e80000100a00 */
[----:B0-----:R-:W2:Y:S04]  /*63b00*/  LDL R16, [R1+0xa0] ;  /* 0x0000a00001107983 */ /* 0x001ea80000100800 */
[----:B------:R-:W2:Y:S04]  /*63b10*/  LDL R17, [R1+0xa4] ;  /* 0x0000a40001117983 */ /* 0x000ea80000100800 */
[----:B--2---:R0:W-:Y:S01]  /*63b20*/  STL.64 [R1+0x7310], R16 ;  /* 0x0073101001007387 */ /* 0x0041e20000100a00 */
[----:B------:R-:W2:Y:S03]  /*63b30*/  LDL.64 R12, [R1] ;  /* 0x00000000010c7983 */ /* 0x000ea60000100a00 */
[----:B--2---:R-:W-:Y:S01]  /*63b40*/  STL.64 [R1+0x7290], R12 ;  /* 0x0072900c01007387 */ /* 0x004fe20000100a00 */
[----:B0-----:R-:W2:Y:S02]  /*63b50*/  LDL R16, [R1+0xb0] ;  /* 0x0000b00001107983 */ /* 0x001ea40000100800 */
[----:B----4-:R-:W-:-:S02]  /*63b60*/  IMAD.MOV.U32 R17, RZ, RZ, R29 ;  /* 0x000000ffff117224 */ /* 0x010fc400078e001d */
[----:B------:R-:W4:Y:S04]  /*63b70*/  LDL.LU R29, [R1+0x7358] ;  /* 0x00735800011d7983 */ /* 0x000f280000300800 */
[----:B--2---:R0:W-:Y:S04]  /*63b80*/  STL.64 [R1+0x7328], R16 ;  /* 0x0073281001007387 */ /* 0x0041e80000100a00 */
[----:B0-----:R-:W2:Y:S04]  /*63b90*/  LDL R16, [R1+0xc0] ;  /* 0x0000c00001107983 */ /* 0x001ea80000100800 */
[----:B------:R-:W2:Y:S01]  /*63ba0*/  LDL R17, [R1+0xc4] ;  /* 0x0000c40001117983 */ /* 0x000ea20000100800 */
[----:B------:R-:W-:-:S02]  /*63bb0*/  IMAD.MOV.U32 R12, RZ, RZ, R21 ;  /* 0x000000ffff0c7224 */ /* 0x000fc400078e0015 */
[----:B------:R-:W-:Y:S02]  /*63bc0*/  IMAD.MOV.U32 R13, RZ, RZ, R20 ;  /* 0x000000ffff0d7224 */ /* 0x000fe400078e0014 */
[----:B------:R-:W0:Y:S04]  /*63bd0*/  LDSM.16.MT88.4 R20, [R23+0x20080] ;  /* 0x020080001714783b */ /* 0x000e280000004200 */
[----:B--2---:R-:W-:Y:S01]  /*63be0*/  STL.64 [R1+0x7340], R16 ;  /* 0x0073401001007387 */ /* 0x004fe20000100a00 */
[----:B------:R-:W-:Y:S02]  /*63bf0*/  STL.64 [R1+0x72a8], R12 ;  /* 0x0072a80c01007387 */ /* 0x000fe40000100a00 */
[----:B------:R1:W-:Y:S02]  /*63c00*/  STL.64 [R1+0x7268], R4 ;  /* 0x0072680401007387 */ /* 0x0003e40000100a00 */
[----:B-1----:R-:W2:Y:S01]  /*63c10*/  LDL.64 R4, [R1+0x50] ;  /* 0x0000500001047983 */ /* 0x002ea20000100a00 */
[----:B------:R-:W-:-:S02]  /*63c20*/  IMAD.MOV.U32 R12, RZ, RZ, R7 ;  /* 0x000000ffff0c7224 */ /* 0x000fc400078e0007 */
[----:B------:R-:W-:Y:S01]  /*63c30*/  IMAD.MOV.U32 R13, RZ, RZ, R6 ;  /* 0x000000ffff0d7224 */ /* 0x000fe200078e0006 */
[----:B--2---:R1:W-:Y:S01]  /*63c40*/  STL.64 [R1+0x72d8], R4 ;  /* 0x0072d80401007387 */ /* 0x0043e20000100a00 */
[----:B------:R-:W2:Y:S02]  /*63c50*/  LDL R16, [R1+0x30] ;  /* 0x0000300001107983 */ /* 0x000ea40000100800 */
[----:B-1----:R-:W-:Y:S02]  /*63c60*/  IMAD.MOV.U32 R4, RZ, RZ, R28 ;  /* 0x000000ffff047224 */ /* 0x002fe400078e001c */
[----:B---3--:R-:W-:-:S05]  /*63c70*/  IMAD.MOV.U32 R5, RZ, RZ, R19 ;  /* 0x000000ffff057224 */ /* 0x008fca00078e0013 */
[----:B------:R1:W-:Y:S04]  /*63c80*/  STL.64 [R1+0x72f0], R4 ;  /* 0x0072f00401007387 */ /* 0x0003e80000100a00 */
[----:B-1----:R-:W3:Y:S01]  /*63c90*/  LDL.LU.64 R4, [R1+0x6d0] ;  /* 0x0006d00001047983 */ /* 0x002ee20000300a00 */
[----:B------:R-:W2:Y:S03]  /*63ca0*/  LDL.LU.64 R6, [R1+0x6d8] ;  /* 0x0006d80001067983 */ /* 0x000ea60000300a00 */
[----:B--2---:R-:W-:Y:S01]  /*63cb0*/  STL.64 [R1+0x7308], R6 ;  /* 0x0073080601007387 */ /* 0x004fe20000100a00 */
[----:B---3--:R1:W-:Y:S03]  /*63cc0*/  STL.64 [R1+0x7300], R4 ;  /* 0x0073000401007387 */ /* 0x0083e60000100a00 */
[----:B-1----:R-:W2:Y:S01]  /*63cd0*/  LDL.LU.64 R4, [R1+0x6e0] ;  /* 0x0006e00001047983 */ /* 0x002ea20000300a00 */
[----:B------:R-:W3:Y:S03]  /*63ce0*/  LDL.LU.64 R6, [R1+0x6e8] ;  /* 0x0006e80001067983 */ /* 0x000ee60000300a00 */
[----:B---3--:R-:W-:Y:S01]  /*63cf0*/  STL.64 [R1+0x7320], R6 ;  /* 0x0073200601007387 */ /* 0x008fe20000100a00 */
[----:B--2---:R1:W-:Y:S03]  /*63d00*/  STL.64 [R1+0x7318], R4 ;  /* 0x0073180401007387 */ /* 0x0043e60000100a00 */
[----:B-1----:R-:W2:Y:S01]  /*63d10*/  LDL.LU.64 R4, [R1+0x6f0] ;  /* 0x0006f00001047983 */ /* 0x002ea20000300a00 */
[----:B------:R-:W3:Y:S03]  /*63d20*/  LDL.LU.64 R6, [R1+0x6f8] ;  /* 0x0006f80001067983 */ /* 0x000ee60000300a00 */
[----:B---3--:R-:W-:Y:S01]  /*63d30*/  STL.64 [R1+0x7338], R6 ;  /* 0x0073380601007387 */ /* 0x008fe20000100a00 */
[----:B--2---:R1:W-:Y:S03]  /*63d40*/  STL.64 [R1+0x7330], R4 ;  /* 0x0073300401007387 */ /* 0x0043e60000100a00 */
[----:B-1----:R-:W2:Y:S01]  /*63d50*/  LDL.LU.64 R4, [R1+0xac0] ;  /* 0x000ac00001047983 */ /* 0x002ea20000300a00 */
[----:B------:R-:W3:Y:S02]  /*63d60*/  LDL.LU.64 R6, [R1+0xac8] ;  /* 0x000ac80001067983 */ /* 0x000ee40000300a00 */
[----:B----4-:R-:W-:Y:S01]  /*63d70*/  IMAD.MOV.U32 R17, RZ, RZ, R29 ;  /* 0x000000ffff117224 */ /* 0x010fe200078e001d */
[----:B---3--:R-:W-:Y:S01]  /*63d80*/  STL.64 [R1+0x7350], R6 ;  /* 0x0073500601007387 */ /* 0x008fe20000100a00 */
[----:B--2---:R1:W-:Y:S03]  /*63d90*/  STL.64 [R1+0x7348], R4 ;  /* 0x0073480401007387 */ /* 0x0043e60000100a00 */
[----:B-1----:R-:W2:Y:S01]  /*63da0*/  LDL.LU.64 R4, [R1+0xad0] ;  /* 0x000ad00001047983 */ /* 0x002ea20000300a00 */
[----:B------:R-:W2:Y:S02]  /*63db0*/  LDL.LU.64 R6, [R1+0xad8] ;  /* 0x000ad80001067983 */ /* 0x000ea40000300a00 */
[----:B------:R-:W3:Y:S02]  /*63dc0*/  LDL.LU.64 R8, [R1+0x500] ;  /* 0x0005000001087983 */ /* 0x000ee40000300a00 */
[----:B------:R-:W3:Y:S01]  /*63dd0*/  LDL.LU.64 R10, [R1+0x508] ;  /* 0x00050800010a7983 */ /* 0x000ee20000300a00 */
[----:B------:R1:W-:Y:S02]  /*63de0*/  STL.64 [R1+0x72d0], R12 ;  /* 0x0072d00c01007387 */ /* 0x0003e40000100a00 */
[----:B-1----:R-:W-:-:S02]  /*63df0*/  IMAD.MOV.U32 R12, RZ, RZ, R18 ;  /* 0x000000ffff0c7224 */ /* 0x002fc400078e0012 */
[----:B0-----:R-:W-:Y:S01]  /*63e00*/  STL.64 [R1+0x7200], R22 ;  /* 0x0072001601007387 */ /* 0x001fe20000100a00 */
[----:B------:R0:W-:Y:S02]  /*63e10*/  STL.64 [R1+0x71f8], R20 ;  /* 0x0071f81401007387 */ /* 0x0001e40000100a00 */
[----:B0-----:R-:W-:Y:S02]  /*63e20*/  IMAD.MOV.U32 R20, RZ, RZ, R2 ;  /* 0x000000ffff147224 */ /* 0x001fe400078e0002 */
[----:B------:R-:W-:-:S05]  /*63e30*/  IMAD.MOV.U32 R21, RZ, RZ, R0 ;  /* 0x000000ffff157224 */ /* 0x000fca00078e0000 */
[----:B------:R0:W-:Y:S04]  /*63e40*/  STL.64 [R1+0x72e0], R20 ;  /* 0x0072e01401007387 */ /* 0x0001e80000100a00 */
[----:B0-----:R-:W4:Y:S01]  /*63e50*/  LDL.LU.64 R20, [R1+0x6c0] ;  /* 0x0006c00001147983 */ /* 0x001f220000300a00 */
[----:B------:R-:W4:Y:S01]  /*63e60*/  LDL.LU.64 R22, [R1+0x6c8] ;  /* 0x0006c80001167983 */ /* 0x000f220000300a00 */
        /* <DEDUP_REMOVED lines=8> */
[----:B------:R-:W3:Y:S01]  /*63ef0*/  LDL R3, [R1+0x22b8] ;  /* 0x0022b80001037983 */ /* 0x000ee20000100800 */
[C---:B--2---:R-:W-:Y:S01]  /*63f00*/  HMMA.16816.F32 R16, R24.reuse, R16, R4 ;  /* 0x000000101810723c */ /* 0x044fe20000001804 */
[----:B------:R-:W2:Y:S01]  /*63f10*/  LDL.LU.64 R6, [R1+0x7338] ;  /* 0x0073380001067983 */ /* 0x000ea20000300a00 */
[----:B------:R-:W2:Y:S11]  /*63f20*/  LDL.LU.64 R4, [R1+0x7330] ;  /* 0x0073300001047983 */ /* 0x000eb60000300a00 */
[----:B------:R-:W-:Y:S10]  /*63f30*/  @!UPT UIADD3 URZ, URZ, URZ, URZ ;  /* 0x0000003f3f3ff290 */ /* 0x000ff4000fffe03f */
        /* <DEDUP_REMOVED lines=18> */
[----:B------:R-:W2:Y:S11]  /*64060*/  LDL.LU.64 R4, [R1+0x72f0] ;  /* 0x0072f00001047983 */ /* 0x000eb60000300a00 */
[----:B------:R-:W-:Y:S10]  /*64070*/  @!UPT UIADD3 URZ, URZ, URZ, URZ ;  /* 0x0000003f3f3ff290 */ /* 0x000ff4000fffe03f */
[----:B------:R0:W-:Y:S01]  /*64080*/  STL.64 [R1+0x190], R16 ;  /* 0x0001901001007387 */ /* 0x0001e20000100a00 */
[----:B------:R-:W-:Y:S03]  /*64090*/  STL.64 [R1+0x198], R18 ;  /* 0x0001981201007387 */ /* 0x000fe60000100a00 */
[----:B0-----:R-:W3:Y:S01]  /*640a0*/  LDL.LU.64 R16, [R1+0x72e8] ;  /* 0x0072e80001107983 */ /* 0x001ee20000300a00 */
[C---:B----4-:R-:W-:Y:S01]  /*640b0*/  HMMA.16816.F32 R12, R24.reuse, R12, R20 ;  /* 0x0000000c180c723c */ /* 0x050fe20000001814 */
[----:B------:R-:W2:Y:S02]  /*640c0*/  LDL.LU.64 R20, [R1+0x340] ;  /* 0x0003400001147983 */ /* 0x000ea40000300a00 */
[----:B------:R-:W2:Y:S11]  /*640d0*/  LDL.LU.64 R22, [R1+0x348] ;  /* 0x0003480001167983 */ /* 0x000eb60000300a00 */
[----:B------:R-:W-:Y:S09]  /*640e0*/  @!UPT UIADD3 URZ, URZ, URZ, URZ ;  /* 0x0000003f3f3ff290 */ /* 0x000ff2000fffe03f */
[----:B------:R0:W-:Y:S01]  /*640f0*/  STL.64 [R1+0x180], R12 ;  /* 0x0001800c01007387 */ /* 0x0001e20000100a00 */
[----:B------:R1:W-:Y:S03]  /*64100*/  STL.64 [R1+0x188], R14 ;  /* 0x0001880e01007387 */ /* 0x0003e60000100a00 */
[----:B0-----:R-:W4:Y:S01]  /*64110*/  LDL.LU.64 R12, [R1+0x330] ;  /* 0x00033000010c7983 */ /* 0x001f220000300a00 */
[----:B-1----:R-:W4:Y:S01]  /*64120*/  LDL.LU.64 R14, [R1+0x338] ;  /* 0x00033800010e7983 */ /* 0x002f220000300a00 */
[C---:B---3--:R-:W-:Y:S01]  /*64130*/  HMMA.16816.F32 R8, R24.reuse, R16, R8 ;  /* 0x000000101808723c */ /* 0x048fe20000001808 */
[----:B------:R-:W-:Y:S02]  /*64140*/  IMAD.MOV.U32 R29, RZ, RZ, R16 ;  /* 0x000000ffff1d7224 */ /* 0x000fe400078e0010 */
[----:B------:R-:W-:Y:S11]  /*64150*/  IMAD.MOV.U32 R28, RZ, RZ, R17 ;  /* 0x000000ffff1c7224 */ /* 0x000ff600078e0011 */
[----:B------:R-:W-:Y:S09]  /*64160*/  @!UPT UIADD3 URZ, URZ, URZ, URZ ;  /* 0x0000003f3f3ff290 */ /* 0x000ff2000fffe03f */
[----:B------:R0:W-:Y:S01]  /*64170*/  STL.64 [R1+0x170], R8 ;  /* 0x0001700801007387 */ /* 0x0001e20000100a00 */
[----:B------:R1:W-:Y:S02]  /*64180*/  STL.64 [R1+0x178], R10 ;  /* 0x0001780a01007387 */ /* 0x0003e40000100a00 */
[----:B------:R-:W3:Y:S02]  /*64190*/  LDL.LU.64 R16, [R1+0x2c0] ;  /* 0x0002c00001107983 */ /* 0x000ee40000300a00 */
[----:B------:R-:W3:Y:S01]  /*641a0*/  LDL.LU.64 R18, [R1+0x2c8] ;  /* 0x0002c80001127983 */ /* 0x000ee20000300a00 */
[----:B0-----:R-:W3:Y:S01]  /*641b0*/  LDL.LU.64 R8, [R1+0xd80] ;  /* 0x000d800001087983 */ /* 0x001ee20000300a00 */
[----:B-1----:R-:W3:Y:S01]  /*641c0*/  LDL.LU.64 R10, [R1+0xd88] ;  /* 0x000d8800010a7983 */ /* 0x002ee20000300a00 */
[C---:B--2---:R-:W-:Y:S02]  /*641d0*/  HMMA.16816.F32 R4, R24.reuse, R4, R20 ;  /* 0x000000041804723c */ /* 0x044fe40000001814 */
[----:B---3--:R-:W-:Y:S01]  /*641e0*/  STL.64 [R1+0x72a0], R10 ;  /* 0x0072a00a01007387 */ /* 0x008fe20000100a00 */
[----:B------:R0:W-:Y:S03]  /*641f0*/  STL.64 [R1+0x7298], R8 ;  /* 0x0072980801007387 */ /* 0x0001e60000100a00 */
[----:B0-----:R-:W2:Y:S01]  /*64200*/  LDL.LU.64 R8, [R1+0xda0] ;  /* 0x000da00001087983 */ /* 0x001ea20000300a00 */
[----:B------:R-:W3:Y:S03]  /*64210*/  LDL.LU.64 R10, [R1+0xda8] ;  /* 0x000da800010a7983 */ /* 0x000ee60000300a00 */
[----:B---3--:R-:W-:Y:S01]  /*64220*/  STL.64 [R1+0x72b8], R10 ;  /* 0x0072b80a01007387 */ /* 0x008fe20000100a00 */
[----:B--2---:R0:W-:Y:S03]  /*64230*/  STL.64 [R1+0x72b0], R8 ;  /* 0x0072b00801007387 */ /* 0x0041e60000100a00 */
[----:B0-----:R-:W2:Y:S01]  /*64240*/  LDL.LU.64 R8, [R1+0xdb0] ;  /* 0x000db00001087983 */ /* 0x001ea20000300a00 */
[----:B------:R-:W2:Y:S02]  /*64250*/  LDL.LU.64 R10, [R1+0xdb8] ;  /* 0x000db800010a7983 */ /* 0x000ea40000300a00 */
[----:B------:R-:W3:Y:S06]  /*64260*/  LDL.LU.64 R20, [R1+0x72e0] ;  /* 0x0072e00001147983 */ /* 0x000eec0000300a00 */
[----:B------:R0:W-:Y:S01]  /*64270*/  STL.64 [R1+0x160], R4 ;  /* 0x0001600401007387 */ /* 0x0001e20000100a00 */
[----:B------:R-:W-:Y:S04]  /*64280*/  STL.64 [R1+0x168], R6 ;  /* 0x0001680601007387 */ /* 0x000fe80000100a00 */
[----:B0-----:R-:W4:Y:S02]  /*64290*/  LDL.LU.64 R4, [R1+0x72d8] ;  /* 0x0072d80001047983 */ /* 0x001f240000300a00 */
[----:B----4-:R-:W-:Y:S01]  /*642a0*/  HMMA.16816.F32 R12, R24, R4, R12 ;  /* 0x00000004180c723c */ /* 0x010fe2000000180c */
[----:B------:R-:W-:-:S02]  /*642b0*/  IMAD.MOV.U32 R2, RZ, RZ, R4 ;  /* 0x000000ffff027224 */ /* 0x000fc400078e0004 */
[----:B------:R-:W-:-:S05]  /*642c0*/  IMAD.MOV.U32 R0, RZ, RZ, R5 ;  /* 0x000000ffff007224 */ /* 0x000fca00078e0005 */
[----:B---3--:R-:W-:Y:S11]  /*642d0*/  HMMA.16816.F32 R24, R24, R20, R16 ;  /* 0x000000141818723c */ /* 0x008ff60000001810 */
[----:B------:R-:W-:Y:S04]  /*642e0*/  @!UPT UIADD3 URZ, URZ, URZ, URZ ;  /* 0x0000003f3f3ff290 */ /* 0x000fe8000fffe03f */
[----:B------:R0:W-:Y:S01]  /*642f0*/  STL.64 [R1+0x5f0], R12 ;  /* 0x0005f00c01007387 */ /* 0x0001e20000100a00 */
[----:B------:R-:W-:Y:S03]  /*64300*/  STL.64 [R1+0x5f8], R14 ;  /* 0x0005f80e01007387 */ /* 0x000fe60000100a00 */
[----:B0-----:R-:W2:Y:S01]  /*64310*/  LDL.LU.64 R12, [R1+0x72d0] ;  /* 0x0072d000010c7983 */ /* 0x001ea20000300a00 */
[----:B------:R-:W3:Y:S02]  /*64320*/  LDL.LU.64 R4, [R1+0xba0] ;  /* 0x000ba00001047983 */ /* 0x000ee40000300a00 */
[----:B------:R-:W3:Y:S02]  /*64330*/  LDL.LU.64 R6, [R1+0xba8] ;  /* 0x000ba80001067983 */ /* 0x000ee40000300a00 */
[----:B------:R-:W2:Y:S01]  /*64340*/  LDL.LU.64 R18, [R1+0x72c8] ;  /* 0x0072c80001127983 */ /* 0x000ea20000300a00 */
[----:B------:R-:W2:Y:S01]  /*64350*/  LDL.LU.64 R16, [R1+0x72c0] ;  /* 0x0072c00001107983 */ /* 0x000ea20000300a00 */
[----:B------:R0:W-:Y:S02]  /*64360*/  STL.64 [R1+0x150], R24 ;  /* 0x0001501801007387 */ /* 0x0001e40000100a00 */
[----:B------:R1:W-:Y:S01]  /*64370*/  STL.64 [R1+0x158], R26 ;  /* 0x0001581a01007387 */ /* 0x0003e20000100a00 */
[----:B0-----:R-:W4:Y:S01]  /*64380*/  LDL.LU.64 R24, [R1+0xb70] ;  /* 0x000b700001187983 */ /* 0x001f220000300a00 */
[----:B-1----:R-:W4:Y:S02]  /*64390*/  LDL.LU.64 R26, [R1+0xb78] ;  /* 0x000b7800011a7983 */ /* 0x002f240000300a00 */
[----:B------:R0:W-:Y:S02]  /*643a0*/  STL.64 [R1+0x7210], R20 ;  /* 0x0072101401007387 */ /* 0x0001e40000100a00 */
        /* <DEDUP_REMOVED lines=19> */
[----:B------:R-:W-:Y:S01]  /*644e0*/  STL.64 [R1+0x3f0], R20 ;  /* 0x0003f01401007387 */ /* 0x000fe20000100a00 */
[----:B------:R0:W-:Y:S02]  /*644f0*/  STL.64 [R1+0x3f8], R22 ;  /* 0x0003f81601007387 */ /* 0x0001e40000100a00 */
[----:B-1----:R-:W3:Y:S02]  /*64500*/  LDL.LU.64 R14, [R1+0x7288] ;  /* 0x00728800010e7983 */ /* 0x002ee40000300a00 */
[----:B0-----:R-:W-:Y:S02]  /*64510*/  IMAD.MOV.U32 R23, RZ, RZ, R12 ;  /* 0x000000ffff177224 */ /* 0x001fe400078e000c */
[----:B------:R-:W-:Y:S02]  /*64520*/  IMAD.MOV.U32 R22, RZ, RZ, R13 ;  /* 0x000000ffff167224 */ /* 0x000fe400078e000d */
[----:B------:R-:W2:Y:S02]  /*64530*/  LDL.LU.64 R12, [R1+0x7280] ;  /* 0x00728000010c7983 */ /* 0x000ea40000300a00 */
[C---:B--2---:R-:W-:Y:S11]  /*64540*/  HMMA.16816.F32 R8, R16.reuse, R12, R8 ;  /* 0x0000000c1008723c */ /* 0x044ff60000001808 */
[----:B------:R-:W-:Y:S11]  /*64550*/  @!UPT UIADD3 URZ, URZ, URZ, URZ ;  /* 0x0000003f3f3ff290 */ /* 0x000ff6000fffe03f */
[----:B------:R-:W-:Y:S01]  /*64560*/  @!UPT UIADD3 URZ, URZ, URZ, URZ ;  /* 0x0000003f3f3ff290 */ /* 0x000fe2000fffe03f */
[----:B------:R-:W-:Y:S01]  /*64570*/  STL.64 [R1+0x3e0], R8 ;  /* 0x0003e00801007387 */ /* 0x000fe20000100a00 */
[----:B------:R0:W-:Y:S03]  /*64580*/  STL.64 [R1+0x3e8], R10 ;  /* 0x0003e80a01007387 */ /* 0x0001e60000100a00 */
[----:B0-----:R-:W2:Y:S01]  /*64590*/  LDL.LU.64 R10, [R1+0x7278] ;  /* 0x00727800010a7983 */ /* 0x001ea20000300a00 */
[----:B------:R-:W2:Y:S02]  /*645a0*/  LDL.LU.64 R8, [R1+0x7270] ;  /* 0x0072700001087983 */ /* 0x000ea40000300a00 */
[----:B------:R-:W4:Y:S02]  /*645b0*/  LDL.64 R20, [R1+0xc0] ;  /* 0x0000c00001147983 */ /* 0x000f240000100a00 */
[----:B---3--:R-:W-:Y:S01]  /*645c0*/  STL.64 [R1+0x71c0], R14 ;  /* 0x0071c00e01007387 */ /* 0x008fe20000100a00 */
[----:B------:R0:W-:Y:S04]  /*645d0*/  STL.64 [R1+0x71b8], R12 ;  /* 0x0071b80c01007387 */ /* 0x0001e80000100a00 */
[----:B0-----:R-:W3:Y:S01]  /*645e0*/  LDL.64 R12, [R1+0x30] ;  /* 0x00003000010c7983 */ /* 0x001ee20000100a00 */
[C---:B--2---:R-:W-:Y:S11]  /*645f0*/  HMMA.16816.F32 R4, R16.reuse, R8, R4 ;  /* 0x000000081004723c */ /* 0x044ff60000001804 */
[----:B------:R-:W-:Y:S11]  /*64600*/  @!UPT UIADD3 URZ, URZ, URZ, URZ ;  /* 0x0000003f3f3ff290 */ /* 0x000ff6000fffe03f */
[----:B------:R-:W-:Y:S01]  /*64610*/  @!UPT UIADD3 URZ, URZ, URZ, URZ ;  /* 0x0000003f3f3ff290 */ /* 0x000fe2000fffe03f */
[----:B------:R0:W-:Y:S01]  /*64620*/  STL.64 [R1+0x3d0], R4 ;  /* 0x0003d00401007387 */ /* 0x0001e20000100a00 */
[----:B------:R-:W-:Y:S03]  /*64630*/  STL.64 [R1+0x3d8], R6 ;  /* 0x0003d80601007387 */ /* 0x000fe60000100a00 */
[----:B0-----:R-:W4:Y:S01]  /*64640*/  LDL.LU.64 R4, [R1+0x7268] ;  /* 0x0072680001047983 */ /* 0x001f220000300a00 */
[----:B------:R-:W-:Y:S02]  /*64650*/  STL.64 [R1+0x71b0], R10 ;  /* 0x0071b00a01007387 */ /* 0x000fe40000100a00 */
[----:B------:R4:W-:Y:S02]  /*64660*/  STL.64 [R1+0x71a8], R8 ;  /* 0x0071a80801007387 */ /* 0x0009e40000100a00 */
[C---:B----4-:R-:W-:Y:S01]  /*64670*/  HMMA.16816.F32 R8, R16.reuse, R4, R24 ;  /* 0x000000041008723c */ /* 0x050fe20000001818 */
[----:B------:R-:W0:Y:S04]  /*64680*/  LDSM.16.MT88.4 R24, [R3+0x20000] ;  /* 0x020000000318783b */ /* 0x000e280000004200 */
[----:B------:R-:W-:Y:S01]  /*64690*/  STL [R1+0x71a0], R4 ;  /* 0x0071a00401007387 */ /* 0x000fe20000100800 */
[----:B------:R1:W-:Y:S11]  /*646a0*/  STL [R1+0x719c], R5 ;  /* 0x00719c0501007387 */ /* 0x0003f60000100800 */
[----:B------:R-:W-:Y:S06]  /*646b0*/  @!UPT UIADD3 URZ, URZ, URZ, URZ ;  /* 0x0000003f3f3ff290 */ /* 0x000fec000fffe03f */
[----:B------:R2:W-:Y:S01]  /*646c0*/  STL.64 [R1+0x3c0], R8 ;  /* 0x0003c00801007387 */ /* 0x0005e20000100a00 */
[----:B------:R-:W-:Y:S02]  /*646d0*/  STL.64 [R1+0x3c8], R10 ;  /* 0x0003c80a01007387 */ /* 0x000fe40000100a00 */
[----:B-1----:R-:W3:Y:S02]  /*646e0*/  LDL.LU.64 R4, [R1+0xb90] ;  /* 0x000b900001047983 */ /* 0x002ee40000300a00 */
[----:B------:R-:W3:Y:S01]  /*646f0*/  LDL.LU.64 R6, [R1+0xb98] ;  /* 0x000b980001067983 */ /* 0x000ee20000300a00 */
[----:B------:R-:W-:Y:S04]  /*64700*/  STL [R1+0x7188], R3 ;  /* 0x0071880301007387 */ /* 0x000fe80000100800 */
[----:B0-----:R-:W-:Y:S01]  /*64710*/  STL.64 [R1+0x70e8], R26 ;  /* 0x0070e81a01007387 */ /* 0x001fe20000100a00 */
[----:B------:R-:W-:Y:S02]  /*64720*/  STL.64 [R1+0x70e0], R24 ;  /* 0x0070e01801007387 */ /* 0x000fe40000100a00 */
[----:B--2---:R-:W2:Y:S02]  /*64730*/  LDL.64 R8, [R1+0x80] ;  /* 0x0000800001087983 */ /* 0x004ea40000100a00 */
[----:B--2---:R0:W-:Y:S04]  /*64740*/  STL.64 [R1+0x7238], R8 ;  /* 0x0072380801007387 */ /* 0x0041e80000100a00 */
[----:B0-----:R-:W2:Y:S01]  /*64750*/  LDL.64 R8, [R1+0xa0] ;  /* 0x0000a00001087983 */ /* 0x001ea20000100a00 */
[----:B---3--:R-:W-:Y:S03]  /*64760*/  HMMA.16816.F32 R4, R16, R12, R4 ;  /* 0x0000000c1004723c */ /* 0x008fe60000001804 */
[----:B--2---:R0:W-:Y:S04]  /*64770*/  STL.64 [R1+0x7250], R8 ;  /* 0x0072500801007387 */ /* 0x0041e80000100a00 */
[----:B0-----:R-:W2:Y:S11]  /*64780*/  LDL.64 R8, [R1+0xb0] ;  /* 0x0000b00001087983 */ /* 0x001eb60000100a00 */
[----:B------:R-:W-:Y:S05]  /*64790*/  @!UPT UIADD3 URZ, URZ, URZ, URZ ;  /* 0x0000003f3f3ff290 */ /* 0x000fea000fffe03f */
[----:B------:R-:W-:Y:S02]  /*647a0*/  STL.64 [R1+0x3b0], R4 ;  /* 0x0003b00401007387 */ /* 0x000fe40000100a00 */
[----:B------:R0:W-:Y:S02]  /*647b0*/  STL.64 [R1+0x3b8], R6 ;  /* 0x0003b80601007387 */ /* 0x0001e40000100a00 */
[----:B0-----:R-:W-:Y:S02]  /*647c0*/  IMAD.MOV.U32 R7, RZ, RZ, R12 ;  /* 0x000000ffff077224 */ /* 0x001fe400078e000c */
[----:B------:R-:W-:Y:S02]  /*647d0*/  IMAD.MOV.U32 R6, RZ, RZ, R13 ;  /* 0x000000ffff067224 */ /* 0x000fe400078e000d */
[----:B------:R-:W-:Y:S02]  /*647e0*/  IMAD.MOV.U32 R12, RZ, RZ, R23 ;  /* 0x000000ffff0c7224 */ /* 0x000fe400078e0017 */
[----:B------:R-:W-:-:S05]  /*647f0*/  IMAD.MOV.U32 R13, RZ, RZ, R22 ;  /* 0x000000ffff0d7224 */ /* 0x000fca00078e0016 */
[----:B------:R0:W-:Y:S04]  /*64800*/  STL.64 [R1+0x71d8], R12 ;  /* 0x0071d80c01007387 */ /* 0x0001e80000100a00 */
[----:B0-----:R-:W3:Y:S04]  /*64810*/  LDL.64 R12, [R1+0x10] ;  /* 0x00001000010c7983 */ /* 0x001ee80000100a00 */
[----:B---3--:R0:W-:Y:S04]  /*64820*/  STL.64 [R1+0x71e0], R12 ;  /* 0x0071e00c01007387 */ /* 0x0081e80000100a00 */
[----:B0-----:R-:W3:Y:S04]  /*64830*/  LDL.64 R12, [R1+0x20] ;  /* 0x00002000010c7983 */ /* 0x001ee80000100a00 */
[----:B---3--:R0:W-:Y:S04]  /*64840*/  STL.64 [R1+0x7208], R12 ;  /* 0x0072080c01007387 */ /* 0x0081e80000100a00 */
[----:B0-----:R-:W3:Y:S01]  /*64850*/  LDL.LU.64 R12, [R1+0xb80] ;  /* 0x000b8000010c7983 */ /* 0x001ee20000300a00 */
[----:B------:R-:W3:Y:S02]  /*64860*/  LDL.LU.64 R14, [R1+0xb88] ;  /* 0x000b8800010e7983 */ /* 0x000ee40000300a00 */
[----:B------:R-:W-:Y:S02]  /*64870*/  STL [R1+0x7190], R6 ;  /* 0x0071900601007387 */ /* 0x000fe40000100800 */
[----:B------:R3:W-:Y:S02]  /*64880*/  STL [R1+0x718c], R7 ;  /* 0x00718c0701007387 */ /* 0x0007e40000100800 */
[----:B---3--:R-:W-:Y:S11]  /*64890*/  HMMA.16816.F32 R4, R16, R20, R12 ;  /* 0x000000141004723c */ /* 0x008ff6000000180c */
[----:B------:R-:W-:Y:S11]  /*648a0*/  @!UPT UIADD3 URZ, URZ, URZ, URZ ;  /* 0x0000003f3f3ff290 */ /* 0x000ff6000fffe03f */
[----:B------:R-:W-:Y:S01]  /*648b0*/  @!UPT UIADD3 URZ, URZ, URZ, URZ ;  /* 0x0000003f3f3ff290 */ /* 0x000fe2000fffe03f */
[----:B------:R0:W-:Y:S01]  /*648c0*/  STL.64 [R1+0x700], R4 ;  /* 0x0007000401007387 */ /* 0x0001e20000100a00 */
[----:B------:R1:W-:Y:S03]  /*648d0*/  STL.64 [R1+0x708], R6 ;  /* 0x0007080601007387 */ /* 0x0003e60000100a00 */
[----:B0-----:R-:W3:Y:S01]  /*648e0*/  LDL.LU.64 R4, [R1+0x9c0] ;  /* 0x0009c00001047983 */ /* 0x001ee20000300a00 */
[----:B-1----:R-:W4:Y:S03]  /*648f0*/  LDL.LU.64 R6, [R1+0x9c8] ;  /* 0x0009c80001067983 */ /* 0x002f260000300a00 */
[----:B----4-:R-:W-:Y:S01]  /*64900*/  STL.64 [R1+0x7248], R6 ;  /* 0x0072480601007387 */ /* 0x010fe20000100a00 */
[----:B---3--:R0:W-:Y:S03]  /*64910*/  STL.64 [R1+0x7240], R4 ;  /* 0x0072400401007387 */ /* 0x0081e60000100a00 */
[----:B0-----:R-:W3:Y:S01]  /*64920*/  LDL.LU.64 R4, [R1+0x9d0] ;  /* 0x0009d00001047983 */ /* 0x001ee20000300a00 */
[----:B------:R-:W4:Y:S02]  /*64930*/  LDL.LU.64 R6, [R1+0x9d8] ;  /* 0x0009d80001067983 */ /* 0x000f240000300a00 */
[----:B------:R-:W-:-:S02]  /*64940*/  IMAD.MOV.U32 R27, RZ, RZ, R20 ;  /* 0x000000ffff1b7224 */ /* 0x000fc400078e0014 */
[----:B------:R-:W-:Y:S02]  /*64950*/  IMAD.MOV.U32 R26, RZ, RZ, R21 ;  /* 0x000000ffff1a7224 */ /* 0x000fe400078e0015 */
[----:B------:R-:W-:Y:S02]  /*64960*/  IMAD.MOV.U32 R20, RZ, RZ, R2 ;  /* 0x000000ffff147224 */ /* 0x000fe400078e0002 */
[----:B------:R-:W-:Y:S01]  /*64970*/  IMAD.MOV.U32 R21, RZ, RZ, R0 ;  /* 0x000000ffff157224 */ /* 0x000fe200078e0000 */
[----:B----4-:R-:W-:Y:S01]  /*64980*/  STL.64 [R1+0x7260], R6 ;  /* 0x0072600601007387 */ /* 0x010fe20000100a00 */
[----:B---3--:R0:W-:Y:S03]  /*64990*/  STL.64 [R1+0x7258], R4 ;  /* 0x0072580401007387 */ /* 0x0081e60000100a00 */
[----:B0-----:R-:W3:Y:S01]  /*649a0*/  LDL.LU.64 R4, [R1+0x9f0] ;  /* 0x0009f00001047983 */ /* 0x001ee20000300a00 */
[----:B------:R-:W3:Y:S02]  /*649b0*/  LDL.LU.64 R6, [R1+0x9f8] ;  /* 0x0009f80001067983 */ /* 0x000ee40000300a00 */
[----:B------:R-:W4:Y:S02]  /*649c0*/  LDL.LU.64 R12, [R1+0x6b0] ;  /* 0x0006b000010c7983 */ /* 0x000f240000300a00 */
[----:B------:R-:W4:Y:S01]  /*649d0*/  LDL.LU.64 R14, [R1+0x6b8] ;  /* 0x0006b800010e7983 */ /* 0x000f220000300a00 */
[----:B------:R0:W-:Y:S04]  /*649e0*/  STL.64 [R1+0x7228], R20 ;  /* 0x0072281401007387 */ /* 0x0001e80000100a00 */
[----:B0-----:R-:W4:Y:S01]  /*649f0*/  LDL.64 R20, [R1+0x60] ;  /* 0x0000600001147983 */ /* 0x001f220000100a00 */
[----:B------:R-:W-:-:S02]  /*64a00*/  IMAD.MOV.U32 R24, RZ, RZ, R29 ;  /* 0x000000ffff187224 */ /* 0x000fc400078e001d */
[----:B------:R-:W-:Y:S02]  /*64a10*/  IMAD.MOV.U32 R25, RZ, RZ, R28 ;  /* 0x000000ffff197224 */ /* 0x000fe400078e001c */
[----:B--2---:R-:W-:Y:S02]  /*64a20*/  IMAD.MOV.U32 R29, RZ, RZ, R8 ;  /* 0x000000ffff1d7224 */ /* 0x004fe400078e0008 */
[----:B------:R-:W-:Y:S01]  /*64a30*/  IMAD.MOV.U32 R28, RZ, RZ, R9 ;  /* 0x000000ffff1c7224 */ /* 0x000fe200078e0009 */
[C---:B---3--:R-:W-:Y:S01]  /*64a40*/  HMMA.16816.F32 R4, R16.reuse, R8, R4 ;  /* 0x000000081004723c */ /* 0x048fe20000001804 */
[----:B----4-:R0:W-:Y:S04]  /*64a50*/  STL.64 [R1+0x7230], R20 ;  /* 0x0072301401007387 */ /* 0x0101e80000100a00 */
[----:B0-----:R-:W2:Y:S01]  /*64a60*/  LDL.64 R20, [R1+0x90] ;  /* 0x0000900001147983 */ /* 0x001ea20000100a00 */
[----:B------:R-:W-:Y:S02]  /*64a70*/  STL [R1+0x7198], R26 ;  /* 0x0071981a01007387 */ /* 0x000fe40000100800 */
[----:B------:R-:W-:Y:S11]  /*64a80*/  STL [R1+0x7194], R27 ;  /* 0x0071941b01007387 */ /* 0x000ff60000100800 */
[----:B------:R-:W-:Y:S04]  /*64a90*/  @!UPT UIADD3 URZ, URZ, URZ, URZ ;  /* 0x0000003f3f3ff290 */ /* 0x000fe8000fffe03f */
[----:B------:R-:W-:Y:S01]  /*64aa0*/  STL.64 [R1+0x6f0], R4 ;  /* 0x0006f00401007387 */ /* 0x000fe20000100a00 */
[----:B------:R0:W-:Y:S04]  /*64ab0*/  STL.64 [R1+0x6f8], R6 ;  /* 0x0006f80601007387 */ /* 0x0001e80000100a00 */
[----:B0-----:R-:W3:Y:S01]  /*64ac0*/  LDL.LU.64 R6, [R1+0x7260] ;  /* 0x0072600001067983 */ /* 0x001ee20000300a00 */
[----:B------:R-:W3:Y:S02]  /*64ad0*/  LDL.LU.64 R4, [R1+0x7258] ;  /* 0x0072580001047983 */ /* 0x000ee40000300a00 */
[----:B------:R-:W3:Y:S02]  /*64ae0*/  LDL.LU.64 R8, [R1+0x7250] ;  /* 0x0072500001087983 */ /* 0x000ee40000300a00 */
[C---:B---3--:R-:W-:Y:S01]  /*64af0*/  HMMA.16816.F32 R4, R16.reuse, R8, R4 ;  /* 0x000000081004723c */ /* 0x048fe20000001804 */
[----:B------:R-:W-:Y:S11]  /*64b00*/  IMAD.MOV.U32 R3, RZ, RZ, R8 ;  /* 0x000000ffff037224 */ /* 0x000ff600078e0008 */
[----:B------:R-:W-:Y:S11]  /*64b10*/  @!UPT UIADD3 URZ, URZ, URZ, URZ ;  /* 0x0000003f3f3ff290 */ /* 0x000ff6000fffe03f */
[----:B------:R-:W-:Y:S01]  /*64b20*/  STL.64 [R1+0x6e0], R4 ;  /* 0x0006e00401007387 */ /* 0x000fe20000100a00 */
[----:B------:R0:W-:Y:S03]  /*64b30*/  STL.64 [R1+0x6e8], R6 ;  /* 0x0006e80601007387 */ /* 0x0001e60000100a00 */
[----:B0-----:R-:W2:Y:S01]  /*64b40*/  LDL.LU.64 R6, [R1+0x7248] ;  /* 0x0072480001067983 */ /* 0x001ea20000300a00 */
[----:B------:R-:W2:Y:S02]  /*64b50*/  LDL.LU.64 R4, [R1+0x7240] ;  /* 0x0072400001047983 */ /* 0x000ea40000300a00 */
[----:B------:R-:W3:Y:S01]  /*64b60*/  LDL.LU.64 R8, [R1+0x7238] ;  /* 0x0072380001087983 */ /* 0x000ee20000300a00 */
[C---:B--2---:R-:W-:Y:S08]  /*64b70*/  HMMA.16816.F32 R4, R16.reuse, R20, R4 ;  /* 0x000000141004723c */ /* 0x044ff00000001804 */
[----:B---3--:R-:W-:Y:S11]  /*64b80*/  HMMA.16816.F32 R12, R16, R8, R12 ;  /* 0x00000008100c723c */ /* 0x008ff6000000180c */
[----:B------:R-:W-:Y:S04]  /*64b90*/  @!UPT UIADD3 URZ, URZ, URZ, URZ ;  /* 0x0000003f3f3ff290 */ /* 0x000fe8000fffe03f */
[----:B------:R-:W-:Y:S01]  /*64ba0*/  STL.64 [R1+0x6d0], R4 ;  /* 0x0006d00401007387 */ /* 0x000fe20000100a00 */
[----:B------:R0:W-:Y:S07]  /*64bb0*/  STL.64 [R1+0x6d8], R6 ;  /* 0x0006d80601007387 */ /* 0x0001ee0000100a00 */
[----:B------:R1:W-:Y:S02]  /*64bc0*/  STL.64 [R1+0x6c0], R12 ;  /* 0x0006c00c01007387 */ /* 0x0003e40000100a00 */
[----:B------:R2:W-:Y:S02]  /*64bd0*/  STL.64 [R1+0x6c8], R14 ;  /* 0x0006c80e01007387 */ /* 0x0005e40000100a00 */
[----:B0-----:R-:W-:-:S02]  /*64be0*/  IMAD.MOV.U32 R6, RZ, RZ, R20 ;  /* 0x000000ffff067224 */ /* 0x001fc400078e0014 */
[----:B------:R-:W-:Y:S02]  /*64bf0*/  IMAD.MOV.U32 R7, RZ, RZ, R21 ;  /* 0x000000ffff077224 */ /* 0x000fe400078e0015 */
[----:B------:R-:W3:Y:S01]  /*64c00*/  LDL.LU.64 R20, [R1+0x570] ;  /* 0x0005700001147983 */ /* 0x000ee20000300a00 */
[----:B------:R-:W3:Y:S02]  /*64c10*/  LDL.LU.64 R22, [R1+0x578] ;  /* 0x0005780001167983 */ /* 0x000ee40000300a00 */
[----:B-1----:R-:W4:Y:S02]  /*64c20*/  LDL.LU.64 R12, [R1+0x2d0] ;  /* 0x0002d000010c7983 */ /* 0x002f240000300a00 */
[----:B--2---:R-:W2:Y:S02]  /*64c30*/  LDL.LU.64 R14, [R1+0x2d8] ;  /* 0x0002d800010e7983 */ /* 0x004ea40000300a00 */
[----:B------:R-:W-:Y:S02]  /*64c40*/  IMAD.MOV.U32 R4, RZ, RZ, R8 ;  /* 0x000000ffff047224 */ /* 0x000fe400078e0008 */
[----:B------:R-:W-:Y:S01]  /*64c50*/  IMAD.MOV.U32 R5, RZ, RZ, R9 ;  /* 0x000000ffff057224 */ /* 0x000fe200078e0009 */
[----:B--2---:R-:W-:Y:S01]  /*64c60*/  STL.64 [R1+0x7220], R14 ;  /* 0x0072200e01007387 */ /* 0x004fe20000100a00 */
[----:B----4-:R0:W-:Y:S03]  /*64c70*/  STL.64 [R1+0x7218], R12 ;  /* 0x0072180c01007387 */ /* 0x0101e60000100a00 */
[----:B0-----:R-:W2:Y:S01]  /*64c80*/  LDL.LU.64 R12, [R1+0x510] ;  /* 0x00051000010c7983 */ /* 0x001ea20000300a00 */
[----:B------:R-:W2:Y:S02]  /*64c90*/  LDL.LU.64 R14, [R1+0x518] ;  /* 0x00051800010e7983 */ /* 0x000ea40000300a00 */
[----:B------:R-:W-:Y:S02]  /*64ca0*/  STL.64 [R1+0x71d0], R6 ;  /* 0x0071d00601007387 */ /* 0x000fe40000100a00 */
[----:B------:R0:W-:Y:S02]  /*64cb0*/  STL.64 [R1+0x71c8], R4 ;  /* 0x0071c80401007387 */ /* 0x0001e40000100a00 */
[----:B0-----:R-:W4:Y:S01]  /*64cc0*/  LDL.LU.64 R4, [R1+0xc90] ;  /* 0x000c900001047983 */ /* 0x001f220000300a00 */
[----:B------:R-:W2:Y:S01]  /*64cd0*/  LDL.LU.64 R6, [R1+0xc98] ;  /* 0x000c980001067983 */ /* 0x000ea20000300a00 */
[C---:B---3--:R-:W-:Y:S02]  /*64ce0*/  HMMA.16816.F32 R20, R16.reuse, R24, R20 ;  /* 0x000000181014723c */ /* 0x048fe40000001814 */
[----:B--2---:R-:W-:Y:S01]  /*64cf0*/  STL.64 [R1+0x71f0], R6 ;  /* 0x0071f00601007387 */ /* 0x004fe20000100a00 */
[----:B----4-:R0:W-:Y:S03]  /*64d00*/  STL.64 [R1+0x71e8], R4 ;  /* 0x0071e80401007387 */ /* 0x0101e60000100a00 */
[----:B0-----:R-:W2:Y:S01]  /*64d10*/  LDL.LU.64 R4, [R1+0xcb0] ;  /* 0x000cb00001047983 */ /* 0x001ea20000300a00 */
[----:B------:R-:W2:Y:S02]  /*64d20*/  LDL.LU.64 R6, [R1+0xcb8] ;  /* 0x000cb80001067983 */ /* 0x000ea40000300a00 */
[----:B------:R-:W3:Y:S02]  /*64d30*/  LDL.LU.64 R8, [R1+0xc80] ;  /* 0x000c800001087983 */ /* 0x000ee40000300a00 */
[----:B------:R-:W3:Y:S11]  /*64d40*/  LDL.LU.64 R10, [R1+0xc88] ;  /* 0x000c8800010a7983 */ /* 0x000ef60000300a00 */
[----:B------:R-:W-:Y:S01]  /*64d50*/  @!UPT UIADD3 URZ, URZ, URZ, URZ ;  /* 0x0000003f3f3ff290 */ /* 0x000fe2000fffe03f */
[----:B------:R0:W-:Y:S01]  /*64d60*/  STL.64 [R1+0x6b0], R20 ;  /* 0x0006b01401007387 */ /* 0x0001e20000100a00 */
[----:B------:R-:W-:Y:S03]  /*64d70*/  STL.64 [R1+0x6b8], R22 ;  /* 0x0006b81601007387 */ /* 0x000fe60000100a00 */
[----:B0-----:R-:W4:Y:S01]  /*64d80*/  LDL.LU.64 R20, [R1+0x7230] ;  /* 0x0072300001147983 */ /* 0x001f220000300a00 */
[----:B------:R0:W-:Y:S03]  /*64d90*/  STL.64 [R1+0x7108], R24 ;  /* 0x0071081801007387 */ /* 0x0001e60000100a00 */
[----:B0-----:R-:W4:Y:S01]  /*64da0*/  LDL.LU.64 R24, [R1+0x520] ;  /* 0x0005200001187983 */ /* 0x001f220000300a00 */
[----:B------:R-:W4:Y:S02]  /*64db0*/  LDL.LU.64 R26, [R1+0x528] ;  /* 0x00052800011a7983 */ /* 0x000f240000300a00 */
[C---:B----4-:R-:W-:Y:S11]  /*64dc0*/  HMMA.16816.F32 R24, R16.reuse, R20, R24 ;  /* 0x000000141018723c */ /* 0x050ff60000001818 */
[----:B------:R-:W-:Y:S11]  /*64dd0*/  @!UPT UIADD3 URZ, URZ, URZ, URZ ;  /* 0x0000003f3f3ff290 */ /* 0x000ff6000fffe03f */
[----:B------:R-:W-:Y:S01]  /*64de0*/  @!UPT UIADD3 URZ, URZ, URZ, URZ ;  /* 0x0000003f3f3ff290 */ /* 0x000fe2000fffe03f */
[----:B------:R-:W-:Y:S01]  /*64df0*/  STL.64 [R1+0x6a0], R24 ;  /* 0x0006a01801007387 */ /* 0x000fe20000100a00 */
[----:B------:R0:W-:Y:S02]  /*64e00*/  STL.64 [R1+0x6a8], R26 ;  /* 0x0006a81a01007387 */ /* 0x0001e40000100a00 */
[----:B0-----:R-:W-:Y:S02]  /*64e10*/  IMAD.MOV.U32 R26, RZ, RZ, R20 ;  /* 0x000000ffff1a7224 */ /* 0x001fe400078e0014 */
[----:B------:R-:W-:Y:S02]  /*64e20*/  IMAD.MOV.U32 R27, RZ, RZ, R21 ;  /* 0x000000ffff1b7224 */ /* 0x000fe400078e0015 */
[----:B------:R-:W4:Y:S02]  /*64e30*/  LDL.LU.64 R20, [R1+0x7228] ;  /* 0x0072280001147983 */ /* 0x000f240000300a00 */
[C---:B----4-:R-:W-:Y:S02]  /*64e40*/  HMMA.16816.F32 R20, R16.reuse, R20, R12 ;  /* 0x000000141014723c */ /* 0x050fe4000000180c */
[----:B------:R-:W4:Y:S01]  /*64e50*/  LDL.LU.64 R14, [R1+0x7220] ;  /* 0x00722000010e7983 */ /* 0x000f220000300a00 */
[----:B------:R-:W4:Y:S11]  /*64e60*/  LDL.LU.64 R12, [R1+0x7218] ;  /* 0x00721800010c7983 */ /* 0x000f360000300a00 */
[----:B------:R-:W-:Y:S09]  /*64e70*/  @!UPT UIADD3 URZ, URZ, URZ, URZ ;  /* 0x0000003f3f3ff290 */ /* 0x000ff2000fffe03f */
        /* <DEDUP_REMOVED lines=9> */
[----:B------:R1:W-:Y:S03]  /*64f10*/  STL.64 [R1+0x3a8], R18 ;  /* 0x0003a81201007387 */ /* 0x0003e60000100a00 */
[----:B0-----:R-:W4:Y:S01]  /*64f20*/  LDL.LU.64 R16, [R1+0xca0] ;  /* 0x000ca00001107983 */ /* 0x001f220000300a00 */
[----:B-1----:R-:W4:Y:S01]  /*64f30*/  LDL.LU.64 R18, [R1+0xca8] ;  /* 0x000ca80001127983 */ /* 0x002f220000300a00 */
[C---:B--2---:R-:W-:Y:S01]  /*64f40*/  HMMA.16816.F32 R4, R20.reuse, R12, R4 ;  /* 0x0000000c1404723c */ /* 0x044fe20000001804 */
[----:B------:R-:W-:Y:S02]  /*64f50*/  IMAD.MOV.U32 R2, RZ, RZ, R12 ;  /* 0x000000ffff027224 */ /* 0x000fe400078e000c */
[----:B------:R-:W-:Y:S11]  /*64f60*/  IMAD.MOV.U32 R0, RZ, RZ, R13 ;  /* 0x000000ffff007224 */ /* 0x000ff600078e000d */
[----:B------:R-:W-:Y:S09]  /*64f70*/  @!UPT UIADD3 URZ, URZ, URZ, URZ ;  /* 0x0000003f3f3ff290 */ /* 0x000ff2000fffe03f */
[----:B------:R-:W-:Y:S01]  /*64f80*/  STL.64 [R1+0x5e0], R4 ;  /* 0x0005e00401007387 */ /* 0x000fe20000100a00 */
[----:B------:R0:W-:Y:S03]  /*64f90*/  STL.64 [R1+0x5e8], R6 ;  /* 0x0005e80601007387 */ /* 0x0001e60000100a00 */
[----:B0-----:R-:W2:Y:S01]  /*64fa0*/  LDL.LU.64 R6, [R1+0x71f0] ;  /* 0x0071f00001067983 */ /* 0x001ea20000300a00 */
[----:B------:R-:W2:Y:S02]  /*64fb0*/  LDL.LU.64 R4, [R1+0x71e8] ;  /* 0x0071e80001047983 */ /* 0x000ea40000300a00 */
[----:B------:R-:W4:Y:S02]  /*64fc0*/  LDL.LU.64 R12, [R1+0x71e0] ;  /* 0x0071e000010c7983 */ /* 0x000f240000300a00 */
[C---:B----4-:R-:W-:Y:S11]  /*64fd0*/  HMMA.16816.F32 R16, R20.reuse, R12, R16 ;  /* 0x0000000c1410723c */ /* 0x050ff60000001810 */
[----:B------:R-:W-:Y:S11]  /*64fe0*/  @!UPT UIADD3 URZ, URZ, URZ, URZ ;  /* 0x0000003f3f3ff290 */ /* 0x000ff6000fffe03f */
[----:B------:R-:W-:Y:S01]  /*64ff0*/  @!UPT UIADD3 URZ, URZ, URZ, URZ ;  /* 0x0000003f3f3ff290 */ /* 0x000fe2000fffe03f */
[----:B------:R0:W-:Y:S01]  /*65000*/  STL.64 [R1+0x5d0], R16 ;  /* 0x0005d01001007387 */ /* 0x0001e20000100a00 */
[----:B------:R-:W-:Y:S02]  /*65010*/  STL.64 [R1+0x5d8], R18 ;  /* 0x0005d81201007387 */ /* 0x000fe40000100a00 */
[----:B0-----:R-:W-:Y:S02]  /*65020*/  IMAD.MOV.U32 R17, RZ, RZ, R12 ;  /* 0x000000ffff117224 */ /* 0x001fe400078e000c */
[----:B------:R-:W-:Y:S02]  /*65030*/  IMAD.MOV.U32 R16, RZ, RZ, R13 ;  /* 0x000000ffff107224 */ /* 0x000fe400078e000d */
[----:B------:R-:W2:Y:S02]  /*65040*/  LDL.LU.64 R12, [R1+0x71d8] ;  /* 0x0071d800010c7983 */ /* 0x000ea40000300a00 */
[C---:B--2---:R-:W-:Y:S02]  /*65050*/  HMMA.16816.F32 R12, R20.reuse, R12, R4 ;  /* 0x0000000c140c723c */ /* 0x044fe40000001804 */
[----:B------:R-:W2:Y:S01]  /*65060*/  LDL.LU.64 R6, [R1+0x71d0] ;  /* 0x0071d00001067983 */ /* 0x000ea20000300a00 */
[----:B------:R-:W4:Y:S11]  /*65070*/  LDL.LU.64 R4, [R1+0x71c8] ;  /* 0x0071c80001047983 */ /* 0x000f360000300a00 */
[----:B------:R-:W-:Y:S09]  /*65080*/  @!UPT UIADD3 URZ, URZ, URZ, URZ ;  /* 0x0000003f3f3ff290 */ /* 0x000ff2000fffe03f */
[----:B------:R-:W-:Y:S01]  /*65090*/  STL.64 [R1+0x5c0], R12 ;  /* 0x0005c00c01007387 */ /* 0x000fe20000100a00 */
[----:B------:R0:W-:Y:S03]  /*650a0*/  STL.64 [R1+0x5c8], R14 ;  /* 0x0005c80e01007387 */ /* 0x0001e60000100a00 */
[----:B0-----:R-:W2:Y:S01]  /*650b0*/  LDL.LU.64 R14, [R1+0x71c0] ;  /* 0x0071c000010e7983 */ /* 0x001ea20000300a00 */
[----:B------:R-:W3:Y:S02]  /*650c0*/  LDL.LU.64 R12, [R1+0x71b8] ;  /* 0x0071b800010c7983 */ /* 0x000ee40000300a00 */
[----:B---3--:R-:W-:Y:S11]  /*650d0*/  HMMA.16816.F32 R8, R20, R12, R8 ;  /* 0x0000000c1408723c */ /* 0x008ff60000001808 */
[----:B------:R-:W-:Y:S11]  /*650e0*/  @!UPT UIADD3 URZ, URZ, URZ, URZ ;  /* 0x0000003f3f3ff290 */ /* 0x000ff6000fffe03f */
[----:B------:R-:W-:Y:S01]  /*650f0*/  @!UPT UIADD3 URZ, URZ, URZ, URZ ;  /* 0x0000003f3f3ff290 */ /* 0x000fe2000fffe03f */
[----:B------:R-:W-:Y:S01]  /*65100*/  STL.64 [R1+0x5b0], R8 ;  /* 0x0005b00801007387 */ /* 0x000fe20000100a00 */
[----:B------:R0:W-:Y:S03]  /*65110*/  STL.64 [R1+0x5b8], R10 ;  /* 0x0005b80a01007387 */ /* 0x0001e60000100a00 */
[----:B0-----:R-:W3:Y:S01]  /*65120*/  LDL.LU.64 R10, [R1+0x71b0] ;  /* 0x0071b000010a7983 */ /* 0x001ee20000300a00 */
[----:B------:R-:W3:Y:S02]  /*65130*/  LDL.LU.64 R8, [R1+0x71a8] ;  /* 0x0071a80001087983 */ /* 0x000ee40000300a00 */
[----:B--2---:R-:W-:Y:S02]  /*65140*/  STL.64 [R1+0x70a8], R14 ;  /* 0x0070a80e01007387 */ /* 0x004fe40000100a00 */
[----:B------:R0:W-:Y:S02]  /*65150*/  STL.64 [R1+0x70a0], R12 ;  /* 0x0070a00c01007387 */ /* 0x0001e40000100a00 */
[----:B0-----:R-:W3:Y:S01]  /*65160*/  LDL.LU.64 R12, [R1+0xaa0] ;  /* 0x000aa000010c7983 */ /* 0x001ee20000300a00 */
[----:B------:R-:W3:Y:S02]  /*65170*/  LDL.LU.64 R14, [R1+0xaa8] ;  /* 0x000aa800010e7983 */ /* 0x000ee40000300a00 */
[----:B----4-:R-:W-:-:S02]  /*65180*/  IMAD.MOV.U32 R24, RZ, RZ, R4 ;  /* 0x000000ffff187224 */ /* 0x010fc400078e0004 */
[----:B------:R-:W-:Y:S01]  /*65190*/  IMAD.MOV.U32 R25, RZ, RZ, R5 ;  /* 0x000000ffff197224 */ /* 0x000fe200078e0005 */
[----:B------:R-:W2:Y:S01]  /*651a0*/  LDL.LU R4, [R1+0x71a0] ;  /* 0x0071a00001047983 */ /* 0x000ea20000300800 */
[----:B---3--:R-:W-:Y:S11]  /*651b0*/  HMMA.16816.F32 R12, R20, R8, R12 ;  /* 0x00000008140c723c */ /* 0x008ff6000000180c */
[----:B------:R-:W-:Y:S11]  /*651c0*/  @!UPT UIADD3 URZ, URZ, URZ, URZ ;  /* 0x0000003f3f3ff290 */ /* 0x000ff6000fffe03f */
[----:B------:R-:W-:Y:S01]  /*651d0*/  @!UPT UIADD3 URZ, URZ, URZ, URZ ;  /* 0x0000003f3f3ff290 */ /* 0x000fe2000fffe03f */
[----:B------:R0:W-:Y:S01]  /*651e0*/  STL.64 [R1+0x5a0], R12 ;  /* 0x0005a00c01007387 */ /* 0x0001e20000100a00 */
[----:B------:R-:W-:Y:S02]  /*651f0*/  STL.64 [R1+0x5a8], R14 ;  /* 0x0005a80e01007387 */ /* 0x000fe40000100a00 */
[----:B------:R-:W2:Y:S02]  /*65200*/  LDL.LU R5, [R1+0x719c] ;  /* 0x00719c0001057983 */ /* 0x000ea40000300800 */
[----:B------:R-:W-:Y:S01]  /*65210*/  STL.64 [R1+0x7120], R24 ;  /* 0x0071201801007387 */ /* 0x000fe20000100a00 */
[----:B0-----:R-:W3:Y:S04]  /*65220*/  LDL.LU.64 R12, [R1] ;  /* 0x00000000010c7983 */ /* 0x001ee80000300a00 */
[----:B---3--:R0:W-:Y:S04]  /*65230*/  STL.64 [R1+0x70b0], R12 ;  /* 0x0070b00c01007387 */ /* 0x0081e80000100a00 */
[----:B0-----:R-:W2:Y:S01]  /*65240*/  LDL.LU.64 R12, [R1+0xa70] ;  /* 0x000a7000010c7983 */ /* 0x001ea20000300a00 */
[----:B------:R-:W2:Y:S02]  /*65250*/  LDL.LU.64 R14, [R1+0xa78] ;  /* 0x000a7800010e7983 */ /* 0x000ea40000300a00 */
[----:B------:R-:W-:Y:S02]  /*65260*/  STL.64 [R1+0x7098], R10 ;  /* 0x0070980a01007387 */ /* 0x000fe40000100a00 */
[----:B------:R0:W-:Y:S02]  /*65270*/  STL.64 [R1+0x7090], R8 ;  /* 0x0070900801007387 */ /* 0x0001e40000100a00 */
[----:B0-----:R-:W-:-:S02]  /*65280*/  IMAD.MOV.U32 R8, RZ, RZ, R26 ;  /* 0x000000ffff087224 */ /* 0x001fc400078e001a */
[----:B------:R-:W-:Y:S01]  /*65290*/  IMAD.MOV.U32 R9, RZ, RZ, R27 ;  /* 0x000000ffff097224 */ /* 0x000fe200078e001b */
[----:B------:R-:W3:Y:S01]  /*652a0*/  LDL.LU R26, [R1+0x7198] ;  /* 0x00719800011a7983 */ /* 0x000ee20000300800 */
[----:B------:R-:W4:Y:S03]  /*652b0*/  LDL.LU R27, [R1+0x7194] ;  /* 0x00719400011b7983 */ /* 0x000f260000300800 */
[----:B------:R2:W-:Y:S02]  /*652c0*/  STL.64 [R1+0x7100], R8 ;  /* 0x0071000801007387 */ /* 0x0005e40000100a00 */
[----:B--2---:R-:W-:Y:S07]  /*652d0*/  HMMA.16816.F32 R8, R20, R4, R12 ;  /* 0x000000041408723c */ /* 0x004fee000000180c */
[----:B------:R-:W-:-:S02]  /*652e0*/  IMAD.MOV.U32 R12, RZ, RZ, R17 ;  /* 0x000000ffff0c7224 */ /* 0x000fc400078e0011 */
[----:B------:R-:W-:Y:S11]  /*652f0*/  IMAD.MOV.U32 R13, RZ, RZ, R16 ;  /* 0x000000ffff0d7224 */ /* 0x000ff600078e0010 */
[----:B------:R-:W-:Y:S03]  /*65300*/  @!UPT UIADD3 URZ, URZ, URZ, URZ ;  /* 0x0000003f3f3ff290 */ /* 0x000fe6000fffe03f */
[----:B------:R-:W-:Y:S01]  /*65310*/  STL.64 [R1+0x590], R8 ;  /* 0x0005900801007387 */ /* 0x000fe20000100a00 */
[----:B------:R-:W-:Y:S02]  /*65320*/  STL.64 [R1+0x598], R10 ;  /* 0x0005980a01007387 */ /* 0x000fe40000100a00 */
[----:B------:R-:W-:Y:S02]  /*65330*/  STL.64 [R1+0x70c8], R12 ;  /* 0x0070c80c01007387 */ /* 0x000fe40000100a00 */
[----:B------:R0:W-:Y:S02]  /*65340*/  STL.64 [R1+0x7088], R4 ;  /* 0x0070880401007387 */ /* 0x0001e40000100a00 */
[----:B0-----:R-:W2:Y:S04]  /*65350*/  LDL.LU.64 R4, [R1+0x40] ;  /* 0x0000400001047983 */ /* 0x001ea80000300a00 */
[----:B--2---:R0:W-:Y:S02]  /*65360*/  STL.64 [R1+0x70f0], R4 ;  /* 0x0070f00401007387 */ /* 0x0041e40000100a00 */
[----:B0-----:R-:W-:-:S02]  /*65370*/  IMAD.MOV.U32 R4, RZ, RZ, R6 ;  /* 0x000000ffff047224 */ /* 0x001fc400078e0006 */
[----:B------:R-:W-:Y:S01]  /*65380*/  IMAD.MOV.U32 R5, RZ, RZ, R7 ;  /* 0x000000ffff057224 */ /* 0x000fe200078e0007 */
[----:B------:R-:W2:Y:S01]  /*65390*/  LDL.LU R6, [R1+0x7190] ;  /* 0x0071900001067983 */ /* 0x000ea20000300800 */
[----:B------:R-:W2:Y:S03]  /*653a0*/  LDL.LU R7, [R1+0x718c] ;  /* 0x00718c0001077983 */ /* 0x000ea60000300800 */
[----:B------:R0:W-:Y:S02]  /*653b0*/  STL.64 [R1+0x7128], R4 ;  /* 0x0071280401007387 */ /* 0x0001e40000100a00 */
[----:B0-----:R-:W-:Y:S02]  /*653c0*/  IMAD.MOV.U32 R4, RZ, RZ, R3 ;  /* 0x000000ffff047224 */ /* 0x001fe400078e0003 */
[----:B------:R-:W2:Y:S01]  /*653d0*/  LDL.LU R3, [R1+0x7188] ;  /* 0x0071880001037983 */ /* 0x000ea20000300800 */
[----:B------:R-:W3:Y:S02]  /*653e0*/  LDL R5, [R1+0xa4] ;  /* 0x0000a40001057983 */ /* 0x000ee40000100800 */
[----:B------:R-:W-:-:S02]  /*653f0*/  IMAD.MOV.U32 R12, RZ, RZ, R2 ;  /* 0x000000ffff0c7224 */ /* 0x000fc400078e0002 */
[----:B------:R-:W-:Y:S01]  /*65400*/  IMAD.MOV.U32 R13, RZ, RZ, R0 ;  /* 0x000000ffff0d7224 */ /* 0x000fe200078e0000 */
[----:B--2---:R-:W0:Y:S04]  /*65410*/  LDSM.16.MT88.4 R16, [R3+0x20080] ;  /* 0x020080000310783b */ /* 0x004e280000004200 */
[----:B---3--:R1:W-:Y:S02]  /*65420*/  STL.64 [R1+0x7140], R4 ;  /* 0x0071400401007387 */ /* 0x0083e40000100a00 */
[----:B-1----:R-:W-:Y:S02]  /*65430*/  IMAD.MOV.U32 R4, RZ, RZ, R29 ;  /* 0x000000ffff047224 */ /* 0x002fe400078e001d */
[----:B------:R-:W-:-:S05]  /*65440*/  IMAD.MOV.U32 R5, RZ, RZ, R28 ;  /* 0x000000ffff057224 */ /* 0x000fca00078e001c */
[----:B------:R4:W-:Y:S02]  /*65450*/  STL.64 [R1+0x7158], R4 ;  /* 0x0071580401007387 */ /* 0x0009e40000100a00 */
[----:B----4-:R-:W-:Y:S02]  /*65460*/  IMAD.MOV.U32 R4, RZ, RZ, R27 ;  /* 0x000000ffff047224 */ /* 0x010fe400078e001b */
[----:B------:R-:W-:-:S05]  /*65470*/  IMAD.MOV.U32 R5, RZ, RZ, R26 ;  /* 0x000000ffff057224 */ /* 0x000fca00078e001a */
[----:B------:R-:W-:Y:S01]  /*65480*/  STL.64 [R1+0x7170], R4 ;  /* 0x0071700401007387 */ /* 0x000fe20000100a00 */
[----:B------:R-:W2:Y:S02]  /*65490*/  LDL.LU.64 R24, [R1+0x920] ;  /* 0x0009200001187983 */ /* 0x000ea40000300a00 */
[----:B------:R-:W3:Y:S02]  /*654a0*/  LDL.LU.64 R26, [R1+0x928] ;  /* 0x00092800011a7983 */ /* 0x000ee40000300a00 */
[----:B---3--:R-:W-:Y:S01]  /*654b0*/  STL.64 [R1+0x7138], R26 ;  /* 0x0071381a01007387 */ /* 0x008fe20000100a00 */
[----:B--2---:R1:W-:Y:S03]  /*654c0*/  STL.64 [R1+0x7130], R24 ;  /* 0x0071301801007387 */ /* 0x0043e60000100a00 */
        /* <DEDUP_REMOVED lines=10> */
[----:B------:R-:W-:-:S02]  /*65570*/  IMAD.MOV.U32 R4, RZ, RZ, R7 ;  /* 0x000000ffff047224 */ /* 0x000fc400078e0007 */
[----:B------:R-:W-:Y:S01]  /*65580*/  IMAD.MOV.U32 R5, RZ, RZ, R6 ;  /* 0x000000ffff057224 */ /* 0x000fe200078e0006 */
[----:B---3--:R-:W-:Y:S01]  /*65590*/  STL.64 [R1+0x7180], R26 ;  /* 0x0071801a01007387 */ /* 0x008fe20000100a00 */
[----:B--2---:R1:W-:Y:S03]  /*655a0*/  STL.64 [R1+0x7178], R24 ;  /* 0x0071781801007387 */ /* 0x0043e60000100a00 */
[----:B-1----:R-:W2:Y:S01]  /*655b0*/  LDL.LU.64 R24, [R1+0xa90] ;  /* 0x000a900001187983 */ /* 0x002ea20000300a00 */
[----:B------:R-:W2:Y:S02]  /*655c0*/  LDL.LU.64 R26, [R1+0xa98] ;  /* 0x000a9800011a7983 */ /* 0x000ea40000300a00 */
[----:B------:R-:W3:Y:S02]  /*655d0*/  LDL.LU.64 R8, [R1+0x320] ;  /* 0x0003200001087983 */ /* 0x000ee40000300a00 */
[----:B------:R-:W4:Y:S01]  /*655e0*/  LDL.LU.64 R10, [R1+0x328] ;  /* 0x00032800010a7983 */ /* 0x000f220000300a00 */
[C---:B--2---:R-:W-:Y:S01]  /*655f0*/  HMMA.16816.F32 R4, R20.reuse, R4, R24 ;  /* 0x000000041404723c */ /* 0x044fe20000001818 */
[----:B----4-:R-:W-:Y:S01]  /*65600*/  STL.64 [R1+0x7118], R10 ;  /* 0x0071180a01007387 */ /* 0x010fe20000100a00 */
[----:B---3--:R1:W-:Y:S03]  /*65610*/  STL.64 [R1+0x7110], R8 ;  /* 0x0071100801007387 */ /* 0x0083e60000100a00 */
[----:B-1----:R-:W2:Y:S01]  /*65620*/  LDL.LU.64 R8, [R1+0x910] ;  /* 0x0009100001087983 */ /* 0x002ea20000300a00 */
[----:B------:R-:W2:Y:S02]  /*65630*/  LDL.LU.64 R10, [R1+0x918] ;  /* 0x00091800010a7983 */ /* 0x000ea40000300a00 */
[----:B------:R1:W-:Y:S02]  /*65640*/  STL.64 [R1+0x70f8], R12 ;  /* 0x0070f80c01007387 */ /* 0x0003e40000100a00 */
[----:B-1----:R-:W3:Y:S01]  /*65650*/  LDL.LU.64 R12, [R1+0x310] ;  /* 0x00031000010c7983 */ /* 0x002ee20000300a00 */
[----:B------:R-:W3:Y:S02]  /*65660*/  LDL.LU.64 R14, [R1+0x318] ;  /* 0x00031800010e7983 */ /* 0x000ee40000300a00 */
[----:B0-----:R-:W-:Y:S02]  /*65670*/  STL.64 [R1+0x7020], R18 ;  /* 0x0070201201007387 */ /* 0x001fe40000100a00 */
[----:B------:R0:W-:Y:S02]  /*65680*/  STL.64 [R1+0x7018], R16 ;  /* 0x0070181001007387 */ /* 0x0001e40000100a00 */
[----:B0-----:R-:W4:Y:S01]  /*65690*/  LDL.LU.64 R16, [R1+0x50] ;  /* 0x0000500001107983 */ /* 0x001f220000300a00 */
[----:B------:R-:W2:Y:S02]  /*656a0*/  LDL.LU.64 R26, [R1+0x7180] ;  /* 0x00718000011a7983 */ /* 0x000ea40000300a00 */
[----:B------:R-:W2:Y:S03]  /*656b0*/  LDL.LU.64 R24, [R1+0x7178] ;  /* 0x0071780001187983 */ /* 0x000ea60000300a00 */
[----:B------:R0:W-:Y:S01]  /*656c0*/  STL.64 [R1+0x580], R4 ;  /* 0x0005800401007387 */ /* 0x0001e20000100a00 */
[----:B------:R2:W-:Y:S04]  /*656d0*/  STL.64 [R1+0x588], R6 ;  /* 0x0005880601007387 */ /* 0x0005e80000100a00 */
        /* <DEDUP_REMOVED lines=26> */
[----:B------:R1:W-:Y:S03]  /*65880*/  STL.64 [R1+0x548], R6 ;  /* 0x0005480601007387 */ /* 0x0003e60000100a00 */
[----:B0-----:R-:W4:Y:S01]  /*65890*/  LDL.LU.64 R4, [R1+0x300] ;  /* 0x0003000001047983 */ /* 0x001f220000300a00 */
[----:B-1----:R-:W4:Y:S01]  /*658a0*/  LDL.LU.64 R6, [R1+0x308] ;  /* 0x0003080001067983 */ /* 0x002f220000300a00 */
        /* <DEDUP_REMOVED lines=13> */
[----:B-1----:R-:W2:Y:S02]  /*65980*/  LDL.LU.64 R26, [R1+0x2b8] ;  /* 0x0002b800011a7983 */ /* 0x002ea40000300a00 */
[----:B------:R-:W2:Y:S01]  /*65990*/  LDL R28, [R1+0xbd0] ;  /* 0x000bd000011c7983 */ /* 0x000ea20000100800 */
[C---:B---3--:R-:W-:Y:S01]  /*659a0*/  HMMA.16816.F32 R8, R20.reuse, R8, R12 ;  /* 0x000000081408723c */ /* 0x048fe2000000180c */
[----:B------:R-:W3:Y:S11]  /*659b0*/  LDL.LU.64 R12, [R1+0x70f8] ;  /* 0x0070f800010c7983 */ /* 0x000ef60000300a00 */
[----:B------:R-:W-:Y:S11]  /*659c0*/  @!UPT UIADD3 URZ, URZ, URZ, URZ ;  /* 0x0000003f3f3ff290 */ /* 0x000ff6000fffe03f */
[----:B------:R0:W-:Y:S01]  /*659d0*/  STL.64 [R1+0x510], R8 ;  /* 0x0005100801007387 */ /* 0x0001e20000100a00 */
[----:B------:R1:W-:Y:S03]  /*659e0*/  STL.64 [R1+0x518], R10 ;  /* 0x0005180a01007387 */ /* 0x0003e60000100a00 */
[----:B0-----:R-:W2:Y:S01]  /*659f0*/  LDL.LU.64 R8, [R1+0xd40] ;  /* 0x000d400001087983 */ /* 0x001ea20000300a00 */
[----:B-1----:R-:W2:Y:S01]  /*65a00*/  LDL.LU.64 R10, [R1+0xd48] ;  /* 0x000d4800010a7983 */ /* 0x002ea20000300a00 */
[C---:B----4-:R-:W-:Y:S02]  /*65a10*/  HMMA.16816.F32 R4, R20.reuse, R16, R4 ;  /* 0x000000101404723c */ /* 0x050fe40000001804 */
[----:B--2---:R-:W-:Y:S01]  /*65a20*/  STL.64 [R1+0x70c0], R10 ;  /* 0x0070c00a01007387 */ /* 0x004fe20000100a00 */
[----:B------:R0:W-:Y:S03]  /*65a30*/  STL.64 [R1+0x70b8], R8 ;  /* 0x0070b80801007387 */ /* 0x0001e60000100a00 */
[----:B0-----:R-:W2:Y:S01]  /*65a40*/  LDL.LU.64 R8, [R1+0xd60] ;  /* 0x000d600001087983 */ /* 0x001ea20000300a00 */
[----:B------:R-:W4:Y:S03]  /*65a50*/  LDL.LU.64 R10, [R1+0xd68] ;  /* 0x000d6800010a7983 */ /* 0x000f260000300a00 */
[----:B----4-:R-:W-:Y:S01]  /*65a60*/  STL.64 [R1+0x70d8], R10 ;  /* 0x0070d80a01007387 */ /* 0x010fe20000100a00 */
[----:B--2---:R0:W-:Y:S03]  /*65a70*/  STL.64 [R1+0x70d0], R8 ;  /* 0x0070d00801007387 */ /* 0x0041e60000100a00 */
[----:B0-----:R-:W3:Y:S01]  /*65a80*/  LDL.LU.64 R8, [R1+0xd70] ;  /* 0x000d700001087983 */ /* 0x001ee20000300a00 */
[----:B------:R-:W3:Y:S08]  /*65a90*/  LDL.LU.64 R10, [R1+0xd78] ;  /* 0x000d7800010a7983 */ /* 0x000ef00000300a00 */
[----:B------:R0:W-:Y:S02]  /*65aa0*/  STL.64 [R1+0x500], R4 ;  /* 0x0005000401007387 */ /* 0x0001e40000100a00 */
[----:B------:R-:W-:Y:S01]  /*65ab0*/  STL.64 [R1+0x508], R6 ;  /* 0x0005080601007387 */ /* 0x000fe20000100a00 */
[----:B0-----:R-:W2:Y:S01]  /*65ac0*/  LDL.LU.64 R4, [R1+0x70f0] ;  /* 0x0070f00001047983 */ /* 0x001ea20000300a00 */
[----:B------:R0:W-:Y:S03]  /*65ad0*/  STL.64 [R1+0x7028], R16 ;  /* 0x0070281001007387 */ /* 0x0001e60000100a00 */
[----:B0-----:R-:W4:Y:S01]  /*65ae0*/  LDL.LU.64 R16, [R1+0xd50] ;  /* 0x000d500001107983 */ /* 0x001f220000300a00 */
[----:B------:R-:W4:Y:S01]  /*65af0*/  LDL.LU.64 R18, [R1+0xd58] ;  /* 0x000d580001127983 */ /* 0x000f220000300a00 */
[----:B--2---:R-:W-:Y:S02]  /*65b00*/  HMMA.16816.F32 R20, R20, R4, R24 ;  /* 0x000000041414723c */ /* 0x004fe40000001818 */
[----:B------:R-:W3:Y:S01]  /*65b10*/  LDL.LU.64 R26, [R1+0x70e8] ;  /* 0x0070e800011a7983 */ /* 0x000ee20000300a00 */
[----:B------:R-:W3:Y:S02]  /*65b20*/  LDL.LU.64 R24, [R1+0x70e0] ;  /* 0x0070e00001187983 */ /* 0x000ee40000300a00 */
[----:B------:R-:W-:-:S02]  /*65b30*/  IMAD.MOV.U32 R3, RZ, RZ, R4 ;  /* 0x000000ffff037224 */ /* 0x000fc400078e0004 */
[----:B------:R-:W-:Y:S11]  /*65b40*/  IMAD.MOV.U32 R0, RZ, RZ, R5 ;  /* 0x000000ffff007224 */ /* 0x000ff600078e0005 */
[----:B------:R-:W-:Y:S05]  /*65b50*/  @!UPT UIADD3 URZ, URZ, URZ, URZ ;  /* 0x0000003f3f3ff290 */ /* 0x000fea000fffe03f */
[----:B------:R0:W-:Y:S01]  /*65b60*/  STL.64 [R1+0x140], R20 ;  /* 0x0001401401007387 */ /* 0x0001e20000100a00 */
[----:B------:R-:W-:Y:S02]  /*65b70*/  STL.64 [R1+0x148], R22 ;  /* 0x0001481601007387 */ /* 0x000fe40000100a00 */
[----:B------:R-:W2:Y:S02]  /*65b80*/  LDL.LU.64 R4, [R1+0xb60] ;  /* 0x000b600001047983 */ /* 0x000ea40000300a00 */
[----:B------:R-:W2:Y:S01]  /*65b90*/  LDL.LU.64 R6, [R1+0xb68] ;  /* 0x000b680001067983 */ /* 0x000ea20000300a00 */
[----:B0-----:R-:W2:Y:S01]  /*65ba0*/  LDL.LU.64 R20, [R1+0x30] ;  /* 0x0000300001147983 */ /* 0x001ea20000300a00 */
[C---:B---3--:R-:W-:Y:S03]  /*65bb0*/  HMMA.16816.F32 R12, R24.reuse, R12, R8 ;  /* 0x0000000c180c723c */ /* 0x048fe60000001808 */
[----:B--2---:R0:W-:Y:S04]  /*65bc0*/  STL.64 [R1+0x7080], R20 ;  /* 0x0070801401007387 */ /* 0x0041e80000100a00 */
[----:B0-----:R-:W2:Y:S01]  /*65bd0*/  LDL.LU.64 R20, [R1+0xb40] ;  /* 0x000b400001147983 */ /* 0x001ea20000300a00 */
[----:B------:R-:W2:Y:S02]  /*65be0*/  LDL.LU.64 R22, [R1+0xb48] ;  /* 0x000b480001167983 */ /* 0x000ea40000300a00 */
[----:B------:R-:W3:Y:S02]  /*65bf0*/  LDL.LU.64 R10, [R1+0x70d8] ;  /* 0x0070d800010a7983 */ /* 0x000ee40000300a00 */
[----:B------:R-:W3:Y:S11]  /*65c00*/  LDL.LU.64 R8, [R1+0x70d0] ;  /* 0x0070d00001087983 */ /* 0x000ef60000300a00 */
[----:B------:R0:W-:Y:S01]  /*65c10*/  STL.64 [R1+0x390], R12 ;  /* 0x0003900c01007387 */ /* 0x0001e20000100a00 */
[----:B------:R3:W-:Y:S03]  /*65c20*/  STL.64 [R1+0x398], R14 ;  /* 0x0003980e01007387 */ /* 0x0007e60000100a00 */
[----:B0-----:R-:W3:Y:S02]  /*65c30*/  LDL.LU.64 R12, [R1+0x70c8] ;  /* 0x0070c800010c7983 */ /* 0x001ee40000300a00 */
[C---:B---3--:R-:W-:Y:S02]  /*65c40*/  HMMA.16816.F32 R12, R24.reuse, R12, R8 ;  /* 0x0000000c180c723c */ /* 0x048fe40000001808 */
[----:B------:R-:W3:Y:S01]  /*65c50*/  LDL.LU.64 R10, [R1+0x70c0] ;  /* 0x0070c000010a7983 */ /* 0x000ee20000300a00 */
[----:B------:R-:W3:Y:S11]  /*65c60*/  LDL.LU.64 R8, [R1+0x70b8] ;  /* 0x0070b80001087983 */ /* 0x000ef60000300a00 */
[----:B------:R-:W-:Y:S09]  /*65c70*/  @!UPT UIADD3 URZ, URZ, URZ, URZ ;  /* 0x0000003f3f3ff290 */ /* 0x000ff2000fffe03f */
[----:B------:R0:W-:Y:S01]  /*65c80*/  STL.64 [R1+0x380], R12 ;  /* 0x0003800c01007387 */ /* 0x0001e20000100a00 */
[----:B------:R1:W-:Y:S03]  /*65c90*/  STL.64 [R1+0x388], R14 ;  /* 0x0003880e01007387 */ /* 0x0003e60000100a00 */
[----:B0-----:R-:W4:Y:S02]  /*65ca0*/  LDL.LU.64 R12, [R1+0x70b0] ;  /* 0x0070b000010c7983 */ /* 0x001f240000300a00 */
[C---:B----4-:R-:W-:Y:S11]  /*65cb0*/  HMMA.16816.F32 R16, R24.reuse, R12, R16 ;  /* 0x0000000c1810723c */ /* 0x050ff60000001810 */
[----:B------:R-:W-:Y:S11]  /*65cc0*/  @!UPT UIADD3 URZ, URZ, URZ, URZ ;  /* 0x0000003f3f3ff290 */ /* 0x000ff6000fffe03f */
[----:B------:R-:W-:Y:S01]  /*65cd0*/  @!UPT UIADD3 URZ, URZ, URZ, URZ ;  /* 0x0000003f3f3ff290 */ /* 0x000fe2000fffe03f */
[----:B------:R-:W-:Y:S01]  /*65ce0*/  STL.64 [R1+0x370], R16 ;  /* 0x0003701001007387 */ /* 0x000fe20000100a00 */
[----:B------:R0:W-:Y:S02]  /*65cf0*/  STL.64 [R1+0x378], R18 ;  /* 0x0003781201007387 */ /* 0x0001e40000100a00 */
[----:B-1----:R-:W4:Y:S02]  /*65d00*/  LDL.LU.64 R14, [R1+0x70a8] ;  /* 0x0070a800010e7983 */ /* 0x002f240000300a00 */
[----:B0-----:R-:W-:Y:S02]  /*65d10*/  IMAD.MOV.U32 R19, RZ, RZ, R12 ;  /* 0x000000ffff137224 */ /* 0x001fe400078e000c */
[----:B------:R-:W-:Y:S02]  /*65d20*/  IMAD.MOV.U32 R18, RZ, RZ, R13 ;  /* 0x000000ffff127224 */ /* 0x000fe400078e000d */
[----:B------:R-:W3:Y:S02]  /*65d30*/  LDL.LU.64 R12, [R1+0x70a0] ;  /* 0x0070a000010c7983 */ /* 0x000ee40000300a00 */
[C---:B---3--:R-:W-:Y:S11]  /*65d40*/  HMMA.16816.F32 R8, R24.reuse, R12, R8 ;  /* 0x0000000c1808723c */ /* 0x048ff60000001808 */
[----:B------:R-:W-:Y:S11]  /*65d50*/  @!UPT UIADD3 URZ, URZ, URZ, URZ ;  /* 0x0000003f3f3ff290 */ /* 0x000ff6000fffe03f */
[----:B------:R-:W-:Y:S01]  /*65d60*/  @!UPT UIADD3 URZ, URZ, URZ, URZ ;  /* 0x0000003f3f3ff290 */ /* 0x000fe2000fffe03f */
[----:B------:R-:W-:Y:S01]  /*65d70*/  STL.64 [R1+0x360], R8 ;  /* 0x0003600801007387 */ /* 0x000fe20000100a00 */
[----:B------:R0:W-:Y:S03]  /*65d80*/  STL.64 [R1+0x368], R10 ;  /* 0x0003680a01007387 */ /* 0x0001e60000100a00 */
[----:B0-----:R-:W3:Y:S01]  /*65d90*/  LDL.LU.64 R10, [R1+0x7098] ;  /* 0x00709800010a7983 */ /* 0x001ee20000300a00 */
[----:B------:R-:W2:Y:S02]  /*65da0*/  LDL.LU.64 R8, [R1+0x7090] ;  /* 0x0070900001087983 */ /* 0x000ea40000300a00 */
[----:B----4-:R-:W-:Y:S02]  /*65db0*/  STL.64 [R1+0x6fd0], R14 ;  /* 0x006fd00e01007387 */ /* 0x010fe40000100a00 */
[----:B------:R0:W-:Y:S02]  /*65dc0*/  STL.64 [R1+0x6fc8], R12 ;  /* 0x006fc80c01007387 */ /* 0x0001e40000100a00 */
[----:B0-----:R-:W4:Y:S01]  /*65dd0*/  LDL.LU.64 R12, [R1+0xb30] ;  /* 0x000b3000010c7983 */ /* 0x001f220000300a00 */
[----:B------:R-:W4:Y:S01]  /*65de0*/  LDL.LU.64 R14, [R1+0xb38] ;  /* 0x000b3800010e7983 */ /* 0x000f220000300a00 */
[C---:B--2---:R-:W-:Y:S11]  /*65df0*/  HMMA.16816.F32 R4, R24.reuse, R8, R4 ;  /* 0x000000081804723c */ /* 0x044ff60000001804 */
[----:B------:R-:W-:Y:S11]  /*65e00*/  @!UPT UIADD3 URZ, URZ, URZ, URZ ;  /* 0x0000003f3f3ff290 */ /* 0x000ff6000fffe03f */
[----:B------:R-:W-:Y:S01]  /*65e10*/  @!UPT UIADD3 URZ, URZ, URZ, URZ ;  /* 0x0000003f3f3ff290 */ /* 0x000fe2000fffe03f */
[----:B------:R0:W-:Y:S01]  /*65e20*/  STL.64 [R1+0x350], R4 ;  /* 0x0003500401007387 */ /* 0x0001e20000100a00 */
[----:B------:R-:W-:Y:S03]  /*65e30*/  STL.64 [R1+0x358], R6 ;  /* 0x0003580601007387 */ /* 0x000fe60000100a00 */
[----:B0-----:R-:W2:Y:S01]  /*65e40*/  LDL.LU.64 R4, [R1+0x7088] ;  /* 0x0070880001047983 */ /* 0x001ea20000300a00 */
[----:B---3--:R-:W-:Y:S02]  /*65e50*/  STL.64 [R1+0x6fc0], R10 ;  /* 0x006fc00a01007387 */ /* 0x008fe40000100a00 */
[----:B------:R0:W-:Y:S02]  /*65e60*/  STL.64 [R1+0x6fb8], R8 ;  /* 0x006fb80801007387 */ /* 0x0001e40000100a00 */
[----:B0-----:R-:W3:Y:S01]  /*65e70*/  LDL.LU.64 R8, [R1+0xc0] ;  /* 0x0000c00001087983 */ /* 0x001ee20000300a00 */
[C---:B--2---:R-:W-:Y:S11]  /*65e80*/  HMMA.16816.F32 R20, R24.reuse, R4, R20 ;  /* 0x000000041814723c */ /* 0x044ff60000001814 */
[----:B------:R-:W-:Y:S11]  /*65e90*/  @!UPT UIADD3 URZ, URZ, URZ, URZ ;  /* 0x0000003f3f3ff290 */ /* 0x000ff6000fffe03f */
[----:B------:R-:W-:Y:S01]  /*65ea0*/  @!UPT UIADD3 URZ, URZ, URZ, URZ ;  /* 0x0000003f3f3ff290 */ /* 0x000fe2000fffe03f */
[----:B------:R0:W-:Y:S01]  /*65eb0*/  STL.64 [R1+0x340], R20 ;  /* 0x0003401401007387 */ /* 0x0001e20000100a00 */
[----:B------:R-:W-:Y:S03]  /*65ec0*/  STL.64 [R1+0x348], R22 ;  /* 0x0003481601007387 */ /* 0x000fe60000100a00 */
[----:B0-----:R-:W4:Y:S01]  /*65ed0*/  LDL.LU.64 R20, [R1+0x7080] ;  /* 0x0070800001147983 */ /* 0x001f220000300a00 */
[----:B------:R4:W-:Y:S02]  /*65ee0*/  STL.64 [R1+0x7078], R4 ;  /* 0x0070780401007387 */ /* 0x0009e40000100a00 */
[----:B----4-:R-:W-:Y:S07]  /*65ef0*/  HMMA.16816.F32 R4, R24, R20, R12 ;  /* 0x000000141804723c */ /* 0x010fee000000180c */
[----:B------:R-:W-:Y:S11]  /*65f00*/  IMAD.MOV.U32 R14, RZ, RZ, R20 ;  /* 0x000000ffff0e7224 */ /* 0x000ff600078e0014 */
[----:B------:R-:W-:Y:S05]  /*65f10*/  @!UPT UIADD3 URZ, URZ, URZ, URZ ;  /* 0x0000003f3f3ff290 */ /* 0x000fea000fffe03f */
[----:B------:R-:W-:Y:S01]  /*65f20*/  STL.64 [R1+0x330], R4 ;  /* 0x0003300401007387 */ /* 0x000fe20000100a00 */
[----:B------:R-:W-:Y:S02]  /*65f30*/  STL.64 [R1+0x338], R6 ;  /* 0x0003380601007387 */ /* 0x000fe40000100a00 */
[----:B------:R-:W-:Y:S02]  /*65f40*/  STL [R1+0x7058], R14 ;  /* 0x0070580e01007387 */ /* 0x000fe40000100800 */
[----:B------:R-:W2:Y:S02]  /*65f50*/  LDL.LU.64 R12, [R1+0xa0] ;  /* 0x0000a000010c7983 */ /* 0x000ea40000300a00 */
[----:B------:R-:W-:Y:S02]  /*65f60*/  IMAD.MOV.U32 R2, RZ, RZ, R21 ;  /* 0x000000ffff027224 */ /* 0x000fe400078e0015 */
[----:B------:R-:W0:Y:S04]  /*65f70*/  LDSM.16.MT88.4 R20, [R28+0x21000] ;  /* 0x021000001c14783b */ /* 0x000e280000004200 */
[----:B--2---:R1:W-:Y:S04]  /*65f80*/  STL.64 [R1+0x7070], R12 ;  /* 0x0070700c01007387 */ /* 0x0043e80000100a00 */
[----:B-1----:R-:W2:Y:S01]  /*65f90*/  LDL.LU.64 R12, [R1+0xb0] ;  /* 0x0000b000010c7983 */ /* 0x002ea20000300a00 */
[----:B------:R-:W4:Y:S02]  /*65fa0*/  LDL.LU.64 R16, [R1+0x90] ;  /* 0x0000900001107983 */ /* 0x000f240000300a00 */
[----:B------:R-:W-:Y:S01]  /*65fb0*/  STL.64 [R1+0x7068], R18 ;  /* 0x0070681201007387 */ /* 0x000fe20000100a00 */
[----:B----4-:R1:W-:Y:S01]  /*65fc0*/  STL.64 [R1+0x7060], R16 ;  /* 0x0070601001007387 */ /* 0x0103e20000100a00 */
[----:B------:R-:W2:Y:S02]  /*65fd0*/  LDL.LU.64 R4, [R1+0x9b0] ;  /* 0x0009b00001047983 */ /* 0x000ea40000300a00 */
[----:B------:R-:W2:Y:S02]  /*65fe0*/  LDL.LU.64 R6, [R1+0x9b8] ;  /* 0x0009b80001067983 */ /* 0x000ea40000300a00 */
[----:B0-----:R-:W-:Y:S01]  /*65ff0*/  STL.64 [R1+0x6ea0], R22 ;  /* 0x006ea01601007387 */ /* 0x001fe20000100a00 */
[----:B------:R0:W-:Y:S04]  /*66000*/  STL.64 [R1+0x6e98], R20 ;  /* 0x006e981401007387 */ /* 0x0001e80000100a00 */
[----:B-1----:R-:W4:Y:S01]  /*66010*/  LDL.LU.64 R16, [R1+0x990] ;  /* 0x0009900001107983 */ /* 0x002f220000300a00 */
[----:B------:R-:W4:Y:S02]  /*66020*/  LDL.LU.64 R18, [R1+0x998] ;  /* 0x0009980001127983 */ /* 0x000f240000300a00 */
[----:B0-----:R-:W-:-:S02]  /*66030*/  IMAD.MOV.U32 R20, RZ, RZ, R3 ;  /* 0x000000ffff147224 */ /* 0x001fc400078e0003 */
[----:B------:R-:W-:-:S05]  /*66040*/  IMAD.MOV.U32 R21, RZ, RZ, R0 ;  /* 0x000000ffff157224 */ /* 0x000fca00078e0000 */
[----:B------:R0:W-:Y:S04]  /*66050*/  STL.64 [R1+0x7030], R20 ;  /* 0x0070301401007387 */ /* 0x0001e80000100a00 */
[----:B0-----:R-:W2:Y:S01]  /*66060*/  LDL.LU.64 R20, [R1+0xb50] ;  /* 0x000b500001147983 */ /* 0x001ea20000300a00 */
[----:B------:R-:W2:Y:S02]  /*66070*/  LDL.LU.64 R22, [R1+0xb58] ;  /* 0x000b580001167983 */ /* 0x000ea40000300a00 */
[----:B---3--:R-:W-:Y:S02]  /*66080*/  IMAD.MOV.U32 R28, RZ, RZ, R8 ;  /* 0x000000ffff1c7224 */ /* 0x008fe400078e0008 */
[----:B------:R-:W-:Y:S01]  /*66090*/  IMAD.MOV.U32 R29, RZ, RZ, R9 ;  /* 0x000000ffff1d7224 */ /* 0x000fe200078e0009 */
[C---:B--2---:R-:W-:Y:S11]  /*660a0*/  HMMA.16816.F32 R20, R24.reuse, R8, R20 ;  /* 0x000000081814723c */ /* 0x044ff60000001814 */
[----:B------:R-:W-:Y:S11]  /*660b0*/  @!UPT UIADD3 URZ, URZ, URZ, URZ ;  /* 0x0000003f3f3ff290 */ /* 0x000ff6000fffe03f */
[----:B------:R-:W-:Y:S01]  /*660c0*/  @!UPT UIADD3 URZ, URZ, URZ, URZ ;  /* 0x0000003f3f3ff290 */ /* 0x000fe2000fffe03f */
[----:B------:R0:W-:Y:S01]  /*660d0*/  STL.64 [R1+0x320], R20 ;  /* 0x0003201401007387 */ /* 0x0001e20000100a00 */
[----:B------:R-:W-:Y:S02]  /*660e0*/  STL.64 [R1+0x328], R22 ;  /* 0x0003281601007387 */ /* 0x000fe40000100a00 */
[----:B------:R-:W2:Y:S02]  /*660f0*/  LDL.LU.64 R8, [R1+0x980] ;  /* 0x0009800001087983 */ /* 0x000ea40000300a00 */
[----:B------:R-:W2:Y:S01]  /*66100*/  LDL.LU.64 R10, [R1+0x988] ;  /* 0x00098800010a7983 */ /* 0x000ea20000300a00 */
[----:B0-----:R-:W3:Y:S01]  /*66110*/  LDL.LU.64 R20, [R1+0x70] ;  /* 0x0000700001147983 */ /* 0x001ee20000300a00 */
[C---:B------:R-:W-:Y:S01]  /*66120*/  HMMA.16816.F32 R4, R24.reuse, R12, R4 ;  /* 0x0000000c1804723c */ /* 0x040fe20000001804 */
[----:B------:R-:W-:Y:S02]  /*66130*/  IMAD.MOV.U32 R3, RZ, RZ, R13 ;  /* 0x000000ffff037224 */ /* 0x000fe400078e000d */
[----:B---3--:R0:W-:Y:S04]  /*66140*/  STL.64 [R1+0x7048], R20 ;  /* 0x0070481401007387 */ /* 0x0081e80000100a00 */
[----:B0-----:R-:W3:Y:S01]  /*66150*/  LDL.LU.64 R20, [R1+0x80] ;  /* 0x0000800001147983 */ /* 0x001ee20000300a00 */
[----:B------:R-:W-:Y:S02]  /*66160*/  STL [R1+0x6f80], R29 ;  /* 0x006f801d01007387 */ /* 0x000fe40000100800 */
[----:B------:R-:W-:Y:S11]  /*66170*/  STL [R1+0x6f7c], R28 ;  /* 0x006f7c1c01007387 */ /* 0x000ff60000100800 */
[----:B------:R-:W-:Y:S02]  /*66180*/  @!UPT UIADD3 URZ, URZ, URZ, URZ ;  /* 0x0000003f3f3ff290 */ /* 0x000fe4000fffe03f */
[----:B------:R0:W-:Y:S01]  /*66190*/  STL.64 [R1+0x310], R4 ;  /* 0x0003100401007387 */ /* 0x0001e20000100a00 */
[----:B------:R1:W-:Y:S04]  /*661a0*/  STL.64 [R1+0x318], R6 ;  /* 0x0003180601007387 */ /* 0x0003e80000100a00 */
[----:B0-----:R-:W2:Y:S01]  /*661b0*/  LDL.LU.64 R4, [R1+0x7078] ;  /* 0x0070780001047983 */ /* 0x001ea20000300a00 */
[----:B-1----:R-:W-:Y:S02]  /*661c0*/  IMAD.MOV.U32 R6, RZ, RZ, R12 ;  /* 0x000000ffff067224 */ /* 0x002fe400078e000c */
[----:B------:R-:W4:Y:S02]  /*661d0*/  LDL.LU.64 R12, [R1+0x7070] ;  /* 0x00707000010c7983 */ /* 0x000f240000300a00 */
[----:B------:R-:W-:Y:S01]  /*661e0*/  STL [R1+0x6f88], R3 ;  /* 0x006f880301007387 */ /* 0x000fe20000100800 */
[----:B------:R-:W-:Y:S01]  /*661f0*/  STL [R1+0x6f84], R6 ;  /* 0x006f840601007387 */ /* 0x000fe20000100800 */
[C---:B----4-:R-:W-:Y:S11]  /*66200*/  HMMA.16816.F32 R16, R24.reuse, R12, R16 ;  /* 0x0000000c1810723c */ /* 0x050ff60000001810 */
[----:B------:R-:W-:Y:S11]  /*66210*/  @!UPT UIADD3 URZ, URZ, URZ, URZ ;  /* 0x0000003f3f3ff290 */ /* 0x000ff6000fffe03f */
[----:B------:R-:W-:Y:S01]  /*66220*/  @!UPT UIADD3 URZ, URZ, URZ, URZ ;  /* 0x0000003f3f3ff290 */ /* 0x000fe2000fffe03f */
[----:B------:R-:W-:Y:S01]  /*66230*/  STL.64 [R1+0x300], R16 ;  /* 0x0003001001007387 */ /* 0x000fe20000100a00 */
[----:B------:R0:W-:Y:S03]  /*66240*/  STL.64 [R1+0x308], R18 ;  /* 0x0003081201007387 */ /* 0x0001e60000100a00 */
[----:B0-----:R-:W4:Y:S01]  /*66250*/  LDL.LU.64 R18, [R1+0x7068] ;  /* 0x0070680001127983 */ /* 0x001f220000300a00 */
[----:B------:R-:W2:Y:S02]  /*66260*/  LDL.LU.64 R16, [R1+0x7060] ;  /* 0x0070600001107983 */ /* 0x000ea40000300a00 */
[----:B------:R-:W-:Y:S02]  /*66270*/  IMAD.MOV.U32 R0, RZ, RZ, R12 ;  /* 0x000000ffff007224 */ /* 0x000fe400078e000c */
[----:B------:R-:W-:Y:S01]  /*66280*/  IMAD.MOV.U32 R7, RZ, RZ, R13 ;  /* 0x000000ffff077224 */ /* 0x000fe200078e000d */
[----:B------:R-:W3:Y:S01]  /*66290*/  LDL.LU R14, [R1+0x7058] ;  /* 0x00705800010e7983 */ /* 0x000ee20000300800 */
[----:B--2---:R-:W-:Y:S01]  /*662a0*/  HMMA.16816.F32 R8, R24, R16, R8 ;  /* 0x000000101808723c */ /* 0x004fe20000001808 */
[----:B----4-:R-:W-:-:S02]  /*662b0*/  IMAD.MOV.U32 R12, RZ, RZ, R19 ;  /* 0x000000ffff0c7224 */ /* 0x010fc400078e0013 */
[----:B------:R-:W-:-:S05]  /*662c0*/  IMAD.MOV.U32 R13, RZ, RZ, R18 ;  /* 0x000000ffff0d7224 */ /* 0x000fca00078e0012 */
[----:B------:R-:W-:Y:S01]  /*662d0*/  STL.64 [R1+0x6fe8], R12 ;  /* 0x006fe80c01007387 */ /* 0x000fe20000100a00 */
[----:B------:R-:W-:Y:S02]  /*662e0*/  STL [R1+0x6f90], R7 ;  /* 0x006f900701007387 */ /* 0x000fe40000100800 */
[----:B------:R0:W-:Y:S02]  /*662f0*/  STL.64 [R1+0x7050], R4 ;  /* 0x0070500401007387 */ /* 0x0001e40000100a00 */
[----:B------:R-:W-:Y:S02]  /*66300*/  IMAD.MOV.U32 R29, RZ, RZ, R16 ;  /* 0x000000ffff1d7224 */ /* 0x000fe400078e0010 */
[----:B------:R-:W-:Y:S01]  /*66310*/  IMAD.MOV.U32 R28, RZ, RZ, R17 ;  /* 0x000000ffff1c7224 */ /* 0x000fe200078e0011 */
[----:B0-----:R-:W3:Y:S01]  /*66320*/  LDL.LU.64 R4, [R1+0x970] ;  /* 0x0009700001047983 */ /* 0x001ee20000300a00 */
[----:B------:R-:W3:Y:S02]  /*66330*/  LDL.LU.64 R6, [R1+0x978] ;  /* 0x0009780001067983 */ /* 0x000ee40000300a00 */
[----:B------:R-:W-:Y:S04]  /*66340*/  STL [R1+0x6f8c], R0 ;  /* 0x006f8c0001007387 */ /* 0x000fe80000100800 */
[----:B------:R-:W-:Y:S01]  /*66350*/  STL.64 [R1+0x2f0], R8 ;  /* 0x0002f00801007387 */ /* 0x000fe20000100a00 */
[----:B------:R-:W-:Y:S01]  /*66360*/  STL.64 [R1+0x2f8], R10 ;  /* 0x0002f80a01007387 */ /* 0x000fe20000100a00 */
[----:B------:R-:W2:Y:S02]  /*66370*/  LDL.LU.64 R16, [R1+0x8d0] ;  /* 0x0008d00001107983 */ /* 0x000ea40000300a00 */
[----:B------:R-:W4:Y:S02]  /*66380*/  LDL.LU.64 R18, [R1+0x8d8] ;  /* 0x0008d80001127983 */ /* 0x000f240000300a00 */
[----:B----4-:R-:W-:Y:S01]  /*66390*/  STL.64 [R1+0x7040], R18 ;  /* 0x0070401201007387 */ /* 0x010fe20000100a00 */
[----:B--2---:R0:W-:Y:S03]  /*663a0*/  STL.64 [R1+0x7038], R16 ;  /* 0x0070381001007387 */ /* 0x0041e60000100a00 */
[----:B0-----:R-:W2:Y:S01]  /*663b0*/  LDL.LU.64 R16, [R1+0x8e0] ;  /* 0x0008e00001107983 */ /* 0x001ea20000300a00 */
[----:B------:R-:W2:Y:S02]  /*663c0*/  LDL.LU.64 R18, [R1+0x8e8] ;  /* 0x0008e80001127983 */ /* 0x000ea40000300a00 */
[----:B------:R-:W4:Y:S02]  /*663d0*/  LDL.LU.64 R8, [R1+0x840] ;  /* 0x0008400001087983 */ /* 0x000f240000300a00 */
[----:B------:R-:W4:Y:S01]  /*663e0*/  LDL.LU.64 R10, [R1+0x848] ;  /* 0x00084800010a7983 */ /* 0x000f220000300a00 */
[----:B------:R-:W2:Y:S01]  /*663f0*/  LDL.LU R12, [R1+0x10] ;  /* 0x00001000010c7983 */ /* 0x000ea20000300800 */
[----:B------:R-:W2:Y:S01]  /*66400*/  LDL.LU R13, [R1+0x14] ;  /* 0x00001400010d7983 */ /* 0x000ea20000300800 */
[C---:B---3--:R-:W-:Y:S01]  /*66410*/  HMMA.16816.F32 R4, R24.reuse, R20, R4 ;  /* 0x000000141804723c */ /* 0x048fe20000001804 */
[----:B------:R-:W-:Y:S01]  /*66420*/  IMAD.MOV.U32 R3, RZ, RZ, R20 ;  /* 0x000000ffff037224 */ /* 0x000fe200078e0014 */
[----:B--2---:R-:W-:Y:S11]  /*66430*/  STL.64 [R1+0x7000], R12 ;  /* 0x0070000c01007387 */ /* 0x004ff60000100a00 */
[----:B------:R-:W-:Y:S10]  /*66440*/  @!UPT UIADD3 URZ, URZ, URZ, URZ ;  /* 0x0000003f3f3ff290 */ /* 0x000ff4000fffe03f */
[----:B------:R0:W-:Y:S02]  /*66450*/  STL.64 [R1+0x2e0], R4 ;  /* 0x0002e00401007387 */ /* 0x0001e40000100a00 */
[----:B------:R1:W-:Y:S01]  /*66460*/  STL.64 [R1+0x2e8], R6 ;  /* 0x0002e80601007387 */ /* 0x0003e20000100a00 */
[----:B0-----:R-:W2:Y:S01]  /*66470*/  LDL.LU.64 R4, [R1+0x7050] ;  /* 0x0070500001047983 */ /* 0x001ea20000300a00 */
[----:B-1----:R-:W-:Y:S02]  /*66480*/  IMAD.MOV.U32 R6, RZ, RZ, R21 ;  /* 0x000000ffff067224 */ /* 0x002fe400078e0015 */
[----:B------:R-:W3:Y:S02]  /*66490*/  LDL.LU.64 R20, [R1+0x7048] ;  /* 0x0070480001147983 */ /* 0x000ee40000300a00 */
[----:B------:R-:W2:Y:S01]  /*664a0*/  LDL.LU R12, [R1+0x20] ;  /* 0x00002000010c7983 */ /* 0x000ea20000300800 */
[----:B------:R-:W2:Y:S01]  /*664b0*/  LDL.LU R13, [R1+0x24] ;  /* 0x00002400010d7983 */ /* 0x000ea20000300800 */
[----:B---3--:R-:W-:Y:S01]  /*664c0*/  HMMA.16816.F32 R16, R24, R20, R16 ;  /* 0x000000141810723c */ /* 0x008fe20000001810 */
[----:B------:R-:W-:-:S02]  /*664d0*/  IMAD.MOV.U32 R7, RZ, RZ, R20 ;  /* 0x000000ffff077224 */ /* 0x000fc400078e0014 */
[----:B------:R-:W-:Y:S11]  /*664e0*/  IMAD.MOV.U32 R0, RZ, RZ, R21 ;  /* 0x000000ffff007224 */ /* 0x000ff600078e0015 */
[----:B------:R-:W-:Y:S09]  /*664f0*/  @!UPT UIADD3 URZ, URZ, URZ, URZ ;  /* 0x0000003f3f3ff290 */ /* 0x000ff2000fffe03f */
[----:B------:R-:W-:Y:S01]  /*66500*/  STL.64 [R1+0x2d0], R16 ;  /* 0x0002d01001007387 */ /* 0x000fe20000100a00 */
[----:B------:R0:W-:Y:S03]  /*66510*/  STL.64 [R1+0x2d8], R18 ;  /* 0x0002d81201007387 */ /* 0x0001e60000100a00 */
[----:B0-----:R-:W3:Y:S01]  /*66520*/  LDL.LU.64 R18, [R1+0x7040] ;  /* 0x0070400001127983 */ /* 0x001ee20000300a00 */
[----:B------:R-:W3:Y:S02]  /*66530*/  LDL.LU.64 R16, [R1+0x7038] ;  /* 0x0070380001107983 */ /* 0x000ee40000300a00 */
[----:B------:R-:W3:Y:S02]  /*66540*/  LDL.LU.64 R20, [R1+0x7030] ;  /* 0x0070300001147983 */ /* 0x000ee40000300a00 */
[----:B------:R-:W-:Y:S01]  /*66550*/  STL.64 [R1+0x6fb0], R6 ;  /* 0x006fb00601007387 */ /* 0x000fe20000100a00 */
[----:B--2---:R0:W-:Y:S04]  /*66560*/  STL.64 [R1+0x6fa8], R4 ;  /* 0x006fa80401007387 */ /* 0x0041e80000100a00 */
[----:B0-----:R-:W3:Y:S04]  /*66570*/  LDL R4, [R1+0x60] ;  /* 0x0000600001047983 */ /* 0x001ee80000100800 */
[----:B------:R-:W3:Y:S02]  /*66580*/  LDL R5, [R1+0x64] ;  /* 0x0000640001057983 */ /* 0x000ee40000100800 */
[C---:B---3--:R-:W-:Y:S02]  /*66590*/  HMMA.16816.F32 R4, R24.reuse, R4, R16 ;  /* 0x000000041804723c */ /* 0x048fe40000001810 */
[----:B------:R-:W4:Y:S11]  /*665a0*/  LDL.LU.64 R16, [R1+0x7028] ;  /* 0x0070280001107983 */ /* 0x000f360000300a00 */
[----:B------:R-:W-:Y:S10]  /*665b0*/  @!UPT UIADD3 URZ, URZ, URZ, URZ ;  /* 0x0000003f3f3ff290 */ /* 0x000ff4000fffe03f */
[----:B------:R-:W-:Y:S01]  /*665c0*/  STL.64 [R1+0x2c0], R4 ;  /* 0x0002c00401007387 */ /* 0x000fe20000100a00 */
[----:B------:R4:W-:Y:S02]  /*665d0*/  STL.64 [R1+0x2c8], R6 ;  /* 0x0002c80601007387 */ /* 0x0009e40000100a00 */
[C---:B----4-:R-:W-:Y:S01]  /*665e0*/  HMMA.16816.F32 R4, R24.reuse, R16, R8 ;  /* 0x000000101804723c */ /* 0x050fe20000001808 */
[----:B------:R-:W-:Y:S02]  /*665f0*/  IMAD.MOV.U32 R23, RZ, RZ, R16 ;  /* 0x000000ffff177224 */ /* 0x000fe400078e0010 */
[----:B------:R-:W-:Y:S11]  /*66600*/  IMAD.MOV.U32 R22, RZ, RZ, R17 ;  /* 0x000000ffff167224 */ /* 0x000ff600078e0011 */
[----:B------:R-:W-:Y:S09]  /*66610*/  @!UPT UIADD3 URZ, URZ, URZ, URZ ;  /* 0x0000003f3f3ff290 */ /* 0x000ff2000fffe03f */
[----:B------:R-:W-:Y:S01]  /*66620*/  STL.64 [R1+0x2b0], R4 ;  /* 0x0002b00401007387 */ /* 0x000fe20000100a00 */
[----:B------:R-:W-:Y:S02]  /*66630*/  STL.64 [R1+0x2b8], R6 ;  /* 0x0002b80601007387 */ /* 0x000fe40000100a00 */
[----:B------:R-:W2:Y:S02]  /*66640*/  LDL.LU.64 R16, [R1+0x830] ;  /* 0x0008300001107983 */ /* 0x000ea40000300a00 */
[----:B------:R-:W2:Y:S01]  /*66650*/  LDL.LU.64 R18, [R1+0x838] ;  /* 0x0008380001127983 */ /* 0x000ea20000300a00 */
[----:B------:R-:W3:Y:S01]  /*66660*/  LDL.LU.64 R8, [R1+0xbb0] ;  /* 0x000bb00001087983 */ /* 0x000ee20000300a00 */
[----:B------:R-:W4:Y:S03]  /*66670*/  LDL.LU.64 R10, [R1+0xbb8] ;  /* 0x000bb800010a7983 */ /* 0x000f260000300a00 */
[----:B----4-:R-:W-:Y:S01]  /*66680*/  STL.64 [R1+0x6fe0], R10 ;  /* 0x006fe00a01007387 */ /* 0x010fe20000100a00 */
[----:B---3--:R0:W-:Y:S03]  /*66690*/  STL.64 [R1+0x6fd8], R8 ;  /* 0x006fd80801007387 */ /* 0x0081e60000100a00 */
[----:B0-----:R-:W3:Y:S01]  /*666a0*/  LDL.LU.64 R8, [R1+0xbe0] ;  /* 0x000be00001087983 */ /* 0x001ee20000300a00 */
[----:B------:R-:W4:Y:S03]  /*666b0*/  LDL.LU.64 R10, [R1+0xbe8] ;  /* 0x000be800010a7983 */ /* 0x000f260000300a00 */
[----:B----4-:R-:W-:Y:S01]  /*666c0*/  STL.64 [R1+0x6ff8], R10 ;  /* 0x006ff80a01007387 */ /* 0x010fe20000100a00 */
[----:B---3--:R0:W-:Y:S03]  /*666d0*/  STL.64 [R1+0x6ff0], R8 ;  /* 0x006ff00801007387 */ /* 0x0081e60000100a00 */
[----:B0-----:R-:W3:Y:S01]  /*666e0*/  LDL.LU.64 R8, [R1+0xc20] ;  /* 0x000c200001087983 */ /* 0x001ee20000300a00 */
[----:B------:R-:W4:Y:S01]  /*666f0*/  LDL.LU.64 R10, [R1+0xc28] ;  /* 0x000c2800010a7983 */ /* 0x000f220000300a00 */
[----:B--2---:R-:W-:Y:S02]  /*66700*/  HMMA.16816.F32 R24, R24, R20, R16 ;  /* 0x000000141818723c */ /* 0x004fe40000001810 */
[----:B----4-:R-:W-:Y:S01]  /*66710*/  STL.64 [R1+0x7010], R10 ;  /* 0x0070100a01007387 */ /* 0x010fe20000100a00 */
[----:B---3--:R0:W-:Y:S03]  /*66720*/  STL.64 [R1+0x7008], R8 ;  /* 0x0070080801007387 */ /* 0x0081e60000100a00 */
[----:B0-----:R-:W2:Y:S01]  /*66730*/  LDL.LU.64 R8, [R1+0xc70] ;  /* 0x000c700001087983 */ /* 0x001ea20000300a00 */
[----:B------:R-:W2:Y:S02]  /*66740*/  LDL.LU.64 R10, [R1+0xc78] ;  /* 0x000c7800010a7983 */ /* 0x000ea40000300a00 */
[----:B------:R-:W3:Y:S02]  /*66750*/  LDL.LU.64 R4, [R1+0x9e0] ;  /* 0x0009e00001047983 */ /* 0x000ee40000300a00 */
[----:B------:R-:W3:Y:S01]  /*66760*/  LDL.LU.64 R6, [R1+0x9e8] ;  /* 0x0009e80001067983 */ /* 0x000ee20000300a00 */
[----:B------:R-:W2:Y:S01]  /*66770*/  LDL.LU.64 R18, [R1+0x7020] ;  /* 0x0070200001127983 */ /* 0x000ea20000300a00 */
[----:B------:R-:W2:Y:S10]  /*66780*/  LDL.LU.64 R16, [R1+0x7018] ;  /* 0x0070180001107983 */ /* 0x000eb40000300a00 */
[----:B------:R0:W-:Y:S02]  /*66790*/  STL.64 [R1+0x130], R24 ;  /* 0x0001301801007387 */ /* 0x0001e40000100a00 */
[----:B0-----:R-:W-:-:S02]  /*667a0*/  IMAD.MOV.U32 R24, RZ, RZ, R14 ;  /* 0x000000ffff187224 */ /* 0x001fc400078e000e */
[----:B------:R-:W-:Y:S01]  /*667b0*/  IMAD.MOV.U32 R25, RZ, RZ, R2 ;  /* 0x000000ffff197224 */ /* 0x000fe200078e0002 */
[----:B------:R-:W-:Y:S04]  /*667c0*/  STL.64 [R1+0x138], R26 ;  /* 0x0001381a01007387 */ /* 0x000fe80000100a00 */
[----:B------:R0:W-:Y:S04]  /*667d0*/  STL.64 [R1+0x6fa0], R24 ;  /* 0x006fa01801007387 */ /* 0x0001e80000100a00 */
[----:B0-----:R-:W4:Y:S01]  /*667e0*/  LDL.LU.64 R24, [R1+0x9a0] ;  /* 0x0009a00001187983 */ /* 0x001f220000300a00 */
[----:B------:R-:W4:Y:S02]  /*667f0*/  LDL.LU.64 R26, [R1+0x9a8] ;  /* 0x0009a800011a7983 */ /* 0x000f240000300a00 */
[----:B------:R0:W-:Y:S02]  /*66800*/  STL.64 [R1+0x6eb0], R20 ;  /* 0x006eb01401007387 */ /* 0x0001e40000100a00 */
[----:B------:R1:W-:Y:S01]  /*66810*/  STL.64 [R1+0x6f98], R22 ;  /* 0x006f981601007387 */ /* 0x0003e20000100a00 */
[----:B0-----:R-:W3:Y:S01]  /*66820*/  LDL.LU.64 R20, [R1+0x960] ;  /* 0x0009600001147983 */ /* 0x001ee20000300a00 */
[----:B-1----:R-:W3:Y:S01]  /*66830*/  LDL.LU.64 R22, [R1+0x968] ;  /* 0x0009680001167983 */ /* 0x002ee20000300a00 */
        /* <DEDUP_REMOVED lines=29> */
[C---:B---3--:R-:W-:Y:S11]  /*66a10*/  HMMA.16816.F32 R4, R16.reuse, R8, R4 ;  /* 0x000000081004723c */ /* 0x048ff60000001804 */
[----:B------:R-:W-:Y:S11]  /*66a20*/  @!UPT UIADD3 URZ, URZ, URZ, URZ ;  /* 0x0000003f3f3ff290 */ /* 0x000ff6000fffe03f */
[----:B------:R-:W-:Y:S01]  /*66a30*/  @!UPT UIADD3 URZ, URZ, URZ, URZ ;  /* 0x0000003f3f3ff290 */ /* 0x000fe2000fffe03f */
[----:B------:R-:W-:Y:S01]  /*66a40*/  STL.64 [R1+0xe0], R4 ;  /* 0x0000e00401007387 */ /* 0x000fe20000100a00 */
[----:B------:R0:W-:Y:S03]  /*66a50*/  STL.64 [R1+0xe8], R6 ;  /* 0x0000e80601007387 */ /* 0x0001e60000100a00 */
[----:B0-----:R-:W3:Y:S01]  /*66a60*/  LDL.LU.64 R6, [R1+0x6fb0] ;  /* 0x006fb00001067983 */ /* 0x001ee20000300a00 */
[----:B------:R-:W4:Y:S02]  /*66a70*/  LDL.LU.64 R4, [R1+0x6fa8] ;  /* 0x006fa80001047983 */ /* 0x000f240000300a00 */
[C---:B----4-:R-:W-:Y:S11]  /*66a80*/  HMMA.16816.F32 R24, R16.reuse, R4, R24 ;  /* 0x000000041018723c */ /* 0x050ff60000001818 */
[----:B------:R-:W-:Y:S11]  /*66a90*/  @!UPT UIADD3 URZ, URZ, URZ, URZ ;  /* 0x0000003f3f3ff290 */ /* 0x000ff6000fffe03f */
[----:B------:R-:W-:Y:S01]  /*66aa0*/  @!UPT UIADD3 URZ, URZ, URZ, URZ ;  /* 0x0000003f3f3ff290 */ /* 0x000fe2000fffe03f */
[----:B------:R0:W-:Y:S01]  /*66ab0*/  STL.64 [R1+0xd0], R24 ;  /* 0x0000d01801007387 */ /* 0x0001e20000100a00 */
[----:B------:R1:W-:Y:S03]  /*66ac0*/  STL.64 [R1+0xd8], R26 ;  /* 0x0000d81a01007387 */ /* 0x0003e60000100a00 */
[----:B0-----:R-:W1:Y:S01]  /*66ad0*/  LDL.LU.64 R24, [R1+0x6fa0] ;  /* 0x006fa00001187983 */ /* 0x001e620000300a00 */
[----:B------:R-:W4:Y:S01]  /*66ae0*/  LDL R5, [R1+0xbd0] ;  /* 0x000bd00001057983 */ /* 0x000f220000100800 */
[----:B-1----:R-:W-:Y:S02]  /*66af0*/  HMMA.16816.F32 R24, R16, R24, R20 ;  /* 0x000000181018723c */ /* 0x002fe40000001814 */
[----:B------:R-:W2:Y:S11]  /*66b00*/  LDL.LU.64 R22, [R1+0x6f98] ;  /* 0x006f980001167983 */ /* 0x000eb60000300a00 */
[----:B------:R-:W-:Y:S11]  /*66b10*/  @!UPT UIADD3 URZ, URZ, URZ, URZ ;  /* 0x0000003f3f3ff290 */ /* 0x000ff6000fffe03f */
[----:B------:R-:W-:-:S05]  /*66b20*/  IMAD.MOV.U32 R12, RZ, RZ, R24 ;  /* 0x000000ffff0c7224 */ /* 0x000fca00078e0018 */
[----:B------:R-:W-:Y:S01]  /*66b30*/  STL [R1+0x6d64], R12 ;  /* 0x006d640c01007387 */ /* 0x000fe20000100800 */
[----:B------:R0:W-:Y:S03]  /*66b40*/  STL.64 [R1+0x6e58], R14 ;  /* 0x006e580e01007387 */ /* 0x0001e60000100a00 */
[----:B0-----:R-:W2:Y:S04]  /*66b50*/  LDL R14, [R1+0x8] ;  /* 0x00000800010e7983 */ /* 0x001ea80000100800 */
[----:B------:R-:W2:Y:S01]  /*66b60*/  LDL R15, [R1+0xc] ;  /* 0x00000c00010f7983 */ /* 0x000ea20000100800 */
[----:B------:R-:W-:Y:S02]  /*66b70*/  IMAD.MOV.U32 R8, RZ, RZ, R26 ;  /* 0x000000ffff087224 */ /* 0x000fe400078e001a */
[----:B------:R-:W-:Y:S01]  /*66b80*/  IMAD.MOV.U32 R9, RZ, RZ, R25 ;  /* 0x000000ffff097224 */ /* 0x000fe200078e0019 */
[----:B--2---:R0:W-:Y:S04]  /*66b90*/  STL.64 [R1+0x6e68], R14 ;  /* 0x006e680e01007387 */ /* 0x0041e80000100a00 */
[----:B0-----:R-:W2:Y:S04]  /*66ba0*/  LDL R14, [R1+0x18] ;  /* 0x00001800010e7983 */ /* 0x001ea80000100800 */
[----:B------:R-:W2:Y:S04]  /*66bb0*/  LDL R15, [R1+0x1c] ;  /* 0x00001c00010f7983 */ /* 0x000ea80000100800 */
[----:B--2---:R-:W-:Y:S01]  /*66bc0*/  STL.64 [R1+0x6e80], R14 ;  /* 0x006e800e01007387 */ /* 0x004fe20000100a00 */
[----:B------:R0:W-:Y:S02]  /*66bd0*/  STL [R1+0x69b4], R8 ;  /* 0x0069b40801007387 */ /* 0x0001e40000100800 */
[----:B------:R1:W-:Y:S02]  /*66be0*/  STL [R1+0x69b0], R9 ;  /* 0x0069b00901007387 */ /* 0x0003e40000100800 */
[----:B------:R2:W-:Y:S01]  /*66bf0*/  STL.64 [R1+0x6e60], R10 ;  /* 0x006e600a01007387 */ /* 0x0005e20000100a00 */
[----:B0-----:R-:W3:Y:S01]  /*66c00*/  LDL.LU R8, [R1+0x4d0] ;  /* 0x0004d00001087983 */ /* 0x001ee20000300800 */
[----:B-1----:R-:W3:Y:S03]  /*66c10*/  LDL.LU R9, [R1+0x4d4] ;  /* 0x0004d40001097983 */ /* 0x002ee60000300800 */
[----:B--2---:R-:W2:Y:S01]  /*66c20*/  LDL.LU R10, [R1+0x4d8] ;  /* 0x0004d800010a7983 */ /* 0x004ea20000300800 */
[----:B------:R-:W2:Y:S02]  /*66c30*/  LDL.LU R11, [R1+0x4dc] ;  /* 0x0004dc00010b7983 */ /* 0x000ea40000300800 */
[----:B------:R-:W2:Y:S02]  /*66c40*/  LDL R14, [R1+0x28] ;  /* 0x00002800010e7983 */ /* 0x000ea40000100800 */
[----:B------:R-:W2:Y:S02]  /*66c50*/  LDL R15, [R1+0x2c] ;  /* 0x00002c00010f7983 */ /* 0x000ea40000100800 */
[----:B------:R-:W-:-:S02]  /*66c60*/  IMAD.MOV.U32 R20, RZ, RZ, R23 ;  /* 0x000000ffff147224 */ /* 0x000fc400078e0017 */
[----:B------:R-:W-:-:S05]  /*66c70*/  IMAD.MOV.U32 R21, RZ, RZ, R22 ;  /* 0x000000ffff157224 */ /* 0x000fca00078e0016 */
[----:B------:R-:W-:Y:S04]  /*66c80*/  STL.64 [R1+0x6ec8], R20 ;  /* 0x006ec81401007387 */ /* 0x000fe80000100a00 */
[----:B--2---:R-:W-:Y:S01]  /*66c90*/  STL.64 [R1+0x6ea8], R14 ;  /* 0x006ea80e01007387 */ /* 0x004fe20000100a00 */
[----:B------:R-:W-:Y:S02]  /*66ca0*/  STL.64 [R1+0x6e78], R10 ;  /* 0x006e780a01007387 */ /* 0x000fe40000100a00 */
[----:B---3--:R0:W-:Y:S02]  /*66cb0*/  STL.64 [R1+0x6e70], R8 ;  /* 0x006e700801007387 */ /* 0x0081e40000100a00 */
[----:B0-----:R-:W2:Y:S01]  /*66cc0*/  LDL.LU R8, [R1+0x4e0] ;  /* 0x0004e00001087983 */ /* 0x001ea20000300800 */
[----:B------:R-:W2:Y:S02]  /*66cd0*/  LDL.LU R9, [R1+0x4e4] ;  /* 0x0004e40001097983 */ /* 0x000ea40000300800 */
[----:B------:R-:W3:Y:S02]  /*66ce0*/  LDL.LU R10, [R1+0x4e8] ;  /* 0x0004e800010a7983 */ /* 0x000ee40000300800 */
[----:B------:R-:W3:Y:S02]  /*66cf0*/  LDL.LU R11, [R1+0x4ec] ;  /* 0x0004ec00010b7983 */ /* 0x000ee40000300800 */
[----:B---3--:R-:W-:Y:S01]  /*66d00*/  STL.64 [R1+0x6e90], R10 ;  /* 0x006e900a01007387 */ /* 0x008fe20000100a00 */
[----:B--2---:R0:W-:Y:S03]  /*66d10*/  STL.64 [R1+0x6e88], R8 ;  /* 0x006e880801007387 */ /* 0x0041e60000100a00 */
[----:B0-----:R-:W2:Y:S01]  /*66d20*/  LDL.LU R8, [R1+0x4f0] ;  /* 0x0004f00001087983 */ /* 0x001ea20000300800 */
[----:B------:R-:W2:Y:S02]  /*66d30*/  LDL.LU R9, [R1+0x4f4] ;  /* 0x0004f40001097983 */ /* 0x000ea40000300800 */
[----:B------:R-:W3:Y:S02]  /*66d40*/  LDL.LU R10, [R1+0x4f8] ;  /* 0x0004f800010a7983 */ /* 0x000ee40000300800 */
[----:B------:R-:W3:Y:S01]  /*66d50*/  LDL.LU R11, [R1+0x4fc] ;  /* 0x0004fc00010b7983 */ /* 0x000ee20000300800 */
[----:B------:R-:W2:Y:S01]  /*66d60*/  LDL.LU.64 R20, [R1+0x8a0] ;  /* 0x0008a00001147983 */ /* 0x000ea20000300a00 */
[----:B------:R-:W2:Y:S03]  /*66d70*/  LDL.LU.64 R22, [R1+0x8a8] ;  /* 0x0008a80001167983 */ /* 0x000ea60000300a00 */
[----:B--2---:R-:W-:Y:S01]  /*66d80*/  STL.64 [R1+0x6ed8], R22 ;  /* 0x006ed81601007387 */ /* 0x004fe20000100a00 */
[----:B------:R0:W-:Y:S02]  /*66d90*/  STL.64 [R1+0x6ed0], R20 ;  /* 0x006ed01401007387 */ /* 0x0001e40000100a00 */
[----:B0-----:R-:W-:-:S02]  /*66da0*/  IMAD.MOV.U32 R20, RZ, RZ, R7 ;  /* 0x000000ffff147224 */ /* 0x001fc400078e0007 */
[----:B------:R-:W-:Y:S01]  /*66db0*/  IMAD.MOV.U32 R21, RZ, RZ, R0 ;  /* 0x000000ffff157224 */ /* 0x000fe200078e0000 */
[----:B------:R-:W2:Y:S01]  /*66dc0*/  LDL.LU R7, [R1+0x6f90] ;  /* 0x006f900001077983 */ /* 0x000ea20000300800 */
[----:B------:R-:W3:Y:S03]  /*66dd0*/  LDL.LU R0, [R1+0x6f8c] ;  /* 0x006f8c0001007983 */ /* 0x000ee60000300800 */
[----:B------:R0:W-:Y:S02]  /*66de0*/  STL.64 [R1+0x6ef0], R20 ;  /* 0x006ef01401007387 */ /* 0x0001e40000100a00 */
[----:B0-----:R-:W-:Y:S02]  /*66df0*/  IMAD.MOV.U32 R20, RZ, RZ, R3 ;  /* 0x000000ffff147224 */ /* 0x001fe400078e0003 */
[----:B------:R-:W-:Y:S01]  /*66e00*/  IMAD.MOV.U32 R21, RZ, RZ, R6 ;  /* 0x000000ffff157224 */ /* 0x000fe200078e0006 */
[----:B------:R-:W4:Y:S01]  /*66e10*/  LDL.LU R3, [R1+0x6f88] ;  /* 0x006f880001037983 */ /* 0x000f220000300800 */
[----:B------:R-:W4:Y:S03]  /*66e20*/  LDL.LU R6, [R1+0x6f84] ;  /* 0x006f840001067983 */ /* 0x000f260000300800 */
[----:B------:R0:W-:Y:S02]  /*66e30*/  STL.64 [R1+0x6f08], R20 ;  /* 0x006f081401007387 */ /* 0x0001e40000100a00 */
[----:B0-----:R-:W-:-:S02]  /*66e40*/  IMAD.MOV.U32 R20, RZ, RZ, R29 ;  /* 0x000000ffff147224 */ /* 0x001fc400078e001d */
[----:B------:R-:W-:Y:S01]  /*66e50*/  IMAD.MOV.U32 R21, RZ, RZ, R28 ;  /* 0x000000ffff157224 */ /* 0x000fe200078e001c */
[----:B------:R-:W4:Y:S01]  /*66e60*/  LDL.LU R29, [R1+0x6f80] ;  /* 0x006f8000011d7983 */ /* 0x000f220000300800 */
[----:B------:R-:W4:Y:S03]  /*66e70*/  LDL.LU R28, [R1+0x6f7c] ;  /* 0x006f7c00011c7983 */ /* 0x000f260000300800 */
[----:B------:R2:W-:Y:S02]  /*66e80*/  STL.64 [R1+0x6f20], R20 ;  /* 0x006f201401007387 */ /* 0x0005e40000100a00 */
[----:B--2---:R-:W-:Y:S02]  /*66e90*/  IMAD.MOV.U32 R21, RZ, RZ, R7 ;  /* 0x000000ffff157224 */ /* 0x004fe400078e0007 */
[----:B---3--:R-:W-:Y:S02]  /*66ea0*/  IMAD.MOV.U32 R20, RZ, RZ, R0 ;  /* 0x000000ffff147224 */ /* 0x008fe400078e0000 */
[----:B------:R-:W2:Y:S01]  /*66eb0*/  LDL.LU R0, [R1+0x6f78] ;  /* 0x006f780001007983 */ /* 0x000ea20000300800 */
[----:B------:R-:W3:Y:S02]  /*66ec0*/  LDL.LU R7, [R1+0x6f74] ;  /* 0x006f740001077983 */ /* 0x000ee40000300800 */
[----:B------:R4:W-:Y:S02]  /*66ed0*/  STL.64 [R1+0x6f38], R20 ;  /* 0x006f381401007387 */ /* 0x0009e40000100a00 */
[----:B----4-:R-:W-:-:S02]  /*66ee0*/  IMAD.MOV.U32 R21, RZ, RZ, R3 ;  /* 0x000000ffff157224 */ /* 0x010fc400078e0003 */
[----:B------:R-:W-:Y:S02]  /*66ef0*/  IMAD.MOV.U32 R20, RZ, RZ, R6 ;  /* 0x000000ffff147224 */ /* 0x000fe400078e0006 */
[----:B------:R-:W4:Y:S01]  /*66f00*/  LDL.LU R6, [R1+0x6f70] ;  /* 0x006f700001067983 */ /* 0x000f220000300800 */
[----:B------:R-:W2:Y:S02]  /*66f10*/  LDL.LU R3, [R1+0x6f6c] ;  /* 0x006f6c0001037983 */ /* 0x000ea40000300800 */
[----:B------:R0:W-:Y:S02]  /*66f20*/  STL.64 [R1+0x6f50], R20 ;  /* 0x006f501401007387 */ /* 0x0001e40000100a00 */
[----:B0-----:R-:W-:Y:S02]  /*66f30*/  IMAD.MOV.U32 R20, RZ, RZ, R28 ;  /* 0x000000ffff147224 */ /* 0x001fe400078e001c */
[----:B------:R-:W2:Y:S01]  /*66f40*/  LDL.LU R28, [R1+0x6f68] ;  /* 0x006f6800011c7983 */ /* 0x000ea20000300800 */
[----:B------:R-:W-:Y:S02]  /*66f50*/  STL.64 [R1+0x6ec0], R10 ;  /* 0x006ec00a01007387 */ /* 0x000fe40000100a00 */
[----:B------:R0:W-:Y:S02]  /*66f60*/  STL.64 [R1+0x6eb8], R8 ;  /* 0x006eb80801007387 */ /* 0x0001e40000100a00 */
[----:B0-----:R-:W2:Y:S01]  /*66f70*/  LDL.LU.64 R8, [R1+0x890] ;  /* 0x0008900001087983 */ /* 0x001ea20000300a00 */
[----:B------:R-:W2:Y:S03]  /*66f80*/  LDL.LU.64 R10, [R1+0x898] ;  /* 0x00089800010a7983 */ /* 0x000ea60000300a00 */
[----:B--2---:R-:W-:Y:S01]  /*66f90*/  STL.64 [R1+0x6ee8], R10 ;  /* 0x006ee80a01007387 */ /* 0x004fe20000100a00 */
[----:B------:R0:W-:Y:S03]  /*66fa0*/  STL.64 [R1+0x6ee0], R8 ;  /* 0x006ee00801007387 */ /* 0x0001e60000100a00 */
        /* <DEDUP_REMOVED lines=17> */
[----:B------:R-:W2:Y:S02]  /*670c0*/  LDL.LU.64 R10, [R1+0x858] ;  /* 0x00085800010a7983 */ /* 0x000ea40000300a00 */
[----:B------:R-:W-:-:S02]  /*670d0*/  IMAD.MOV.U32 R2, RZ, RZ, R27 ;  /* 0x000000ffff027224 */ /* 0x000fc400078e001b */
[----:B------:R-:W0:Y:S01]  /*670e0*/  LDSM.16.MT88.4 R24, [R5+0x21080] ;  /* 0x021080000518783b */ /* 0x000e220000004200 */
[----:B------:R-:W-:-:S03]  /*670f0*/  IMAD.MOV.U32 R21, RZ, RZ, R29 ;  /* 0x000000ffff157224 */ /* 0x000fc600078e001d */
[----:B--2---:R-:W-:Y:S01]  /*67100*/  STL.64 [R1+0x6f60], R10 ;  /* 0x006f600a01007387 */ /* 0x004fe20000100a00 */
[----:B------:R1:W-:Y:S03]  /*67110*/  STL.64 [R1+0x6f58], R8 ;  /* 0x006f580801007387 */ /* 0x0003e60000100a00 */
[----:B-1----:R-:W2:Y:S01]  /*67120*/  LDL.LU.64 R8, [R1+0x950] ;  /* 0x0009500001087983 */ /* 0x002ea20000300a00 */
[----:B------:R-:W2:Y:S02]  /*67130*/  LDL.LU.64 R10, [R1+0x958] ;  /* 0x00095800010a7983 */ /* 0x000ea40000300a00 */
[----:B------:R-:W3:Y:S02]  /*67140*/  LDL.LU.64 R12, [R1+0x880] ;  /* 0x00088000010c7983 */ /* 0x000ee40000300a00 */
[----:B------:R-:W3:Y:S01]  /*67150*/  LDL.LU.64 R14, [R1+0x888] ;  /* 0x00088800010e7983 */ /* 0x000ee20000300a00 */
[----:B------:R-:W-:Y:S01]  /*67160*/  STL [R1+0x66f8], R2 ;  /* 0x0066f80201007387 */ /* 0x000fe20000100800 */
[----:B0-----:R-:W-:Y:S02]  /*67170*/  STL.64 [R1+0x6d90], R26 ;  /* 0x006d901a01007387 */ /* 0x001fe40000100a00 */
[----:B------:R0:W-:Y:S02]  /*67180*/  STL.64 [R1+0x6d88], R24 ;  /* 0x006d881801007387 */ /* 0x0001e40000100a00 */
[----:B0-----:R-:W3:Y:S01]  /*67190*/  LDL.LU.64 R24, [R1+0x60] ;  /* 0x0000600001187983 */ /* 0x001ee20000300a00 */
[----:B------:R-:W3:Y:S02]  /*671a0*/  LDL.64 R26, [R1+0x68] ;  /* 0x00006800011a7983 */ /* 0x000ee40000100a00 */
[----:B------:R-:W-:Y:S01]  /*671b0*/  STL [R1+0x67d8], R5 ;  /* 0x0067d80501007387 */ /* 0x000fe20000100800 */
        /* <DEDUP_REMOVED lines=41> */
[----:B0-----:R-:W3:Y:S01]  /*67450*/  LDL.LU.64 R22, [R1+0x6ed8] ;  /* 0x006ed80001167983 */ /* 0x001ee20000300a00 */
[----:B------:R-:W3:Y:S02]  /*67460*/  LDL.LU.64 R20, [R1+0x6ed0] ;  /* 0x006ed00001147983 */ /* 0x000ee40000300a00 */
[C---:B---3--:R-:W-:Y:S11]  /*67470*/  HMMA.16816.F32 R20, R16.reuse, R24, R20 ;  /* 0x000000181014723c */ /* 0x048ff60000001814 */
[----:B------:R-:W-:Y:S11]  /*67480*/  @!UPT UIADD3 URZ, URZ, URZ, URZ ;  /* 0x0000003f3f3ff290 */ /* 0x000ff6000fffe03f */
[----:B------:R-:W-:Y:S01]  /*67490*/  @!UPT UIADD3 URZ, URZ, URZ, URZ ;  /* 0x0000003f3f3ff290 */ /* 0x000fe2000fffe03f */
[----:B------:R0:W-:Y:S01]  /*674a0*/  STL.64 [R1+0x950], R20 ;  /* 0x0009501401007387 */ /* 0x0001e20000100a00 */
[----:B------:R-:W-:Y:S03]  /*674b0*/  STL.64 [R1+0x958], R22 ;  /* 0x0009581601007387 */ /* 0x000fe60000100a00 */
[----:B0-----:R-:W2:Y:S01]  /*674c0*/  LDL.LU.64 R20, [R1+0x6ec8] ;  /* 0x006ec80001147983 */ /* 0x001ea20000300a00 */
[----:B------:R0:W-:Y:S02]  /*674d0*/  STL.64 [R1+0x6db0], R26 ;  /* 0x006db01a01007387 */ /* 0x0001e40000100a00 */
[----:B------:R-:W3:Y:S02]  /*674e0*/  LDL.LU R24, [R1+0x4b0] ;  /* 0x0004b00001187983 */ /* 0x000ee40000300800 */
[----:B------:R-:W3:Y:S01]  /*674f0*/  LDL.LU R25, [R1+0x4b4] ;  /* 0x0004b40001197983 */ /* 0x000ee20000300800 */
[----:B0-----:R-:W3:Y:S01]  /*67500*/  LDL.LU R26, [R1+0x4b8] ;  /* 0x0004b800011a7983 */ /* 0x001ee20000300800 */
[----:B------:R-:W3:Y:S01]  /*67510*/  LDL.LU R27, [R1+0x4bc] ;  /* 0x0004bc00011b7983 */ /* 0x000ee20000300800 */
[C---:B--2---:R-:W-:Y:S02]  /*67520*/  HMMA.16816.F32 R20, R16.reuse, R20, R8 ;  /* 0x000000141014723c */ /* 0x044fe40000001808 */
[----:B------:R-:W2:Y:S01]  /*67530*/  LDL.LU.64 R10, [R1+0x6ec0] ;  /* 0x006ec000010a7983 */ /* 0x000ea20000300a00 */
[----:B------:R-:W2:Y:S11]  /*67540*/  LDL.LU.64 R8, [R1+0x6eb8] ;  /* 0x006eb80001087983 */ /* 0x000eb60000300a00 */
[----:B------:R-:W-:Y:S09]  /*67550*/  @!UPT UIADD3 URZ, URZ, URZ, URZ ;  /* 0x0000003f3f3ff290 */ /* 0x000ff2000fffe03f */
[----:B------:R0:W-:Y:S01]  /*67560*/  STL.64 [R1+0x990], R20 ;  /* 0x0009901401007387 */ /* 0x0001e20000100a00 */
[----:B------:R1:W-:Y:S03]  /*67570*/  STL.64 [R1+0x998], R22 ;  /* 0x0009981601007387 */ /* 0x0003e60000100a00 */
[----:B0-----:R-:W2:Y:S02]  /*67580*/  LDL.LU.64 R20, [R1+0x6eb0] ;  /* 0x006eb00001147983 */ /* 0x001ea40000300a00 */
[----:B--2---:R-:W-:Y:S02]  /*67590*/  HMMA.16816.F32 R16, R16, R20, R12 ;  /* 0x000000141010723c */ /* 0x004fe4000000180c */
[----:B------:R-:W2:Y:S01]  /*675a0*/  LDL.LU.64 R14, [R1+0x6ea8] ;  /* 0x006ea800010e7983 */ /* 0x000ea20000300a00 */
[----:B-1----:R-:W2:Y:S02]  /*675b0*/  LDL.LU.64 R22, [R1+0x6ea0] ;  /* 0x006ea00001167983 */ /* 0x002ea40000300a00 */
[----:B------:R-:W2:Y:S11]  /*675c0*/  LDL.LU.64 R20, [R1+0x6e98] ;  /* 0x006e980001147983 */ /* 0x000eb60000300a00 */
[----:B------:R-:W-:Y:S07]  /*675d0*/  @!UPT UIADD3 URZ, URZ, URZ, URZ ;  /* 0x0000003f3f3ff290 */ /* 0x000fee000fffe03f */
[----:B------:R0:W-:Y:S01]  /*675e0*/  STL.64 [R1+0x980], R16 ;  /* 0x0009801001007387 */ /* 0x0001e20000100a00 */
[----:B------:R-:W-:Y:S03]  /*675f0*/  STL.64 [R1+0x988], R18 ;  /* 0x0009881201007387 */ /* 0x000fe60000100a00 */
[----:B0-----:R-:W3:Y:S01]  /*67600*/  LDL.LU R16, [R1+0x4c0] ;  /* 0x0004c00001107983 */ /* 0x001ee20000300800 */
[----:B------:R-:W3:Y:S01]  /*67610*/  LDL.LU R17, [R1+0x4c4] ;  /* 0x0004c40001117983 */ /* 0x000ee20000300800 */
[C---:B--2---:R-:W-:Y:S02]  /*67620*/  HMMA.16816.F32 R12, R20.reuse, R14, R8 ;  /* 0x0000000e140c723c */ /* 0x044fe40000001808 */
[----:B------:R-:W2:Y:S01]  /*67630*/  LDL.LU.64 R10, [R1+0x6e90] ;  /* 0x006e9000010a7983 */ /* 0x000ea20000300a00 */
[----:B------:R-:W2:Y:S11]  /*67640*/  LDL.LU.64 R8, [R1+0x6e88] ;  /* 0x006e880001087983 */ /* 0x000eb60000300a00 */
[----:B------:R-:W-:Y:S09]  /*67650*/  @!UPT UIADD3 URZ, URZ, URZ, URZ ;  /* 0x0000003f3f3ff290 */ /* 0x000ff2000fffe03f */
[----:B------:R-:W-:Y:S01]  /*67660*/  STL.64 [R1+0x4f0], R12 ;  /* 0x0004f00c01007387 */ /* 0x000fe20000100a00 */
        /* <DEDUP_REMOVED lines=8> */
[----:B0-----:R-:W2:Y:S02]  /*676f0*/  LDL.LU.64 R14, [R1+0x6e68] ;  /* 0x006e6800010e7983 */ /* 0x001ea40000300a00 */
[----:B--2---:R-:W-:Y:S02]  /*67700*/  HMMA.16816.F32 R12, R20, R14, R8 ;  /* 0x0000000e140c723c */ /* 0x004fe40000001808 */
[----:B------:R-:W2:Y:S11]  /*67710*/  LDL.LU.64 R10, [R1+0x6e60] ;  /* 0x006e6000010a7983 */ /* 0x000eb60000300a00 */
[----:B------:R-:W-:Y:S10]  /*67720*/  @!UPT UIADD3 URZ, URZ, URZ, URZ ;  /* 0x0000003f3f3ff290 */ /* 0x000ff4000fffe03f */
[----:B------:R-:W-:Y:S01]  /*67730*/  STL.64 [R1+0x4d0], R12 ;  /* 0x0004d00c01007387 */ /* 0x000fe20000100a00 */
[----:B------:R0:W-:Y:S03]  /*67740*/  STL.64 [R1+0x4d8], R14 ;  /* 0x0004d80e01007387 */ /* 0x0001e60000100a00 */
[----:B0-----:R-:W3:Y:S01]  /*67750*/  LDL.LU.64 R14, [R1+0x6e58] ;  /* 0x006e5800010e7983 */ /* 0x001ee20000300a00 */
[----:B------:R-:W-:Y:S02]  /*67760*/  IMAD.MOV.U32 R18, RZ, RZ, R28 ;  /* 0x000000ffff127224 */ /* 0x000fe400078e001c */
[----:B------:R-:W-:-:S07]  /*67770*/  IMAD.MOV.U32 R19, RZ, RZ, R3 ;  /* 0x000000ffff137224 */ /* 0x000fce00078e0003 */
[C---:B---3--:R-:W-:Y:S01]  /*67780*/  HMMA.16816.F32 R16, R20.reuse, R14, R16 ;  /* 0x0000000e1410723c */ /* 0x048fe20000001810 */
[----:B------:R-:W-:Y:S11]  /*67790*/  STL.64 [R1+0x6e38], R14 ;  /* 0x006e380e01007387 */ /* 0x000ff60000100a00 */
[----:B------:R-:W-:Y:S11]  /*677a0*/  @!UPT UIADD3 URZ, URZ, URZ, URZ ;  /* 0x0000003f3f3ff290 */ /* 0x000ff6000fffe03f */
[----:B------:R-:W-:Y:S01]  /*677b0*/  STL.64 [R1+0x4c0], R16 ;  /* 0x0004c01001007387 */ /* 0x000fe20000100a00 */
[----:B------:R2:W-:Y:S02]  /*677c0*/  STL.64 [R1+0x4c8], R18 ;  /* 0x0004c81201007387 */ /* 0x0005e40000100a00 */
[----:B--2---:R-:W-:Y:S07]  /*677d0*/  HMMA.16816.F32 R16, R20, R10, R24 ;  /* 0x0000000a1410723c */ /* 0x004fee0000001818 */
[----:B----4-:R-:W-:-:S02]  /*677e0*/  IMAD.MOV.U32 R26, RZ, RZ, R6 ;  /* 0x000000ffff1a7224 */ /* 0x010fc400078e0006 */
[----:B------:R-:W-:Y:S11]  /*677f0*/  IMAD.MOV.U32 R27, RZ, RZ, R7 ;  /* 0x000000ffff1b7224 */ /* 0x000ff600078e0007 */
[----:B------:R-:W-:Y:S03]  /*67800*/  @!UPT UIADD3 URZ, URZ, URZ, URZ ;  /* 0x0000003f3f3ff290 */ /* 0x000fe6000fffe03f */
[----:B------:R-:W-:Y:S01]  /*67810*/  STL.64 [R1+0x4b0], R16 ;  /* 0x0004b01001007387 */ /* 0x000fe20000100a00 */
[----:B------:R0:W-:Y:S02]  /*67820*/  STL.64 [R1+0x6dc8], R10 ;  /* 0x006dc80a01007387 */ /* 0x0001e40000100a00 */
[----:B------:R-:W2:Y:S02]  /*67830*/  LDL.LU R24, [R1+0x7c0] ;  /* 0x0007c00001187983 */ /* 0x000ea40000300800 */
[----:B------:R-:W2:Y:S01]  /*67840*/  LDL.LU R25, [R1+0x7c4] ;  /* 0x0007c40001197983 */ /* 0x000ea20000300800 */
[----:B------:R-:W3:Y:S01]  /*67850*/  LDL.LU R6, [R1+0x6e54] ;  /* 0x006e540001067983 */ /* 0x000ee20000300800 */
[----:B------:R-:W4:Y:S02]  /*67860*/  LDL.LU R7, [R1+0x6e50] ;  /* 0x006e500001077983 */ /* 0x000f240000300800 */
[----:B------:R-:W2:Y:S02]  /*67870*/  LDL.LU R8, [R1+0x7d0] ;  /* 0x0007d00001087983 */ /* 0x000ea40000300800 */
[----:B------:R-:W2:Y:S01]  /*67880*/  LDL.LU R9, [R1+0x7d4] ;  /* 0x0007d40001097983 */ /* 0x000ea20000300800 */
[----:B0-----:R-:W2:Y:S01]  /*67890*/  LDL.LU R10, [R1+0x7d8] ;  /* 0x0007d800010a7983 */ /* 0x001ea20000300800 */
[----:B------:R-:W2:Y:S03]  /*678a0*/  LDL.LU R11, [R1+0x7dc] ;  /* 0x0007dc00010b7983 */ /* 0x000ea60000300800 */
[----:B--2---:R0:W-:Y:S01]  /*678b0*/  STL.64 [R1+0x6dd8], R10 ;  /* 0x006dd80a01007387 */ /* 0x0041e20000100a00 */
[----:B------:R-:W-:Y:S03]  /*678c0*/  STL.64 [R1+0x6dd0], R8 ;  /* 0x006dd00801007387 */ /* 0x000fe60000100a00 */
[----:B0-----:R-:W2:Y:S04]  /*678d0*/  LDL.64 R10, [R1+0x98] ;  /* 0x00009800010a7983 */ /* 0x001ea80000100a00 */
[----:B--2---:R0:W-:Y:S04]  /*678e0*/  STL.64 [R1+0x6de8], R10 ;  /* 0x006de80a01007387 */ /* 0x0041e80000100a00 */
[----:B0-----:R-:W2:Y:S04]  /*678f0*/  LDL R10, [R1+0xa8] ;  /* 0x0000a800010a7983 */ /* 0x001ea80000100800 */
[----:B------:R-:W2:Y:S01]  /*67900*/  LDL R11, [R1+0xac] ;  /* 0x0000ac00010b7983 */ /* 0x000ea20000100800 */
[----:B------:R-:W-:-:S03]  /*67910*/  IMAD.MOV.U32 R28, RZ, RZ, R18 ;  /* 0x000000ffff1c7224 */ /* 0x000fc600078e0012 */
[----:B--2---:R0:W-:Y:S04]  /*67920*/  STL.64 [R1+0x6e00], R10 ;  /* 0x006e000a01007387 */ /* 0x0041e80000100a00 */
[----:B0-----:R-:W2:Y:S04]  /*67930*/  LDL R10, [R1+0xb8] ;  /* 0x0000b800010a7983 */ /* 0x001ea80000100800 */
[----:B------:R-:W2:Y:S01]  /*67940*/  LDL R11, [R1+0xbc] ;  /* 0x0000bc00010b7983 */ /* 0x000ea20000100800 */
[----:B------:R-:W3:Y:S02]  /*67950*/  LDL.LU R16, [R1+0x4a0] ;  /* 0x0004a00001107983 */ /* 0x000ee40000300800 */
[----:B------:R-:W3:Y:S02]  /*67960*/  LDL.LU R17, [R1+0x4a4] ;  /* 0x0004a40001117983 */ /* 0x000ee40000300800 */
[----:B------:R-:W-:Y:S01]  /*67970*/  IMAD.MOV.U32 R3, RZ, RZ, R19 ;  /* 0x000000ffff037224 */ /* 0x000fe200078e0013 */
[----:B------:R-:W3:Y:S01]  /*67980*/  LDL.LU R18, [R1+0x4a8] ;  /* 0x0004a80001127983 */ /* 0x000ee20000300800 */
[----:B------:R-:W3:Y:S03]  /*67990*/  LDL.LU R19, [R1+0x4ac] ;  /* 0x0004ac0001137983 */ /* 0x000ee60000300800 */
[----:B--2---:R-:W-:Y:S01]  /*679a0*/  STL.64 [R1+0x6e18], R10 ;  /* 0x006e180a01007387 */ /* 0x004fe20000100a00 */
[----:B------:R0:W-:Y:S02]  /*679b0*/  STL.64 [R1+0x6dc0], R26 ;  /* 0x006dc01a01007387 */ /* 0x0001e40000100a00 */
[----:B------:R1:W-:Y:S01]  /*679c0*/  STL.64 [R1+0x6db8], R24 ;  /* 0x006db81801007387 */ /* 0x0003e20000100a00 */
[----:B0-----:R-:W2:Y:S04]  /*679d0*/  LDL.64 R26, [R1+0x88] ;  /* 0x00008800011a7983 */ /* 0x001ea80000100a00 */
[----:B--2---:R4:W-:Y:S01]  /*679e0*/  STL.64 [R1+0x6de0], R26 ;  /* 0x006de01a01007387 */ /* 0x0049e20000100a00 */
[----:B-1----:R-:W2:Y:S02]  /*679f0*/  LDL.LU R24, [R1+0x7e0] ;  /* 0x0007e00001187983 */ /* 0x002ea40000300800 */
[----:B------:R-:W2:Y:S02]  /*67a00*/  LDL.LU R25, [R1+0x7e4] ;  /* 0x0007e40001197983 */ /* 0x000ea40000300800 */
[----:B----4-:R-:W-:-:S02]  /*67a10*/  IMAD.MOV.U32 R26, RZ, RZ, R7 ;  /* 0x000000ffff1a7224 */ /* 0x010fc400078e0007 */
[----:B---3--:R-:W-:Y:S01]  /*67a20*/  IMAD.MOV.U32 R27, RZ, RZ, R6 ;  /* 0x000000ffff1b7224 */ /* 0x008fe200078e0006 */
[----:B------:R-:W3:Y:S01]  /*67a30*/  LDL.LU R7, [R1+0x6e4c] ;  /* 0x006e4c0001077983 */ /* 0x000ee20000300800 */
[----:B------:R-:W4:Y:S02]  /*67a40*/  LDL.LU R6, [R1+0x6e48] ;  /* 0x006e480001067983 */ /* 0x000f240000300800 */
[----:B------:R-:W2:Y:S02]  /*67a50*/  LDL R10, [R1+0xc8] ;  /* 0x0000c800010a7983 */ /* 0x000ea40000100800 */
[----:B------:R-:W2:Y:S01]  /*67a60*/  LDL R11, [R1+0xcc] ;  /* 0x0000cc00010b7983 */ /* 0x000ea20000100800 */
[----:B------:R-:W3:Y:S01]  /*67a70*/  LDL.LU R12, [R1+0x820] ;  /* 0x00082000010c7983 */ /* 0x000ee20000300800 */
[----:B------:R-:W3:Y:S02]  /*67a80*/  LDL.LU R13, [R1+0x824] ;  /* 0x00082400010d7983 */ /* 0x000ee40000300800 */
[----:B------:R-:W3:Y:S02]  /*67a90*/  LDL.LU R14, [R1+0x828] ;  /* 0x00082800010e7983 */ /* 0x000ee40000300800 */
[----:B------:R-:W3:Y:S01]  /*67aa0*/  LDL.LU R15, [R1+0x82c] ;  /* 0x00082c00010f7983 */ /* 0x000ee20000300800 */
[----:B--2---:R0:W-:Y:S04]  /*67ab0*/  STL.64 [R1+0x6e30], R10 ;  /* 0x006e300a01007387 */ /* 0x0041e80000100a00 */
[----:B0-----:R-:W2:Y:S01]  /*67ac0*/  LDL.64 R10, [R1+0x38] ;  /* 0x00003800010a7983 */ /* 0x001ea20000100a00 */
[----:B------:R-:W-:Y:S02]  /*67ad0*/  STL.64 [R1+0x6df8], R26 ;  /* 0x006df81a01007387 */ /* 0x000fe40000100a00 */
[----:B------:R0:W-:Y:S02]  /*67ae0*/  STL.64 [R1+0x6df0], R24 ;  /* 0x006df01801007387 */ /* 0x0001e40000100a00 */
[----:B0-----:R-:W2:Y:S01]  /*67af0*/  LDL.LU R24, [R1+0x7f0] ;  /* 0x0007f00001187983 */ /* 0x001ea20000300800 */
[----:B------:R-:W2:Y:S02]  /*67b00*/  LDL.LU R25, [R1+0x7f4] ;  /* 0x0007f40001197983 */ /* 0x000ea40000300800 */
[----:B------:R-:W2:Y:S02]  /*67b10*/  LDL.LU R26, [R1+0x7f8] ;  /* 0x0007f800011a7983 */ /* 0x000ea40000300800 */
[----:B------:R-:W2:Y:S02]  /*67b20*/  LDL.LU R27, [R1+0x7fc] ;  /* 0x0007fc00011b7983 */ /* 0x000ea40000300800 */
[----:B--2---:R4:W-:Y:S01]  /*67b30*/  STL.64 [R1+0x6e10], R26 ;  /* 0x006e101a01007387 */ /* 0x0049e20000100a00 */
[----:B------:R0:W-:Y:S02]  /*67b40*/  STL.64 [R1+0x6e08], R24 ;  /* 0x006e081801007387 */ /* 0x0001e40000100a00 */
[----:B----4-:R-:W-:Y:S01]  /*67b50*/  IMAD.MOV.U32 R26, RZ, RZ, R6 ;  /* 0x000000ffff1a7224 */ /* 0x010fe200078e0006 */
[----:B0-----:R-:W2:Y:S01]  /*67b60*/  LDL.LU R24, [R1+0x800] ;  /* 0x0008000001187983 */ /* 0x001ea20000300800 */
[----:B------:R-:W2:Y:S02]  /*67b70*/  LDL.LU R25, [R1+0x804] ;  /* 0x0008040001197983 */ /* 0x000ea40000300800 */
[----:B------:R-:W4:Y:S02]  /*67b80*/  LDL.LU R6, [R1+0x6e44] ;  /* 0x006e440001067983 */ /* 0x000f240000300800 */
[----:B---3--:R-:W-:-:S02]  /*67b90*/  IMAD.MOV.U32 R27, RZ, RZ, R7 ;  /* 0x000000ffff1b7224 */ /* 0x008fc400078e0007 */
[----:B------:R-:W4:Y:S03]  /*67ba0*/  LDL.LU R7, [R1+0x6e40] ;  /* 0x006e400001077983 */ /* 0x000f260000300800 */
[----:B------:R-:W-:Y:S01]  /*67bb0*/  STL.64 [R1+0x6e28], R26 ;  /* 0x006e281a01007387 */ /* 0x000fe20000100a00 */
[C---:B----4-:R-:W-:Y:S01]  /*67bc0*/  HMMA.16816.F32 R16, R20.reuse, R6, R16 ;  /* 0x000000061410723c */ /* 0x050fe20000001810 */
[----:B--2---:R0:W-:Y:S04]  /*67bd0*/  STL.64 [R1+0x6e20], R24 ;  /* 0x006e201801007387 */ /* 0x0041e80000100a00 */
[----:B0-----:R-:W2:Y:S01]  /*67be0*/  LDL.LU R24, [R1+0x810] ;  /* 0x0008100001187983 */ /* 0x001ea20000300800 */
[----:B------:R-:W2:Y:S02]  /*67bf0*/  LDL.LU R25, [R1+0x814] ;  /* 0x0008140001197983 */ /* 0x000ea40000300800 */
[----:B------:R-:W2:Y:S02]  /*67c00*/  LDL.LU R26, [R1+0x818] ;  /* 0x00081800011a7983 */ /* 0x000ea40000300800 */
[----:B------:R-:W2:Y:S01]  /*67c10*/  LDL.LU R27, [R1+0x81c] ;  /* 0x00081c00011b7983 */ /* 0x000ea20000300800 */
[----:B------:R-:W-:Y:S01]  /*67c20*/  STL [R1+0x654c], R3 ;  /* 0x00654c0301007387 */ /* 0x000fe20000100800 */
[----:B------:R-:W-:Y:S11]  /*67c30*/  STL [R1+0x6548], R28 ;  /* 0x0065481c01007387 */ /* 0x000ff60000100800 */
[----:B------:R-:W-:Y:S01]  /*67c40*/  STL.64 [R1+0x4a0], R16 ;  /* 0x0004a01001007387 */ /* 0x000fe20000100a00 */
[----:B------:R-:W-:Y:S02]  /*67c50*/  STL.64 [R1+0x4a8], R18 ;  /* 0x0004a81201007387 */ /* 0x000fe40000100a00 */
[----:B------:R-:W0:Y:S02]  /*67c60*/  LDSM.16.MT88.4 R16, [R0+0x21000] ;  /* 0x021000000010783b */ /* 0x000e240000004200 */
[----:B0-----:R0:W-:Y:S02]  /*67c70*/  STL.64 [R1+0x6c58], R18 ;  /* 0x006c581201007387 */ /* 0x0011e40000100a00 */
[----:B------:R1:W-:Y:S02]  /*67c80*/  STL.64 [R1+0x6c50], R16 ;  /* 0x006c501001007387 */ /* 0x0003e40000100a00 */
[----:B0-----:R-:W3:Y:S04]  /*67c90*/  LDL R18, [R1+0x48] ;  /* 0x0000480001127983 */ /* 0x001ee80000100800 */
[----:B------:R-:W3:Y:S01]  /*67ca0*/  LDL R19, [R1+0x4c] ;  /* 0x00004c0001137983 */ /* 0x000ee20000100800 */
[----:B------:R-:W-:Y:S01]  /*67cb0*/  HMMA.16816.F32 R12, R20, R10, R12 ;  /* 0x0000000a140c723c */ /* 0x000fe2000000180c */
[----:B------:R-:W-:-:S02]  /*67cc0*/  IMAD.MOV.U32 R29, RZ, RZ, R11 ;  /* 0x000000ffff1d7224 */ /* 0x000fc400078e000b */
[----:B---3--:R0:W-:Y:S01]  /*67cd0*/  STL.64 [R1+0x6d98], R18 ;  /* 0x006d981201007387 */ /* 0x0081e20000100a00 */
[----:B-1----:R-:W3:Y:S02]  /*67ce0*/  LDL.LU R16, [R1+0x7b0] ;  /* 0x0007b00001107983 */ /* 0x002ee40000300800 */
[----:B------:R-:W3:Y:S01]  /*67cf0*/  LDL.LU R17, [R1+0x7b4] ;  /* 0x0007b40001117983 */ /* 0x000ee20000300800 */
[----:B0-----:R-:W3:Y:S01]  /*67d00*/  LDL.LU R18, [R1+0x7b8] ;  /* 0x0007b80001127983 */ /* 0x001ee20000300800 */
[----:B------:R-:W3:Y:S11]  /*67d10*/  LDL.LU R19, [R1+0x7bc] ;  /* 0x0007bc0001137983 */ /* 0x000ef60000300800 */
[----:B------:R-:W-:Y:S04]  /*67d20*/  @!UPT UIADD3 URZ, URZ, URZ, URZ ;  /* 0x0000003f3f3ff290 */ /* 0x000fe8000fffe03f */
[----:B------:R0:W-:Y:S02]  /*67d30*/  STL.64 [R1+0x9c0], R12 ;  /* 0x0009c00c01007387 */ /* 0x0001e40000100a00 */
[----:B------:R1:W-:Y:S02]  /*67d40*/  STL.64 [R1+0x9c8], R14 ;  /* 0x0009c80e01007387 */ /* 0x0003e40000100a00 */
[----:B0-----:R-:W-:Y:S01]  /*67d50*/  IMAD.MOV.U32 R12, RZ, RZ, R10 ;  /* 0x000000ffff0c7224 */ /* 0x001fe200078e000a */
[----:B-1----:R-:W4:Y:S01]  /*67d60*/  LDL.LU.64 R14, [R1+0x6e38] ;  /* 0x006e3800010e7983 */ /* 0x002f220000300a00 */
[----:B------:R-:W2:Y:S02]  /*67d70*/  LDL.LU.64 R10, [R1+0x6e30] ;  /* 0x006e3000010a7983 */ /* 0x000ea40000300a00 */
[C---:B--2---:R-:W-:Y:S01]  /*67d80*/  HMMA.16816.F32 R8, R20.reuse, R10, R24 ;  /* 0x0000000a1408723c */ /* 0x044fe20000001818 */
[----:B----4-:R0:W-:Y:S01]  /*67d90*/  STL.64 [R1+0x6da8], R14 ;  /* 0x006da80e01007387 */ /* 0x0101e20000100a00 */
[----:B------:R-:W-:Y:S03]  /*67da0*/  STL [R1+0x6da0], R12 ;  /* 0x006da00c01007387 */ /* 0x000fe60000100800 */
[----:B0-----:R-:W2:Y:S01]  /*67db0*/  LDL.64 R14, [R1+0x78] ;  /* 0x00007800010e7983 */ /* 0x001ea20000100a00 */
[----:B------:R-:W4:Y:S02]  /*67dc0*/  LDL.LU.64 R26, [R1+0x6e28] ;  /* 0x006e2800011a7983 */ /* 0x000f240000300a00 */
[----:B------:R-:W4:Y:S11]  /*67dd0*/  LDL.LU.64 R24, [R1+0x6e20] ;  /* 0x006e200001187983 */ /* 0x000f360000300a00 */
[----:B------:R-:W-:Y:S04]  /*67de0*/  @!UPT UIADD3 URZ, URZ, URZ, URZ ;  /* 0x0000003f3f3ff290 */ /* 0x000fe8000fffe03f */
[----:B------:R-:W-:Y:S01]  /*67df0*/  STL.64 [R1+0x820], R8 ;  /* 0x0008200801007387 */ /* 0x000fe20000100a00 */
[----:B------:R0:W-:Y:S03]  /*67e00*/  STL.64 [R1+0x828], R10 ;  /* 0x0008280a01007387 */ /* 0x0001e60000100a00 */
[----:B0-----:R-:W4:Y:S02]  /*67e10*/  LDL.LU.64 R10, [R1+0x6e18] ;  /* 0x006e1800010a7983 */ /* 0x001f240000300a00 */
[C---:B----4-:R-:W-:Y:S02]  /*67e20*/  HMMA.16816.F32 R8, R20.reuse, R10, R24 ;  /* 0x0000000a1408723c */ /* 0x050fe40000001818 */
[----:B------:R-:W4:Y:S01]  /*67e30*/  LDL.LU.64 R26, [R1+0x6e10] ;  /* 0x006e1000011a7983 */ /* 0x000f220000300a00 */
[----:B------:R-:W4:Y:S11]  /*67e40*/  LDL.LU.64 R24, [R1+0x6e08] ;  /* 0x006e080001187983 */ /* 0x000f360000300a00 */
[----:B------:R-:W-:Y:S09]  /*67e50*/  @!UPT UIADD3 URZ, URZ, URZ, URZ ;  /* 0x0000003f3f3ff290 */ /* 0x000ff2000fffe03f */
        /* <DEDUP_REMOVED lines=10> */
[C---:B----4-:R-:W-:Y:S01]  /*67f00*/  HMMA.16816.F32 R24, R20.reuse, R10, R24 ;  /* 0x0000000a1418723c */ /* 0x050fe20000001818 */
[----:B------:R-:W-:Y:S02]  /*67f10*/  IMAD.MOV.U32 R5, RZ, RZ, R10 ;  /* 0x000000ffff057224 */ /* 0x000fe400078e000a */
[----:B------:R-:W-:Y:S11]  /*67f20*/  IMAD.MOV.U32 R3, RZ, RZ, R11 ;  /* 0x000000ffff037224 */ /* 0x000ff600078e000b */
[----:B------:R-:W-:Y:S09]  /*67f30*/  @!UPT UIADD3 URZ, URZ, URZ, URZ ;  /* 0x0000003f3f3ff290 */ /* 0x000ff2000fffe03f */
[----:B------:R-:W-:Y:S01]  /*67f40*/  STL.64 [R1+0x7f0], R24 ;  /* 0x0007f01801007387 */ /* 0x000fe20000100a00 */
[----:B------:R0:W-:Y:S03]  /*67f50*/  STL.64 [R1+0x7f8], R26 ;  /* 0x0007f81a01007387 */ /* 0x0001e60000100a00 */
[----:B0-----:R-:W4:Y:S01]  /*67f60*/  LDL.LU.64 R26, [R1+0x6de0] ;  /* 0x006de000011a7983 */ /* 0x001f220000300a00 */
[----:B------:R-:W4:Y:S02]  /*67f70*/  LDL.LU.64 R10, [R1+0x6dd8] ;  /* 0x006dd800010a7983 */ /* 0x000f240000300a00 */
[----:B------:R-:W4:Y:S02]  /*67f80*/  LDL.LU.64 R8, [R1+0x6dd0] ;  /* 0x006dd00001087983 */ /* 0x000f240000300a00 */
[----:B------:R-:W-:Y:S01]  /*67f90*/  STL [R1+0x6cfc], R3 ;  /* 0x006cfc0301007387 */ /* 0x000fe20000100800 */
[----:B------:R-:W-:Y:S01]  /*67fa0*/  STL [R1+0x6cf8], R5 ;  /* 0x006cf80501007387 */ /* 0x000fe20000100800 */
[C---:B----4-:R-:W-:Y:S11]  /*67fb0*/  HMMA.16816.F32 R8, R20.reuse, R26, R8 ;  /* 0x0000001a1408723c */ /* 0x050ff60000001808 */
[----:B------:R-:W-:Y:S11]  /*67fc0*/  @!UPT UIADD3 URZ, URZ, URZ, URZ ;  /* 0x0000003f3f3ff290 */ /* 0x000ff6000fffe03f */
[----:B------:R-:W-:Y:S01]  /*67fd0*/  @!UPT UIADD3 URZ, URZ, URZ, URZ ;  /* 0x0000003f3f3ff290 */ /* 0x000fe2000fffe03f */
[----:B------:R0:W-:Y:S01]  /*67fe0*/  STL.64 [R1+0x7e0], R8 ;  /* 0x0007e00801007387 */ /* 0x0001e20000100a00 */
[----:B------:R1:W-:Y:S02]  /*67ff0*/  STL.64 [R1+0x7e8], R10 ;  /* 0x0007e80a01007387 */ /* 0x0003e40000100a00 */
[----:B0-----:R-:W-:Y:S01]  /*68000*/  IMAD.MOV.U32 R9, RZ, RZ, R26 ;  /* 0x000000ffff097224 */ /* 0x001fe200078e001a */
[----:B-1----:R-:W4:Y:S01]  /*68010*/  LDL.LU.64 R10, [R1+0x6dc8] ;  /* 0x006dc800010a7983 */ /* 0x002f220000300a00 */
[----:B------:R-:W-:Y:S02]  /*68020*/  IMAD.MOV.U32 R8, RZ, RZ, R27 ;  /* 0x000000ffff087224 */ /* 0x000fe400078e001b */
[----:B------:R-:W2:Y:S02]  /*68030*/  LDL.LU.64 R26, [R1+0x6dc0] ;  /* 0x006dc000011a7983 */ /* 0x000ea40000300a00 */
[----:B------:R-:W2:Y:S01]  /*68040*/  LDL.LU.64 R24, [R1+0x6db8] ;  /* 0x006db80001187983 */ /* 0x000ea20000300a00 */
[----:B------:R-:W-:Y:S01]  /*68050*/  STL [R1+0x6d1c], R9 ;  /* 0x006d1c0901007387 */ /* 0x000fe20000100800 */
[----:B------:R-:W3:Y:S01]  /*68060*/  LDL R4, [R1+0x22bc] ;  /* 0x0022bc0001047983 */ /* 0x000ee20000100800 */
[C---:B--2---:R-:W-:Y:S11]  /*68070*/  HMMA.16816.F32 R24, R20.reuse, R14, R24 ;  /* 0x0000000e1418723c */ /* 0x044ff60000001818 */
[----:B------:R-:W-:Y:S11]  /*68080*/  @!UPT UIADD3 URZ, URZ, URZ, URZ ;  /* 0x0000003f3f3ff290 */ /* 0x000ff6000fffe03f */
[----:B------:R-:W-:Y:S01]  /*68090*/  @!UPT UIADD3 URZ, URZ, URZ, URZ ;  /* 0x0000003f3f3ff290 */ /* 0x000fe2000fffe03f */
[----:B------:R-:W-:Y:S01]  /*680a0*/  STL.64 [R1+0x7d0], R24 ;  /* 0x0007d01801007387 */ /* 0x000fe20000100a00 */
[----:B------:R0:W-:Y:S03]  /*680b0*/  STL.64 [R1+0x7d8], R26 ;  /* 0x0007d81a01007387 */ /* 0x0001e60000100a00 */
[----:B0-----:R-:W2:Y:S01]  /*680c0*/  LDL.LU.64 R26, [R1+0x6db0] ;  /* 0x006db000011a7983 */ /* 0x001ea20000300a00 */
[----:B------:R-:W-:Y:S02]  /*680d0*/  IMAD.MOV.U32 R5, RZ, RZ, R14 ;  /* 0x000000ffff057224 */ /* 0x000fe400078e000e */
[----:B------:R-:W-:Y:S03]  /*680e0*/  STL.64 [R1+0x6d28], R6 ;  /* 0x006d280601007387 */ /* 0x000fe60000100a00 */
[----:B---3--:R2:W-:Y:S01]  /*680f0*/  STL.64 [R1+0x6d20], R4 ;  /* 0x006d200401007387 */ /* 0x0085e20000100a00 */
[----:B------:R-:W-:Y:S01]  /*68100*/  IMAD.MOV.U32 R28, RZ, RZ, R15 ;  /* 0x000000ffff1c7224 */ /* 0x000fe200078e000f */
[----:B--2---:R-:W-:Y:S01]  /*68110*/  HMMA.16816.F32 R4, R20, R26, R16 ;  /* 0x0000001a1404723c */ /* 0x004fe20000001810 */
[----:B------:R-:W-:-:S02]  /*68120*/  IMAD.MOV.U32 R9, RZ, RZ, R26 ;  /* 0x000000ffff097224 */ /* 0x000fc400078e001a */
[----:B------:R-:W-:Y:S11]  /*68130*/  IMAD.MOV.U32 R2, RZ, RZ, R27 ;  /* 0x000000ffff027224 */ /* 0x000ff600078e001b */
[----:B------:R-:W-:Y:S09]  /*68140*/  @!UPT UIADD3 URZ, URZ, URZ, URZ ;  /* 0x0000003f3f3ff290 */ /* 0x000ff2000fffe03f */
[----:B------:R-:W-:Y:S01]  /*68150*/  STL.64 [R1+0x7c0], R4 ;  /* 0x0007c00401007387 */ /* 0x000fe20000100a00 */
[----:B------:R-:W-:Y:S02]  /*68160*/  STL.64 [R1+0x7c8], R6 ;  /* 0x0007c80601007387 */ /* 0x000fe40000100a00 */
[----:B------:R-:W2:Y:S02]  /*68170*/  LDL.LU R24, [R1+0x490] ;  /* 0x0004900001187983 */ /* 0x000ea40000300800 */
[----:B------:R-:W2:Y:S01]  /*68180*/  LDL.LU R25, [R1+0x494] ;  /* 0x0004940001197983 */ /* 0x000ea20000300800 */
[----:B------:R-:W2:Y:S01]  /*68190*/  LDL.LU R26, [R1+0x498] ;  /* 0x00049800011a7983 */ /* 0x000ea20000300800 */
[----:B------:R-:W2:Y:S02]  /*681a0*/  LDL.LU R27, [R1+0x49c] ;  /* 0x00049c00011b7983 */ /* 0x000ea40000300800 */
[----:B------:R-:W3:Y:S02]  /*681b0*/  LDL.LU R12, [R1+0x7a0] ;  /* 0x0007a000010c7983 */ /* 0x000ee40000300800 */
[----:B------:R-:W3:Y:S01]  /*681c0*/  LDL.LU R13, [R1+0x7a4] ;  /* 0x0007a400010d7983 */ /* 0x000ee20000300800 */
[----:B------:R-:W3:Y:S01]  /*681d0*/  LDL.LU R14, [R1+0x7a8] ;  /* 0x0007a800010e7983 */ /* 0x000ee20000300800 */
[----:B------:R-:W3:Y:S02]  /*681e0*/  LDL.LU R15, [R1+0x7ac] ;  /* 0x0007ac00010f7983 */ /* 0x000ee40000300800 */
[----:B------:R-:W3:Y:S02]  /*681f0*/  LDL.64 R18, [R1+0x58] ;  /* 0x0000580001127983 */ /* 0x000ee40000100a00 */
[----:B----4-:R-:W-:Y:S01]  /*68200*/  STL.64 [R1+0x6d38], R10 ;  /* 0x006d380a01007387 */ /* 0x010fe20000100a00 */
[----:B------:R0:W-:Y:S04]  /*68210*/  STL.64 [R1+0x6d30], R8 ;  /* 0x006d300801007387 */ /* 0x0001e80000100a00 */
[----:B0-----:R-:W4:Y:S01]  /*68220*/  LDL.LU R8, [R1+0x270] ;  /* 0x0002700001087983 */ /* 0x001f220000300800 */
[----:B------:R-:W4:Y:S02]  /*68230*/  LDL.LU R9, [R1+0x274] ;  /* 0x0002740001097983 */ /* 0x000f240000300800 */
[----:B------:R-:W2:Y:S02]  /*68240*/  LDL.LU R10, [R1+0x278] ;  /* 0x00027800010a7983 */ /* 0x000ea40000300800 */
[----:B------:R-:W2:Y:S02]  /*68250*/  LDL.LU R11, [R1+0x27c] ;  /* 0x00027c00010b7983 */ /* 0x000ea40000300800 */
[----:B--2---:R0:W-:Y:S01]  /*68260*/  STL.64 [R1+0x6d48], R10 ;  /* 0x006d480a01007387 */ /* 0x0041e20000100a00 */
[----:B----4-:R-:W-:Y:S03]  /*68270*/  STL.64 [R1+0x6d40], R8 ;  /* 0x006d400801007387 */ /* 0x010fe60000100a00 */
[----:B0-----:R-:W2:Y:S04]  /*68280*/  LDL R10, [R1+0x8] ;  /* 0x00000800010a7983 */ /* 0x001ea80000100800 */
[----:B------:R-:W2:Y:S04]  /*68290*/  LDL R11, [R1+0xc] ;  /* 0x00000c00010b7983 */ /* 0x000ea80000100800 */
[----:B--2---:R0:W-:Y:S04]  /*682a0*/  STL.64 [R1+0x6d68], R10 ;  /* 0x006d680a01007387 */ /* 0x0041e80000100a00 */
[----:B0-----:R-:W2:Y:S04]  /*682b0*/  LDL.64 R10, [R1+0x18] ;  /* 0x00001800010a7983 */ /* 0x001ea80000100a00 */
[----:B--2---:R0:W-:Y:S04]  /*682c0*/  STL.64 [R1+0x6d70], R10 ;  /* 0x006d700a01007387 */ /* 0x0041e80000100a00 */
[----:B0-----:R-:W2:Y:S04]  /*682d0*/  LDL R10, [R1+0x28] ;  /* 0x00002800010a7983 */ /* 0x001ea80000100800 */
[----:B------:R-:W2:Y:S01]  /*682e0*/  LDL R11, [R1+0x2c] ;  /* 0x00002c00010b7983 */ /* 0x000ea20000100800 */
[----:B------:R-:W4:Y:S02]  /*682f0*/  LDL.LU R4, [R1+0x260] ;  /* 0x0002600001047983 */ /* 0x000f240000300800 */
[----:B------:R-:W4:Y:S02]  /*68300*/  LDL.LU R5, [R1+0x264] ;  /* 0x0002640001057983 */ /* 0x000f240000300800 */
[----:B------:R-:W2:Y:S01]  /*68310*/  LDL.LU R6, [R1+0x268] ;  /* 0x0002680001067983 */ /* 0x000ea20000300800 */
[----:B------:R-:W2:Y:S01]  /*68320*/  LDL.LU R7, [R1+0x26c] ;  /* 0x00026c0001077983 */ /* 0x000ea20000300800 */
[C---:B---3--:R-:W-:Y:S03]  /*68330*/  HMMA.16816.F32 R12, R20.reuse, R18, R12 ;  /* 0x00000012140c723c */ /* 0x048fe6000000180c */
[----:B--2---:R-:W-:Y:S01]  /*68340*/  STL.64 [R1+0x6d58], R6 ;  /* 0x006d580601007387 */ /* 0x004fe20000100a00 */
[----:B----4-:R0:W-:Y:S03]  /*68350*/  STL.64 [R1+0x6d50], R4 ;  /* 0x006d500401007387 */ /* 0x0101e60000100a00 */
[----:B0-----:R-:W2:Y:S01]  /*68360*/  LDL.LU R4, [R1+0x280] ;  /* 0x0002800001047983 */ /* 0x001ea20000300800 */
[----:B------:R-:W2:Y:S02]  /*68370*/  LDL.LU R5, [R1+0x284] ;  /* 0x0002840001057983 */ /* 0x000ea40000300800 */
[----:B------:R-:W3:Y:S02]  /*68380*/  LDL.LU R6, [R1+0x288] ;  /* 0x0002880001067983 */ /* 0x000ee40000300800 */
[----:B------:R-:W3:Y:S02]  /*68390*/  LDL.LU R7, [R1+0x28c] ;  /* 0x00028c0001077983 */ /* 0x000ee40000300800 */
[----:B------:R-:W-:Y:S01]  /*683a0*/  IMAD.MOV.U32 R3, RZ, RZ, R18 ;  /* 0x000000ffff037224 */ /* 0x000fe200078e0012 */
[----:B---3--:R-:W-:Y:S01]  /*683b0*/  STL.64 [R1+0x6d80], R6 ;  /* 0x006d800601007387 */ /* 0x008fe20000100a00 */
[----:B--2---:R0:W-:Y:S03]  /*683c0*/  STL.64 [R1+0x6d78], R4 ;  /* 0x006d780401007387 */ /* 0x0041e60000100a00 */
[----:B0-----:R-:W2:Y:S01]  /*683d0*/  LDL.LU R4, [R1+0x2a0] ;  /* 0x0002a00001047983 */ /* 0x001ea20000300800 */
[----:B------:R-:W2:Y:S02]  /*683e0*/  LDL.LU R5, [R1+0x2a4] ;  /* 0x0002a40001057983 */ /* 0x000ea40000300800 */
[----:B------:R-:W2:Y:S02]  /*683f0*/  LDL.LU R6, [R1+0x2a8] ;  /* 0x0002a80001067983 */ /* 0x000ea40000300800 */
[----:B------:R-:W2:Y:S01]  /*68400*/  LDL.LU R7, [R1+0x2ac] ;  /* 0x0002ac0001077983 */ /* 0x000ea20000300800 */
[----:B------:R0:W-:Y:S01]  /*68410*/  STL.64 [R1+0x7b0], R12 ;  /* 0x0007b00c01007387 */ /* 0x0001e20000100a00 */
[----:B------:R1:W-:Y:S02]  /*68420*/  STL.64 [R1+0x7b8], R14 ;  /* 0x0007b80e01007387 */ /* 0x0003e40000100a00 */
[----:B0-----:R-:W-:Y:S01]  /*68430*/  IMAD.MOV.U32 R13, RZ, RZ, R19 ;  /* 0x000000ffff0d7224 */ /* 0x001fe200078e0013 */
[----:B-1----:R-:W3:Y:S01]  /*68440*/  LDL.LU.64 R14, [R1+0x6da8] ;  /* 0x006da800010e7983 */ /* 0x002ee20000300a00 */
[----:B------:R-:W4:Y:S02]  /*68450*/  LDL.LU R12, [R1+0x6da0] ;  /* 0x006da000010c7983 */ /* 0x000f240000300800 */
[----:B------:R-:W2:Y:S02]  /*68460*/  LDL.LU.64 R18, [R1+0x6d98] ;  /* 0x006d980001127983 */ /* 0x000ea40000300a00 */
[----:B--2---:R-:W-:Y:S01]  /*68470*/  HMMA.16816.F32 R20, R20, R18, R24 ;  /* 0x000000121414723c */ /* 0x004fe20000001818 */
[----:B------:R-:W2:Y:S01]  /*68480*/  LDL.LU.64 R26, [R1+0x6d90] ;  /* 0x006d9000011a7983 */ /* 0x000ea20000300a00 */
[----:B------:R-:W2:Y:S11]  /*68490*/  LDL.LU.64 R24, [R1+0x6d88] ;  /* 0x006d880001187983 */ /* 0x000eb60000300a00 */
[----:B------:R-:W-:Y:S10]  /*684a0*/  @!UPT UIADD3 URZ, URZ, URZ, URZ ;  /* 0x0000003f3f3ff290 */ /* 0x000ff4000fffe03f */
[----:B------:R0:W-:Y:S01]  /*684b0*/  STL.64 [R1+0x490], R20 ;  /* 0x0004901401007387 */ /* 0x0001e20000100a00 */
[----:B------:R1:W-:Y:S03]  /*684c0*/  STL.64 [R1+0x498], R22 ;  /* 0x0004981601007387 */ /* 0x0003e60000100a00 */
[----:B0-----:R-:W3:Y:S01]  /*684d0*/  LDL.LU R20, [R1+0x250] ;  /* 0x0002500001147983 */ /* 0x001ee20000300800 */
[----:B------:R-:W3:Y:S02]  /*684e0*/  LDL.LU R21, [R1+0x254] ;  /* 0x0002540001157983 */ /* 0x000ee40000300800 */
[----:B-1----:R-:W3:Y:S02]  /*684f0*/  LDL.LU R22, [R1+0x258] ;  /* 0x0002580001167983 */ /* 0x002ee40000300800 */
[----:B------:R-:W3:Y:S01]  /*68500*/  LDL.LU R23, [R1+0x25c] ;  /* 0x00025c0001177983 */ /* 0x000ee20000300800 */
[----:B------:R0:W-:Y:S01]  /*68510*/  STL.64 [R1+0x6c68], R18 ;  /* 0x006c681201007387 */ /* 0x0001e20000100a00 */
        /* <DEDUP_REMOVED lines=10> */
[----:B0-----:R-:W3:Y:S02]  /*685c0*/  LDL.LU.64 R10, [R1+0x6d70] ;  /* 0x006d7000010a7983 */ /* 0x001ee40000300a00 */
[C---:B---3--:R-:W-:Y:S11]  /*685d0*/  HMMA.16816.F32 R16, R24.reuse, R10, R16 ;  /* 0x0000000a1810723c */ /* 0x048ff60000001810 */
[----:B------:R-:W-:Y:S11]  /*685e0*/  @!UPT UIADD3 URZ, URZ, URZ, URZ ;  /* 0x0000003f3f3ff290 */ /* 0x000ff6000fffe03f */
[----:B------:R-:W-:Y:S01]  /*685f0*/  @!UPT UIADD3 URZ, URZ, URZ, URZ ;  /* 0x0000003f3f3ff290 */ /* 0x000fe2000fffe03f */
[----:B------:R0:W-:Y:S01]  /*68600*/  STL.64 [R1+0x290], R16 ;  /* 0x0002901001007387 */ /* 0x0001e20000100a00 */
[----:B------:R-:W-:Y:S02]  /*68610*/  STL.64 [R1+0x298], R18 ;  /* 0x0002981201007387 */ /* 0x000fe40000100a00 */
[----:B0-----:R-:W-:Y:S02]  /*68620*/  IMAD.MOV.U32 R17, RZ, RZ, R10 ;  /* 0x000000ffff117224 */ /* 0x001fe400078e000a */
[----:B------:R-:W-:Y:S02]  /*68630*/  IMAD.MOV.U32 R16, RZ, RZ, R11 ;  /* 0x000000ffff107224 */ /* 0x000fe400078e000b */
[----:B------:R-:W2:Y:S03]  /*68640*/  LDL.LU.64 R10, [R1+0x6d68] ;  /* 0x006d6800010a7983 */ /* 0x000ea60000300a00 */
[----:B------:R0:W-:Y:S02]  /*68650*/  STL.64 [R1+0x6d00], R16 ;  /* 0x006d001001007387 */ /* 0x0001e40000100a00 */
[----:B0-----:R-:W3:Y:S01]  /*68660*/  LDL.LU R16, [R1+0x670] ;  /* 0x0006700001107983 */ /* 0x001ee20000300800 */
[----:B------:R-:W3:Y:S02]  /*68670*/  LDL.LU R17, [R1+0x674] ;  /* 0x0006740001117983 */ /* 0x000ee40000300800 */
[----:B------:R-:W3:Y:S02]  /*68680*/  LDL.LU R18, [R1+0x678] ;  /* 0x0006780001127983 */ /* 0x000ee40000300800 */
[----:B------:R-:W3:Y:S01]  /*68690*/  LDL.LU R19, [R1+0x67c] ;  /* 0x00067c0001137983 */ /* 0x000ee20000300800 */
[----:B--2---:R-:W-:Y:S01]  /*686a0*/  HMMA.16816.F32 R8, R24, R10, R4 ;  /* 0x0000000a1808723c */ /* 0x004fe20000001804 */
[----:B---3--:R4:W-:Y:S01]  /*686b0*/  STL.64 [R1+0x6d10], R18 ;  /* 0x006d101201007387 */ /* 0x0089e20000100a00 */
[----:B------:R-:W-:Y:S02]  /*686c0*/  STL.64 [R1+0x6d08], R16 ;  /* 0x006d081001007387 */ /* 0x000fe40000100a00 */
[----:B----4-:R-:W-:-:S02]  /*686d0*/  IMAD.MOV.U32 R18, RZ, RZ, R12 ;  /* 0x000000ffff127224 */ /* 0x010fc400078e000c */
[----:B------:R-:W-:Y:S01]  /*686e0*/  IMAD.MOV.U32 R19, RZ, RZ, R29 ;  /* 0x000000ffff137224 */ /* 0x000fe200078e001d */
[----:B------:R-:W2:Y:S01]  /*686f0*/  LDL.LU R12, [R1+0x6d64] ;  /* 0x006d6400010c7983 */ /* 0x000ea20000300800 */
[----:B------:R-:W3:Y:S02]  /*68700*/  LDL.LU R29, [R1+0x6d60] ;  /* 0x006d6000011d7983 */ /* 0x000ee40000300800 */
[----:B------:R-:W4:Y:S02]  /*68710*/  LDL.LU.64 R6, [R1+0x6d58] ;  /* 0x006d580001067983 */ /* 0x000f240000300a00 */
[----:B------:R-:W4:Y:S11]  /*68720*/  LDL.LU.64 R4, [R1+0x6d50] ;  /* 0x006d500001047983 */ /* 0x000f360000300a00 */
        /* <DEDUP_REMOVED lines=9> */
[----:B0-----:R-:W4:Y:S01]  /*687c0*/  LDL.LU.64 R10, [R1+0x6d38] ;  /* 0x006d3800010a7983 */ /* 0x001f220000300a00 */
[----:B------:R-:W2:Y:S02]  /*687d0*/  LDL.LU.64 R8, [R1+0x6d30] ;  /* 0x006d300001087983 */ /* 0x000ea40000300a00 */
[----:B------:R-:W-:Y:S02]  /*687e0*/  STL.64 [R1+0x6c38], R14 ;  /* 0x006c380e01007387 */ /* 0x000fe40000100a00 */
[----:B------:R0:W-:Y:S01]  /*687f0*/  STL [R1+0x6c30], R12 ;  /* 0x006c300c01007387 */ /* 0x0001e20000100800 */
[----:B------:R1:W-:Y:S04]  /*68800*/  STL [R1+0x6d18], R13 ;  /* 0x006d180d01007387 */ /* 0x0003e80000100800 */
[----:B0-----:R-:W2:Y:S01]  /*68810*/  LDL.LU R12, [R1+0x680] ;  /* 0x00068000010c7983 */ /* 0x001ea20000300800 */
[----:B-1----:R-:W2:Y:S02]  /*68820*/  LDL.LU R13, [R1+0x684] ;  /* 0x00068400010d7983 */ /* 0x002ea40000300800 */
[----:B------:R-:W2:Y:S02]  /*68830*/  LDL.LU R14, [R1+0x688] ;  /* 0x00068800010e7983 */ /* 0x000ea40000300800 */
[----:B---3--:R-:W-:Y:S01]  /*68840*/  IMAD.MOV.U32 R15, RZ, RZ, R29 ;  /* 0x000000ffff0f7224 */ /* 0x008fe200078e001d */
[C---:B----4-:R-:W-:Y:S11]  /*68850*/  HMMA.16816.F32 R4, R24.reuse, R10, R4 ;  /* 0x0000000a1804723c */ /* 0x050ff60000001804 */
[----:B------:R-:W-:Y:S11]  /*68860*/  @!UPT UIADD3 URZ, URZ, URZ, URZ ;  /* 0x0000003f3f3ff290 */ /* 0x000ff6000fffe03f */
[----:B------:R-:W-:Y:S01]  /*68870*/  @!UPT UIADD3 URZ, URZ, URZ, URZ ;  /* 0x0000003f3f3ff290 */ /* 0x000fe2000fffe03f */
[----:B------:R-:W-:Y:S01]  /*68880*/  STL.64 [R1+0x260], R4 ;  /* 0x0002600401007387 */ /* 0x000fe20000100a00 */
[----:B------:R0:W-:Y:S02]  /*68890*/  STL [R1+0x268], R6 ;  /* 0x0002680601007387 */ /* 0x0001e40000100800 */
[----:B------:R-:W-:Y:S02]  /*688a0*/  IMAD.MOV.U32 R29, RZ, RZ, R7 ;  /* 0x000000ffff1d7224 */ /* 0x000fe400078e0007 */
[----:B0-----:R-:W3:Y:S01]  /*688b0*/  LDL.LU.64 R6, [R1+0x6d28] ;  /* 0x006d280001067983 */ /* 0x001ee20000300a00 */
[----:B------:R-:W4:Y:S02]  /*688c0*/  LDL.LU.64 R4, [R1+0x6d20] ;  /* 0x006d200001047983 */ /* 0x000f240000300a00 */
[----:B------:R-:W-:Y:S02]  /*688d0*/  STL.64 [R1+0x6c18], R10 ;  /* 0x006c180a01007387 */ /* 0x000fe40000100a00 */
[----:B------:R-:W-:Y:S01]  /*688e0*/  STL [R1+0x6460], R29 ;  /* 0x0064601d01007387 */ /* 0x000fe20000100800 */
[C---:B--2---:R-:W-:Y:S08]  /*688f0*/  HMMA.16816.F32 R16, R24.reuse, R18, R12 ;  /* 0x000000121810723c */ /* 0x044ff0000000180c */
[C---:B---3--:R-:W-:Y:S01]  /*68900*/  HMMA.16816.F32 R20, R24.reuse, R6, R20 ;  /* 0x000000061814723c */ /* 0x048fe20000001814 */
[----:B------:R-:W-:Y:S01]  /*68910*/  STL.64 [R1+0x6c10], R6 ;  /* 0x006c100601007387 */ /* 0x000fe20000100a00 */
[----:B----4-:R-:W-:Y:S11]  /*68920*/  STL [R1+0x6c08], R4 ;  /* 0x006c080401007387 */ /* 0x010ff60000100800 */
[----:B------:R-:W-:Y:S10]  /*68930*/  @!UPT UIADD3 URZ, URZ, URZ, URZ ;  /* 0x0000003f3f3ff290 */ /* 0x000ff4000fffe03f */
[----:B------:R-:W-:Y:S01]  /*68940*/  STL.64 [R1+0x250], R20 ;  /* 0x0002501401007387 */ /* 0x000fe20000100a00 */
[----:B------:R-:W-:Y:S02]  /*68950*/  STL.64 [R1+0x258], R22 ;  /* 0x0002581601007387 */ /* 0x000fe40000100a00 */
[----:B------:R-:W0:Y:S02]  /*68960*/  LDSM.16.MT88.4 R20, [R0+0x21080] ;  /* 0x021080000014783b */ /* 0x000e240000004200 */
[----:B0-----:R0:W-:Y:S02]  /*68970*/  STL.64 [R1+0x6b48], R22 ;  /* 0x006b481601007387 */ /* 0x0011e40000100a00 */
[----:B------:R-:W-:Y:S02]  /*68980*/  STL.64 [R1+0x6b40], R20 ;  /* 0x006b401401007387 */ /* 0x000fe40000100a00 */
[----:B0-----:R-:W-:Y:S02]  /*68990*/  IMAD.MOV.U32 R22, RZ, RZ, R9 ;  /* 0x000000ffff167224 */ /* 0x001fe400078e0009 */
[----:B------:R-:W-:Y:S01]  /*689a0*/  IMAD.MOV.U32 R23, RZ, RZ, R2 ;  /* 0x000000ffff177224 */ /* 0x000fe200078e0002 */
[----:B------:R-:W2:Y:S04]  /*689b0*/  LDL.LU R9, [R1+0x6d1c] ;  /* 0x006d1c0001097983 */ /* 0x000ea80000300800 */
[----:B------:R0:W-:Y:S04]  /*689c0*/  STL.64 [R1+0x6c90], R22 ;  /* 0x006c901601007387 */ /* 0x0001e80000100a00 */
[----:B0-----:R-:W3:Y:S01]  /*689d0*/  LDL.64 R22, [R1+0xc8] ;  /* 0x0000c80001167983 */ /* 0x001ee20000100a00 */
[----:B------:R-:W-:Y:S02]  /*689e0*/  STL [R1+0x6590], R0 ;  /* 0x0065900001007387 */ /* 0x000fe40000100800 */
[----:B------:R-:W4:Y:S02]  /*689f0*/  LDL.LU R13, [R1+0x6d18] ;  /* 0x006d1800010d7983 */ /* 0x000f240000300800 */
[----:B------:R-:W-:Y:S01]  /*68a00*/  STL.64 [R1+0x7a0], R16 ;  /* 0x0007a01001007387 */ /* 0x000fe20000100a00 */
[----:B------:R0:W-:Y:S04]  /*68a10*/  STL.64 [R1+0x7a8], R18 ;  /* 0x0007a81201007387 */ /* 0x0001e80000100a00 */
[----:B0-----:R-:W3:Y:S01]  /*68a20*/  LDL.LU.64 R18, [R1+0x6d10] ;  /* 0x006d100001127983 */ /* 0x001ee20000300a00 */
[----:B------:R-:W3:Y:S02]  /*68a30*/  LDL.LU.64 R16, [R1+0x6d08] ;  /* 0x006d080001107983 */ /* 0x000ee40000300a00 */
[----:B------:R-:W2:Y:S01]  /*68a40*/  LDL.64 R14, [R1+0x28] ;  /* 0x00002800010e7983 */ /* 0x000ea20000100a00 */
[----:B---3--:R-:W-:Y:S01]  /*68a50*/  HMMA.16816.F32 R16, R24, R22, R16 ;  /* 0x000000161810723c */ /* 0x008fe20000001810 */
[----:B--2---:R-:W-:Y:S11]  /*68a60*/  STL.64 [R1+0x6c60], R14 ;  /* 0x006c600e01007387 */ /* 0x004ff60000100a00 */
[----:B------:R-:W-:Y:S11]  /*68a70*/  @!UPT UIADD3 URZ, URZ, URZ, URZ ;  /* 0x0000003f3f3ff290 */ /* 0x000ff6000fffe03f */
[----:B------:R0:W-:Y:S01]  /*68a80*/  STL.64 [R1+0x680], R16 ;  /* 0x0006801001007387 */ /* 0x0001e20000100a00 */
[----:B------:R1:W-:Y:S03]  /*68a90*/  STL.64 [R1+0x688], R18 ;  /* 0x0006881201007387 */ /* 0x0003e60000100a00 */
[----:B0-----:R-:W2:Y:S01]  /*68aa0*/  LDL.LU.64 R16, [R1+0x6d00] ;  /* 0x006d000001107983 */ /* 0x001ea20000300a00 */
[----:B-1----:R-:W-:Y:S02]  /*68ab0*/  IMAD.MOV.U32 R18, RZ, RZ, R3 ;  /* 0x000000ffff127224 */ /* 0x002fe400078e0003 */
[----:B----4-:R-:W-:Y:S02]  /*68ac0*/  IMAD.MOV.U32 R19, RZ, RZ, R13 ;  /* 0x000000ffff137224 */ /* 0x010fe400078e000d */
[----:B------:R-:W3:Y:S03]  /*68ad0*/  LDL.LU R3, [R1+0x6cfc] ;  /* 0x006cfc0001037983 */ /* 0x000ee60000300800 */
[----:B------:R-:W-:Y:S04]  /*68ae0*/  STL.64 [R1+0x6c88], R18 ;  /* 0x006c881201007387 */ /* 0x000fe80000100a00 */
[----:B--2---:R0:W-:Y:S01]  /*68af0*/  STL.64 [R1+0x6c80], R16 ;  /* 0x006c801001007387 */ /* 0x0041e20000100a00 */
[----:B------:R-:W2:Y:S02]  /*68b00*/  LDL.LU R12, [R1+0x240] ;  /* 0x00024000010c7983 */ /* 0x000ea40000300800 */
[----:B------:R-:W2:Y:S02]  /*68b10*/  LDL.LU R13, [R1+0x244] ;  /* 0x00024400010d7983 */ /* 0x000ea40000300800 */
[----:B------:R-:W4:Y:S01]  /*68b20*/  LDL.LU R14, [R1+0x248] ;  /* 0x00024800010e7983 */ /* 0x000f220000300800 */
[----:B------:R-:W4:Y:S04]  /*68b30*/  LDL.LU R15, [R1+0x24c] ;  /* 0x00024c00010f7983 */ /* 0x000f280000300800 */
[----:B0-----:R-:W2:Y:S01]  /*68b40*/  LDL.LU R16, [R1+0x610] ;  /* 0x0006100001107983 */ /* 0x001ea20000300800 */
[----:B------:R-:W2:Y:S02]  /*68b50*/  LDL.LU R17, [R1+0x614] ;  /* 0x0006140001117983 */ /* 0x000ea40000300800 */
[----:B------:R-:W2:Y:S02]  /*68b60*/  LDL.LU R18, [R1+0x618] ;  /* 0x0006180001127983 */ /* 0x000ea40000300800 */
[----:B------:R-:W2:Y:S02]  /*68b70*/  LDL.LU R19, [R1+0x61c] ;  /* 0x00061c0001137983 */ /* 0x000ea40000300800 */
[----:B------:R-:W-:-:S02]  /*68b80*/  IMAD.MOV.U32 R2, RZ, RZ, R22 ;  /* 0x000000ffff027224 */ /* 0x000fc400078e0016 */
[----:B------:R-:W-:Y:S02]  /*68b90*/  IMAD.MOV.U32 R0, RZ, RZ, R23 ;  /* 0x000000ffff007224 */ /* 0x000fe400078e0017 */
[----:B------:R-:W-:Y:S02]  /*68ba0*/  IMAD.MOV.U32 R22, RZ, RZ, R5 ;  /* 0x000000ffff167224 */ /* 0x000fe400078e0005 */
[----:B------:R-:W-:Y:S01]  /*68bb0*/  IMAD.MOV.U32 R23, RZ, RZ, R28 ;  /* 0x000000ffff177224 */ /* 0x000fe200078e001c */
[----:B--2---:R-:W-:Y:S01]  /*68bc0*/  STL.64 [R1+0x6ca0], R18 ;  /* 0x006ca01201007387 */ /* 0x004fe20000100a00 */
[----:B------:R-:W-:Y:S02]  /*68bd0*/  STL.64 [R1+0x6c98], R16 ;  /* 0x006c981001007387 */ /* 0x000fe40000100a00 */
[----:B------:R-:W2:Y:S02]  /*68be0*/  LDL.LU R5, [R1+0x6cf8] ;  /* 0x006cf80001057983 */ /* 0x000ea40000300800 */
[----:B------:R0:W-:Y:S02]  /*68bf0*/  STL.64 [R1+0x6ca8], R22 ;  /* 0x006ca81601007387 */ /* 0x0001e40000100a00 */
[----:B0-----:R-:W-:-:S02]  /*68c00*/  IMAD.MOV.U32 R22, RZ, RZ, R9 ;  /* 0x000000ffff167224 */ /* 0x001fc400078e0009 */
[----:B------:R-:W-:-:S05]  /*68c10*/  IMAD.MOV.U32 R23, RZ, RZ, R8 ;  /* 0x000000ffff177224 */ /* 0x000fca00078e0008 */
[----:B------:R3:W-:Y:S01]  /*68c20*/  STL.64 [R1+0x6cc0], R22 ;  /* 0x006cc01601007387 */ /* 0x0007e20000100a00 */
[----:B------:R-:W4:Y:S02]  /*68c30*/  LDL.LU R16, [R1+0x620] ;  /* 0x0006200001107983 */ /* 0x000f240000300800 */
[----:B------:R-:W4:Y:S02]  /*68c40*/  LDL.LU R17, [R1+0x624] ;  /* 0x0006240001117983 */ /* 0x000f240000300800 */
[----:B------:R-:W4:Y:S01]  /*68c50*/  LDL.LU R18, [R1+0x628] ;  /* 0x0006280001127983 */ /* 0x000f220000300800 */
[----:B------:R-:W4:Y:S01]  /*68c60*/  LDL.LU R19, [R1+0x62c] ;  /* 0x00062c0001137983 */ /* 0x000f220000300800 */
[----:B---3--:R-:W-:Y:S02]  /*68c70*/  IMAD.MOV.U32 R23, RZ, RZ, R3 ;  /* 0x000000ffff177224 */ /* 0x008fe400078e0003 */
[----:B--2---:R-:W-:-:S05]  /*68c80*/  IMAD.MOV.U32 R22, RZ, RZ, R5 ;  /* 0x000000ffff167224 */ /* 0x004fca00078e0005 */
[----:B------:R-:W-:Y:S04]  /*68c90*/  STL.64 [R1+0x6cd8], R22 ;  /* 0x006cd81601007387 */ /* 0x000fe80000100a00 */
[----:B----4-:R-:W-:Y:S01]  /*68ca0*/  STL.64 [R1+0x6cb8], R18 ;  /* 0x006cb81201007387 */ /* 0x010fe20000100a00 */
[----:B------:R0:W-:Y:S03]  /*68cb0*/  STL.64 [R1+0x6cb0], R16 ;  /* 0x006cb01001007387 */ /* 0x0001e60000100a00 */
[----:B0-----:R-:W2:Y:S01]  /*68cc0*/  LDL.LU R16, [R1+0x630] ;  /* 0x0006300001107983 */ /* 0x001ea20000300800 */
[----:B------:R-:W2:Y:S02]  /*68cd0*/  LDL.LU R17, [R1+0x634] ;  /* 0x0006340001117983 */ /* 0x000ea40000300800 */
[----:B------:R-:W3:Y:S02]  /*68ce0*/  LDL.LU R18, [R1+0x638] ;  /* 0x0006380001127983 */ /* 0x000ee40000300800 */
[----:B------:R-:W3:Y:S01]  /*68cf0*/  LDL.LU R19, [R1+0x63c] ;  /* 0x00063c0001137983 */ /* 0x000ee20000300800 */
[----:B------:R-:W4:Y:S01]  /*68d00*/  LDL.LU R4, [R1+0x660] ;  /* 0x0006600001047983 */ /* 0x000f220000300800 */
[----:B------:R-:W4:Y:S02]  /*68d10*/  LDL.LU R5, [R1+0x664] ;  /* 0x0006640001057983 */ /* 0x000f240000300800 */
[----:B------:R-:W4:Y:S02]  /*68d20*/  LDL.LU R6, [R1+0x668] ;  /* 0x0006680001067983 */ /* 0x000f240000300800 */
[----:B------:R-:W4:Y:S01]  /*68d30*/  LDL.LU R7, [R1+0x66c] ;  /* 0x00066c0001077983 */ /* 0x000f220000300800 */
[----:B------:R-:W2:Y:S04]  /*68d40*/  LDL.64 R22, [R1+0xa8] ;  /* 0x0000a80001167983 */ /* 0x000ea80000100a00 */
[----:B--2---:R0:W-:Y:S04]  /*68d50*/  STL.64 [R1+0x6cf0], R22 ;  /* 0x006cf01601007387 */ /* 0x0041e80000100a00 */
[----:B0-----:R-:W4:Y:S01]  /*68d60*/  LDL.64 R22, [R1+0xb8] ;  /* 0x0000b80001167983 */ /* 0x001f220000100a00 */
[----:B---3--:R-:W-:Y:S02]  /*68d70*/  STL.64 [R1+0x6cd0], R18 ;  /* 0x006cd01201007387 */ /* 0x008fe40000100a00 */
[----:B------:R0:W-:Y:S02]  /*68d80*/  STL.64 [R1+0x6cc8], R16 ;  /* 0x006cc81001007387 */ /* 0x0001e40000100a00 */
        /* <DEDUP_REMOVED lines=8> */
[----:B------:R-:W2:Y:S02]  /*68e10*/  LDL.LU R18, [R1+0x658] ;  /* 0x0006580001127983 */ /* 0x000ea40000300800 */
[----:B------:R-:W2:Y:S01]  /*68e20*/  LDL.LU R19, [R1+0x65c] ;  /* 0x00065c0001137983 */ /* 0x000ea20000300800 */
[----:B------:R-:W-:Y:S01]  /*68e30*/  STL.64 [R1+0x6c78], R14 ;  /* 0x006c780e01007387 */ /* 0x000fe20000100a00 */
[----:B------:R0:W-:Y:S03]  /*68e40*/  STL.64 [R1+0x6c70], R12 ;  /* 0x006c700c01007387 */ /* 0x0001e60000100a00 */
[----:B0-----:R-:W3:Y:S01]  /*68e50*/  LDL.LU R12, [R1+0x600] ;  /* 0x00060000010c7983 */ /* 0x001ee20000300800 */
[----:B------:R-:W3:Y:S02]  /*68e60*/  LDL.LU R13, [R1+0x604] ;  /* 0x00060400010d7983 */ /* 0x000ee40000300800 */
[----:B------:R-:W3:Y:S02]  /*68e70*/  LDL.LU R14, [R1+0x608] ;  /* 0x00060800010e7983 */ /* 0x000ee40000300800 */
[----:B------:R-:W3:Y:S01]  /*68e80*/  LDL.LU R15, [R1+0x60c] ;  /* 0x00060c00010f7983 */ /* 0x000ee20000300800 */
[----:B------:R-:W2:Y:S01]  /*68e90*/  LDL.LU R8, [R1+0x460] ;  /* 0x0004600001087983 */ /* 0x000ea20000300800 */
[----:B------:R-:W2:Y:S02]  /*68ea0*/  LDL.LU R9, [R1+0x464] ;  /* 0x0004640001097983 */ /* 0x000ea40000300800 */
[----:B------:R-:W2:Y:S02]  /*68eb0*/  LDL.LU R10, [R1+0x468] ;  /* 0x00046800010a7983 */ /* 0x000ea40000300800 */
[----:B------:R-:W2:Y:S01]  /*68ec0*/  LDL.LU R11, [R1+0x46c] ;  /* 0x00046c00010b7983 */ /* 0x000ea20000300800 */
[----:B----4-:R-:W-:Y:S01]  /*68ed0*/  HMMA.16816.F32 R4, R24, R22, R4 ;  /* 0x000000161804723c */ /* 0x010fe20000001804 */
[----:B--2---:R-:W-:Y:S01]  /*68ee0*/  STL.64 [R1+0x6c28], R10 ;  /* 0x006c280a01007387 */ /* 0x004fe20000100a00 */
[----:B------:R0:W-:Y:S03]  /*68ef0*/  STL.64 [R1+0x6c20], R8 ;  /* 0x006c200801007387 */ /* 0x0001e60000100a00 */
[----:B0-----:R-:W2:Y:S01]  /*68f00*/  LDL.LU R8, [R1+0x470] ;  /* 0x0004700001087983 */ /* 0x001ea20000300800 */
[----:B------:R-:W2:Y:S02]  /*68f10*/  LDL.LU R9, [R1+0x474] ;  /* 0x0004740001097983 */ /* 0x000ea40000300800 */
[----:B------:R-:W4:Y:S02]  /*68f20*/  LDL.LU R10, [R1+0x478] ;  /* 0x00047800010a7983 */ /* 0x000f240000300800 */
[----:B------:R-:W4:Y:S02]  /*68f30*/  LDL.LU R11, [R1+0x47c] ;  /* 0x00047c00010b7983 */ /* 0x000f240000300800 */
[----:B------:R-:W-:Y:S01]  /*68f40*/  IMAD.MOV.U32 R3, RZ, RZ, R23 ;  /* 0x000000ffff037224 */ /* 0x000fe200078e0017 */
[----:B----4-:R-:W-:Y:S01]  /*68f50*/  STL.64 [R1+0x6c48], R10 ;  /* 0x006c480a01007387 */ /* 0x010fe20000100a00 */
[----:B--2---:R0:W-:Y:S03]  /*68f60*/  STL.64 [R1+0x6c40], R8 ;  /* 0x006c400801007387 */ /* 0x0041e60000100a00 */
[----:B0-----:R-:W2:Y:S01]  /*68f70*/  LDL.LU R8, [R1+0x480] ;  /* 0x0004800001087983 */ /* 0x001ea20000300800 */
[----:B------:R-:W2:Y:S02]  /*68f80*/  LDL.LU R9, [R1+0x484] ;  /* 0x0004840001097983 */ /* 0x000ea40000300800 */
[----:B------:R-:W2:Y:S02]  /*68f90*/  LDL.LU R10, [R1+0x488] ;  /* 0x00048800010a7983 */ /* 0x000ea40000300800 */
[----:B------:R-:W2:Y:S01]  /*68fa0*/  LDL.LU R11, [R1+0x48c] ;  /* 0x00048c00010b7983 */ /* 0x000ea20000300800 */
[----:B------:R0:W-:Y:S01]  /*68fb0*/  STL.64 [R1+0x670], R4 ;  /* 0x0006700401007387 */ /* 0x0001e20000100a00 */
[----:B------:R1:W-:Y:S02]  /*68fc0*/  STL.64 [R1+0x678], R6 ;  /* 0x0006780601007387 */ /* 0x0003e40000100a00 */
[----:B0-----:R-:W-:-:S02]  /*68fd0*/  IMAD.MOV.U32 R4, RZ, RZ, R22 ;  /* 0x000000ffff047224 */ /* 0x001fc400078e0016 */
[----:B------:R-:W4:Y:S02]  /*68fe0*/  LDL.LU.64 R22, [R1+0x6cf0] ;  /* 0x006cf00001167983 */ /* 0x000f240000300a00 */
[C---:B----4-:R-:W-:Y:S01]  /*68ff0*/  HMMA.16816.F32 R16, R24.reuse, R22, R16 ;  /* 0x000000161810723c */ /* 0x050fe20000001810 */
[----:B-1----:R-:W-:Y:S02]  /*69000*/  IMAD.MOV.U32 R6, RZ, RZ, R22 ;  /* 0x000000ffff067224 */ /* 0x002fe400078e0016 */
[----:B------:R-:W-:Y:S11]  /*69010*/  IMAD.MOV.U32 R5, RZ, RZ, R23 ;  /* 0x000000ffff057224 */ /* 0x000ff600078e0017 */
[----:B------:R-:W-:Y:S09]  /*69020*/  @!UPT UIADD3 URZ, URZ, URZ, URZ ;  /* 0x0000003f3f3ff290 */ /* 0x000ff2000fffe03f */
[----:B------:R-:W-:Y:S01]  /*69030*/  STL.64 [R1+0x660], R16 ;  /* 0x0006601001007387 */ /* 0x000fe20000100a00 */
[----:B------:R0:W-:Y:S03]  /*69040*/  STL.64 [R1+0x668], R18 ;  /* 0x0006681201007387 */ /* 0x0001e60000100a00 */
[----:B0-----:R-:W4:Y:S01]  /*69050*/  LDL.LU.64 R18, [R1+0x6ce8] ;  /* 0x006ce80001127983 */ /* 0x001f220000300a00 */
[----:B------:R-:W4:Y:S02]  /*69060*/  LDL.LU.64 R16, [R1+0x6ce0] ;  /* 0x006ce00001107983 */ /* 0x000f240000300a00 */
[----:B------:R-:W4:Y:S02]  /*69070*/  LDL.LU.64 R22, [R1+0x6cd8] ;  /* 0x006cd80001167983 */ /* 0x000f240000300a00 */
[C---:B----4-:R-:W-:Y:S01]  /*69080*/  HMMA.16816.F32 R20, R24.reuse, R22, R16 ;  /* 0x000000161814723c */ /* 0x050fe20000001810 */
[----:B------:R-:W4:Y:S01]  /*69090*/  LDL.LU.64 R18, [R1+0x6cd0] ;  /* 0x006cd00001127983 */ /* 0x000f220000300a00 */
[----:B------:R-:W4:Y:S11]  /*690a0*/  LDL.LU.64 R16, [R1+0x6cc8] ;  /* 0x006cc80001107983 */ /* 0x000f360000300a00 */
[----:B------:R-:W-:Y:S10]  /*690b0*/  @!UPT UIADD3 URZ, URZ, URZ, URZ ;  /* 0x0000003f3f3ff290 */ /* 0x000ff4000fffe03f */
        /* <DEDUP_REMOVED lines=17> */
[----:B----4-:R-:W-:Y:S11]  /*691d0*/  HMMA.16816.F32 R16, R24, R22, R16 ;  /* 0x000000161810723c */ /* 0x010ff60000001810 */
[----:B------:R-:W-:Y:S11]  /*691e0*/  @!UPT UIADD3 URZ, URZ, URZ, URZ ;  /* 0x0000003f3f3ff290 */ /* 0x000ff6000fffe03f */
[----:B------:R-:W-:Y:S01]  /*691f0*/  @!UPT UIADD3 URZ, URZ, URZ, URZ ;  /* 0x0000003f3f3ff290 */ /* 0x000fe2000fffe03f */
[----:B------:R-:W-:Y:S01]  /*69200*/  STL.64 [R1+0x620], R16 ;  /* 0x0006201001007387 */ /* 0x000fe20000100a00 */
[----:B------:R0:W-:Y:S03]  /*69210*/  STL.64 [R1+0x628], R18 ;  /* 0x0006281201007387 */ /* 0x0001e60000100a00 */
[----:B0-----:R-:W3:Y:S01]  /*69220*/  LDL.LU.64 R18, [R1+0x6c88] ;  /* 0x006c880001127983 */ /* 0x001ee20000300a00 */
[----:B------:R-:W4:Y:S02]  /*69230*/  LDL.LU.64 R16, [R1+0x6c80] ;  /* 0x006c800001107983 */ /* 0x000f240000300a00 */
[----:B------:R4:W-:Y:S02]  /*69240*/  STL.64 [R1+0x6b70], R22 ;  /* 0x006b701601007387 */ /* 0x0009e40000100a00 */
[----:B----4-:R-:W-:Y:S02]  /*69250*/  IMAD.MOV.U32 R22, RZ, RZ, R17 ;  /* 0x000000ffff167224 */ /* 0x010fe400078e0011 */
[----:B------:R-:W-:-:S02]  /*69260*/  IMAD.MOV.U32 R23, RZ, RZ, R16 ;  /* 0x000000ffff177224 */ /* 0x000fc400078e0010 */
[C---:B---3--:R-:W-:Y:S01]  /*69270*/  HMMA.16816.F32 R16, R24.reuse, R18, R12 ;  /* 0x000000121810723c */ /* 0x048fe2000000180c */
[----:B------:R-:W3:Y:S01]  /*69280*/  LDL.LU.64 R14, [R1+0x6c78] ;  /* 0x006c7800010e7983 */ /* 0x000ee20000300a00 */
[----:B------:R-:W3:Y:S11]  /*69290*/  LDL.LU.64 R12, [R1+0x6c70] ;  /* 0x006c7000010c7983 */ /* 0x000ef60000300a00 */
[----:B------:R-:W-:Y:S10]  /*692a0*/  @!UPT UIADD3 URZ, URZ, URZ, URZ ;  /* 0x0000003f3f3ff290 */ /* 0x000ff4000fffe03f */
[----:B------:R-:W-:Y:S01]  /*692b0*/  STL.64 [R1+0x610], R16 ;  /* 0x0006101001007387 */ /* 0x000fe20000100a00 */
[----:B------:R0:W-:Y:S03]  /*692c0*/  STL.64 [R1+0x618], R18 ;  /* 0x0006181201007387 */ /* 0x0001e60000100a00 */
[----:B0-----:R-:W3:Y:S02]  /*692d0*/  LDL.LU.64 R18, [R1+0x6c68] ;  /* 0x006c680001127983 */ /* 0x001ee40000300a00 */
[----:B---3--:R-:W-:Y:S02]  /*692e0*/  HMMA.16816.F32 R24, R24, R18, R12 ;  /* 0x000000121818723c */ /* 0x008fe4000000180c */
[----:B------:R-:W2:Y:S01]  /*692f0*/  LDL.LU.64 R14, [R1+0x6c60] ;  /* 0x006c6000010e7983 */ /* 0x000ea20000300a00 */
[----:B------:R-:W2:Y:S02]  /*69300*/  LDL.LU.64 R18, [R1+0x6c58] ;  /* 0x006c580001127983 */ /* 0x000ea40000300a00 */
[----:B------:R-:W2:Y:S11]  /*69310*/  LDL.LU.64 R16, [R1+0x6c50] ;  /* 0x006c500001107983 */ /* 0x000eb60000300a00 */
[----:B------:R-:W-:Y:S07]  /*69320*/  @!UPT UIADD3 URZ, URZ, URZ, URZ ;  /* 0x0000003f3f3ff290 */ /* 0x000fee000fffe03f */
[----:B------:R0:W-:Y:S01]  /*69330*/  STL.64 [R1+0x240], R24 ;  /* 0x0002401801007387 */ /* 0x0001e20000100a00 */
[----:B------:R1:W-:Y:S03]  /*69340*/  STL.64 [R1+0x248], R26 ;  /* 0x0002481a01007387 */ /* 0x0003e60000100a00 */
[----:B0-----:R-:W3:Y:S01]  /*69350*/  LDL.LU R24, [R1+0x450] ;  /* 0x0004500001187983 */ /* 0x001ee20000300800 */
[----:B------:R-:W3:Y:S02]  /*69360*/  LDL.LU R25, [R1+0x454] ;  /* 0x0004540001197983 */ /* 0x000ee40000300800 */
[----:B-1----:R-:W3:Y:S02]  /*69370*/  LDL.LU R26, [R1+0x458] ;  /* 0x00045800011a7983 */ /* 0x002ee40000300800 */
[----:B------:R-:W3:Y:S01]  /*69380*/  LDL.LU R27, [R1+0x45c] ;  /* 0x00045c00011b7983 */ /* 0x000ee20000300800 */
[C---:B--2---:R-:W-:Y:S11]  /*69390*/  HMMA.16816.F32 R8, R16.reuse, R14, R8 ;  /* 0x0000000e1008723c */ /* 0x044ff60000001808 */
[----:B------:R-:W-:Y:S11]  /*693a0*/  @!UPT UIADD3 URZ, URZ, URZ, URZ ;  /* 0x0000003f3f3ff290 */ /* 0x000ff6000fffe03f */
[----:B------:R-:W-:Y:S01]  /*693b0*/  @!UPT UIADD3 URZ, URZ, URZ, URZ ;  /* 0x0000003f3f3ff290 */ /* 0x000fe2000fffe03f */
[----:B------:R-:W-:Y:S01]  /*693c0*/  STL.64 [R1+0x480], R8 ;  /* 0x0004800801007387 */ /* 0x000fe20000100a00 */
[----:B------:R0:W-:Y:S03]  /*693d0*/  STL.64 [R1+0x488], R10 ;  /* 0x0004880a01007387 */ /* 0x0001e60000100a00 */
[----:B0-----:R-:W2:Y:S01]  /*693e0*/  LDL.LU.64 R10, [R1+0x6c48] ;  /* 0x006c4800010a7983 */ /* 0x001ea20000300a00 */
[----:B------:R-:W2:Y:S02]  /*693f0*/  LDL.LU.64 R8, [R1+0x6c40] ;  /* 0x006c400001087983 */ /* 0x000ea40000300a00 */
[----:B------:R-:W-:Y:S02]  /*69400*/  IMAD.MOV.U32 R13, RZ, RZ, R15 ;  /* 0x000000ffff0d7224 */ /* 0x000fe400078e000f */
[----:B------:R-:W3:Y:S01]  /*69410*/  LDL.LU.64 R14, [R1+0x6c38] ;  /* 0x006c3800010e7983 */ /* 0x000ee20000300a00 */
[----:B------:R-:W4:Y:S02]  /*69420*/  LDL.LU R12, [R1+0x6c30] ;  /* 0x006c3000010c7983 */ /* 0x000f240000300800 */
[----:B------:R-:W-:Y:S01]  /*69430*/  STL [R1+0x6b68], R13 ;  /* 0x006b680d01007387 */ /* 0x000fe20000100800 */
[C---:B--2---:R-:W-:Y:S01]  /*69440*/  HMMA.16816.F32 R20, R16.reuse, R22, R8 ;  /* 0x000000161014723c */ /* 0x044fe20000001808 */
[----:B------:R-:W2:Y:S01]  /*69450*/  LDL.LU.64 R10, [R1+0x6c28] ;  /* 0x006c2800010a7983 */ /* 0x000ea20000300a00 */
[----:B------:R-:W2:Y:S11]  /*69460*/  LDL.LU.64 R8, [R1+0x6c20] ;  /* 0x006c200001087983 */ /* 0x000eb60000300a00 */
[----:B------:R-:W-:Y:S10]  /*69470*/  @!UPT UIADD3 URZ, URZ, URZ, URZ ;  /* 0x0000003f3f3ff290 */ /* 0x000ff4000fffe03f */
[----:B------:R0:W-:Y:S01]  /*69480*/  STL.64 [R1+0x470], R20 ;  /* 0x0004701401007387 */ /* 0x0001e20000100a00 */
[----:B------:R1:W-:Y:S03]  /*69490*/  STL.64 [R1+0x478], R22 ;  /* 0x0004781601007387 */ /* 0x0003e60000100a00 */
[----:B0-----:R-:W2:Y:S01]  /*694a0*/  LDL.LU R20, [R1+0x730] ;  /* 0x0007300001147983 */ /* 0x001ea20000300800 */
[----:B------:R-:W2:Y:S02]  /*694b0*/  LDL.LU R21, [R1+0x734] ;  /* 0x0007340001157983 */ /* 0x000ea40000300800 */
[----:B-1----:R-:W2:Y:S02]  /*694c0*/  LDL.LU R22, [R1+0x738] ;  /* 0x0007380001167983 */ /* 0x002ea40000300800 */
[----:B------:R-:W2:Y:S02]  /*694d0*/  LDL.LU R23, [R1+0x73c] ;  /* 0x00073c0001177983 */ /* 0x000ea40000300800 */
[----:B--2---:R0:W-:Y:S01]  /*694e0*/  STL.64 [R1+0x6b80], R22 ;  /* 0x006b801601007387 */ /* 0x0041e20000100a00 */
[----:B------:R-:W-:Y:S03]  /*694f0*/  STL.64 [R1+0x6b78], R20 ;  /* 0x006b781401007387 */ /* 0x000fe60000100a00 */
[----:B0-----:R-:W2:Y:S04]  /*69500*/  LDL.64 R22, [R1+0x88] ;  /* 0x0000880001167983 */ /* 0x001ea80000100a00 */
[----:B--2---:R0:W-:Y:S04]  /*69510*/  STL.64 [R1+0x6b90], R22 ;  /* 0x006b901601007387 */ /* 0x0041e80000100a00 */
[----:B0-----:R-:W2:Y:S04]  /*69520*/  LDL.64 R22, [R1+0x98] ;  /* 0x0000980001167983 */ /* 0x001ea80000100a00 */
[----:B--2---:R0:W-:Y:S04]  /*69530*/  STL.64 [R1+0x6ba8], R22 ;  /* 0x006ba81601007387 */ /* 0x0041e80000100a00 */
[----:B0-----:R-:W2:Y:S01]  /*69540*/  LDL.64 R22, [R1+0x8] ;  /* 0x0000080001167983 */ /* 0x001ea20000100a00 */
[C---:B---3--:R-:W-:Y:S08]  /*69550*/  HMMA.16816.F32 R24, R16.reuse, R14, R24 ;  /* 0x0000000e1018723c */ /* 0x048ff00000001818 */
[----:B--2---:R-:W-:Y:S01]  /*69560*/  HMMA.16816.F32 R8, R16, R22, R8 ;  /* 0x000000161008723c */ /* 0x004fe20000001808 */
[----:B------:R-:W-:-:S06]  /*69570*/  IMAD.MOV.U32 R13, RZ, RZ, R23 ;  /* 0x000000ffff0d7224 */ /* 0x000fcc00078e0017 */
[----:B------:R-:W-:Y:S02]  /*69580*/  IMAD.MOV.U32 R22, RZ, RZ, R6 ;  /* 0x000000ffff167224 */ /* 0x000fe400078e0006 */
[----:B------:R-:W-:Y:S11]  /*69590*/  IMAD.MOV.U32 R23, RZ, RZ, R5 ;  /* 0x000000ffff177224 */ /* 0x000ff600078e0005 */
[----:B------:R-:W-:Y:S03]  /*695a0*/  @!UPT UIADD3 URZ, URZ, URZ, URZ ;  /* 0x0000003f3f3ff290 */ /* 0x000fe6000fffe03f */
[----:B------:R-:W-:Y:S01]  /*695b0*/  STL.64 [R1+0x460], R8 ;  /* 0x0004600801007387 */ /* 0x000fe20000100a00 */
[----:B------:R0:W-:Y:S03]  /*695c0*/  STL.64 [R1+0x468], R10 ;  /* 0x0004680a01007387 */ /* 0x0001e60000100a00 */
[----:B0-----:R-:W2:Y:S01]  /*695d0*/  LDL.LU.64 R10, [R1+0x6c18] ;  /* 0x006c1800010a7983 */ /* 0x001ea20000300a00 */
[----:B------:R0:W-:Y:S02]  /*695e0*/  STL.64 [R1+0x6bc0], R22 ;  /* 0x006bc01601007387 */ /* 0x0001e40000100a00 */
[----:B------:R-:W-:Y:S02]  /*695f0*/  STL.64 [R1+0x450], R24 ;  /* 0x0004501801007387 */ /* 0x000fe40000100a00 */
[----:B------:R-:W-:Y:S02]  /*69600*/  STL.64 [R1+0x458], R26 ;  /* 0x0004581a01007387 */ /* 0x000fe40000100a00 */
[----:B0-----:R-:W-:-:S02]  /*69610*/  IMAD.MOV.U32 R22, RZ, RZ, R4 ;  /* 0x000000ffff167224 */ /* 0x001fc400078e0004 */
[----:B------:R-:W-:-:S05]  /*69620*/  IMAD.MOV.U32 R23, RZ, RZ, R3 ;  /* 0x000000ffff177224 */ /* 0x000fca00078e0003 */
[----:B------:R-:W-:Y:S01]  /*69630*/  STL.64 [R1+0x6bd8], R22 ;  /* 0x006bd81601007387 */ /* 0x000fe20000100a00 */
[----:B------:R-:W-:Y:S02]  /*69640*/  STL.64 [R1+0x6af8], R14 ;  /* 0x006af80e01007387 */ /* 0x000fe40000100a00 */
[----:B----4-:R0:W-:Y:S02]  /*69650*/  STL [R1+0x6af0], R12 ;  /* 0x006af00c01007387 */ /* 0x0101e40000100800 */
[----:B------:R1:W-:Y:S01]  /*69660*/  STL [R1+0x6b88], R13 ;  /* 0x006b880d01007387 */ /* 0x0003e20000100800 */
[----:B0-----:R-:W3:Y:S01]  /*69670*/  LDL.LU R12, [R1+0x740] ;  /* 0x00074000010c7983 */ /* 0x001ee20000300800 */
[----:B-1----:R-:W3:Y:S02]  /*69680*/  LDL.LU R13, [R1+0x744] ;  /* 0x00074400010d7983 */ /* 0x002ee40000300800 */
[----:B------:R-:W4:Y:S02]  /*69690*/  LDL.LU R14, [R1+0x748] ;  /* 0x00074800010e7983 */ /* 0x000f240000300800 */
[----:B------:R-:W4:Y:S01]  /*696a0*/  LDL.LU R15, [R1+0x74c] ;  /* 0x00074c00010f7983 */ /* 0x000f220000300800 */
[----:B------:R-:W2:Y:S01]  /*696b0*/  LDL.LU R24, [R1+0x430] ;  /* 0x0004300001187983 */ /* 0x000ea20000300800 */
[----:B------:R-:W2:Y:S02]  /*696c0*/  LDL.LU R25, [R1+0x434] ;  /* 0x0004340001197983 */ /* 0x000ea40000300800 */
[----:B------:R-:W2:Y:S02]  /*696d0*/  LDL.LU R26, [R1+0x438] ;  /* 0x00043800011a7983 */ /* 0x000ea40000300800 */
[----:B------:R-:W-:-:S02]  /*696e0*/  IMAD.MOV.U32 R22, RZ, RZ, R2 ;  /* 0x000000ffff167224 */ /* 0x000fc400078e0002 */
[----:B------:R-:W-:Y:S01]  /*696f0*/  IMAD.MOV.U32 R23, RZ, RZ, R0 ;  /* 0x000000ffff177224 */ /* 0x000fe200078e0000 */
[----:B------:R-:W2:Y:S01]  /*69700*/  LDL.LU R27, [R1+0x43c] ;  /* 0x00043c00011b7983 */ /* 0x000ea20000300800 */
[----:B------:R-:W2:Y:S02]  /*69710*/  LDL.LU R4, [R1+0x440] ;  /* 0x0004400001047983 */ /* 0x000ea40000300800 */
[----:B------:R-:W2:Y:S02]  /*69720*/  LDL.LU R5, [R1+0x444] ;  /* 0x0004440001057983 */ /* 0x000ea40000300800 */
[----:B------:R-:W2:Y:S01]  /*69730*/  LDL.LU R6, [R1+0x448] ;  /* 0x0004480001067983 */ /* 0x000ea20000300800 */
[----:B------:R-:W2:Y:S01]  /*69740*/  LDL.LU R7, [R1+0x44c] ;  /* 0x00044c0001077983 */ /* 0x000ea20000300800 */
[----:B------:R0:W-:Y:S03]  /*69750*/  STL.64 [R1+0x6bf0], R22 ;  /* 0x006bf01601007387 */ /* 0x0001e60000100a00 */
[----:B0-----:R-:W2:Y:S04]  /*69760*/  LDL.64 R22, [R1+0x38] ;  /* 0x0000380001167983 */ /* 0x001ea80000100a00 */
[----:B----4-:R-:W-:Y:S01]  /*69770*/  STL.64 [R1+0x6ba0], R14 ;  /* 0x006ba00e01007387 */ /* 0x010fe20000100a00 */
[----:B---3--:R0:W-:Y:S03]  /*69780*/  STL.64 [R1+0x6b98], R12 ;  /* 0x006b980c01007387 */ /* 0x0081e60000100a00 */
[----:B0-----:R-:W3:Y:S01]  /*69790*/  LDL.LU R12, [R1+0x750] ;  /* 0x00075000010c7983 */ /* 0x001ee20000300800 */
[----:B------:R-:W3:Y:S02]  /*697a0*/  LDL.LU R13, [R1+0x754] ;  /* 0x00075400010d7983 */ /* 0x000ee40000300800 */
[----:B------:R-:W4:Y:S02]  /*697b0*/  LDL.LU R14, [R1+0x758] ;  /* 0x00075800010e7983 */ /* 0x000f240000300800 */
[----:B------:R-:W4:Y:S02]  /*697c0*/  LDL.LU R15, [R1+0x75c] ;  /* 0x00075c00010f7983 */ /* 0x000f240000300800 */
        /* <DEDUP_REMOVED lines=11> */
[----:B------:R-:W4:Y:S01]  /*69880*/  LDL.LU R15, [R1+0x77c] ;  /* 0x00077c00010f7983 */ /* 0x000f220000300800 */
[C---:B--2---:R-:W-:Y:S01]  /*69890*/  HMMA.16816.F32 R4, R16.reuse, R10, R4 ;  /* 0x0000000a1004723c */ /* 0x044fe20000001804 */
[----:B----4-:R-:W-:Y:S01]  /*698a0*/  STL.64 [R1+0x6be8], R14 ;  /* 0x006be80e01007387 */ /* 0x010fe20000100a00 */
[----:B---3--:R0:W-:Y:S03]  /*698b0*/  STL.64 [R1+0x6be0], R12 ;  /* 0x006be00c01007387 */ /* 0x0081e60000100a00 */
        /* <DEDUP_REMOVED lines=9> */
[----:B------:R-:W2:Y:S02]  /*69950*/  LDL.LU R15, [R1+0x79c] ;  /* 0x00079c00010f7983 */ /* 0x000ea40000300800 */
[----:B------:R-:W-:Y:S01]  /*69960*/  STL.64 [R1+0x440], R4 ;  /* 0x0004400401007387 */ /* 0x000fe20000100a00 */
[----:B------:R0:W-:Y:S03]  /*69970*/  STL.64 [R1+0x448], R6 ;  /* 0x0004480601007387 */ /* 0x0001e60000100a00 */
[----:B0-----:R-:W3:Y:S01]  /*69980*/  LDL.LU.64 R6, [R1+0x6c10] ;  /* 0x006c100001067983 */ /* 0x001ee20000300a00 */
[----:B------:R-:W4:Y:S01]  /*69990*/  LDL.LU R4, [R1+0x6c08] ;  /* 0x006c080001047983 */ /* 0x000f220000300800 */
[C---:B---3--:R-:W-:Y:S11]  /*699a0*/  HMMA.16816.F32 R24, R16.reuse, R6, R24 ;  /* 0x000000061018723c */ /* 0x048ff60000001818 */
[----:B------:R-:W-:Y:S11]  /*699b0*/  @!UPT UIADD3 URZ, URZ, URZ, URZ ;  /* 0x0000003f3f3ff290 */ /* 0x000ff6000fffe03f */
[----:B------:R-:W-:Y:S01]  /*699c0*/  @!UPT UIADD3 URZ, URZ, URZ, URZ ;  /* 0x0000003f3f3ff290 */ /* 0x000fe2000fffe03f */
[----:B------:R-:W-:Y:S01]  /*699d0*/  STL.64 [R1+0x430], R24 ;  /* 0x0004301801007387 */ /* 0x000fe20000100a00 */
[----:B------:R-:W-:Y:S02]  /*699e0*/  STL.64 [R1+0x438], R26 ;  /* 0x0004381a01007387 */ /* 0x000fe40000100a00 */
[----:B----4-:R-:W0:Y:S02]  /*699f0*/  LDSM.16.MT88.4 R24, [R4+0x21000] ;  /* 0x021000000418783b */ /* 0x010e240000004200 */
[----:B0-----:R0:W-:Y:S02]  /*69a00*/  STL.64 [R1+0x6a18], R26 ;  /* 0x006a181a01007387 */ /* 0x0011e40000100a00 */
[----:B------:R1:W-:Y:S02]  /*69a10*/  STL.64 [R1+0x6a10], R24 ;  /* 0x006a101801007387 */ /* 0x0003e40000100a00 */
[----:B0-----:R-:W3:Y:S01]  /*69a20*/  LDL.64 R26, [R1+0x48] ;  /* 0x00004800011a7983 */ /* 0x001ee20000100a00 */
[----:B--2---:R-:W-:Y:S01]  /*69a30*/  HMMA.16816.F32 R12, R16, R22, R12 ;  /* 0x00000016100c723c */ /* 0x004fe2000000180c */
[----:B------:R-:W-:-:S02]  /*69a40*/  IMAD.MOV.U32 R2, RZ, RZ, R22 ;  /* 0x000000ffff027224 */ /* 0x000fc400078e0016 */
[----:B------:R-:W-:Y:S01]  /*69a50*/  IMAD.MOV.U32 R0, RZ, RZ, R23 ;  /* 0x000000ffff007224 */ /* 0x000fe200078e0017 */
[----:B---3--:R0:W-:Y:S01]  /*69a60*/  STL.64 [R1+0x6b60], R26 ;  /* 0x006b601a01007387 */ /* 0x0081e20000100a00 */
[----:B-1----:R-:W2:Y:S02]  /*69a70*/  LDL.LU R24, [R1+0x720] ;  /* 0x0007200001187983 */ /* 0x002ea40000300800 */
[----:B------:R-:W2:Y:S01]  /*69a80*/  LDL.LU R25, [R1+0x724] ;  /* 0x0007240001197983 */ /* 0x000ea20000300800 */
[----:B0-----:R-:W2:Y:S01]  /*69a90*/  LDL.LU R26, [R1+0x728] ;  /* 0x00072800011a7983 */ /* 0x001ea20000300800 */
[----:B------:R-:W2:Y:S11]  /*69aa0*/  LDL.LU R27, [R1+0x72c] ;  /* 0x00072c00011b7983 */ /* 0x000eb60000300800 */
[----:B------:R-:W-:Y:S03]  /*69ab0*/  @!UPT UIADD3 URZ, URZ, URZ, URZ ;  /* 0x0000003f3f3ff290 */ /* 0x000fe6000fffe03f */
[----:B------:R-:W-:Y:S02]  /*69ac0*/  STL.64 [R1+0x9b0], R12 ;  /* 0x0009b00c01007387 */ /* 0x000fe40000100a00 */
[----:B------:R0:W-:Y:S02]  /*69ad0*/  STL.64 [R1+0x9b8], R14 ;  /* 0x0009b80e01007387 */ /* 0x0001e40000100a00 */
[----:B0-----:R-:W3:Y:S01]  /*69ae0*/  LDL.LU.64 R14, [R1+0x6c00] ;  /* 0x006c0000010e7983 */ /* 0x001ee20000300a00 */
[----:B------:R-:W3:Y:S02]  /*69af0*/  LDL.LU.64 R12, [R1+0x6bf8] ;  /* 0x006bf800010c7983 */ /* 0x000ee40000300a00 */
[----:B------:R-:W3:Y:S02]  /*69b00*/  LDL.LU.64 R22, [R1+0x6bf0] ;  /* 0x006bf00001167983 */ /* 0x000ee40000300a00 */
[C---:B---3--:R-:W-:Y:S01]  /*69b10*/  HMMA.16816.F32 R20, R16.reuse, R22, R12 ;  /* 0x000000161014723c */ /* 0x048fe2000000180c */
[----:B------:R-:W3:Y:S01]  /*69b20*/  LDL.LU.64 R14, [R1+0x6be8] ;  /* 0x006be800010e7983 */ /* 0x000ee20000300a00 */
[----:B------:R-:W3:Y:S11]  /*69b30*/  LDL.LU.64 R12, [R1+0x6be0] ;  /* 0x006be000010c7983 */ /* 0x000ef60000300a00 */
[----:B------:R-:W-:Y:S10]  /*69b40*/  @!UPT UIADD3 URZ, URZ, URZ, URZ ;  /* 0x0000003f3f3ff290 */ /* 0x000ff4000fffe03f */
[----:B------:R-:W-:Y:S01]  /*69b50*/  STL.64 [R1+0x790], R20 ;  /* 0x0007901401007387 */ /* 0x000fe20000100a00 */
        /* <DEDUP_REMOVED lines=16> */
[C---:B---3--:R-:W-:Y:S01]  /*69c60*/  HMMA.16816.F32 R12, R16.reuse, R22, R12 ;  /* 0x00000016100c723c */ /* 0x048fe2000000180c */
[----:B------:R-:W-:Y:S02]  /*69c70*/  IMAD.MOV.U32 R5, RZ, RZ, R22 ;  /* 0x000000ffff057224 */ /* 0x000fe400078e0016 */
[----:B------:R-:W-:Y:S11]  /*69c80*/  IMAD.MOV.U32 R3, RZ, RZ, R23 ;  /* 0x000000ffff037224 */ /* 0x000ff600078e0017 */
[----:B------:R-:W-:Y:S09]  /*69c90*/  @!UPT UIADD3 URZ, URZ, URZ, URZ ;  /* 0x0000003f3f3ff290 */ /* 0x000ff2000fffe03f */
[----:B------:R-:W-:Y:S01]  /*69ca0*/  STL.64 [R1+0x760], R12 ;  /* 0x0007600c01007387 */ /* 0x000fe20000100a00 */
[----:B------:R0:W-:Y:S03]  /*69cb0*/  STL.64 [R1+0x768], R14 ;  /* 0x0007680e01007387 */ /* 0x0001e60000100a00 */
[----:B0-----:R-:W3:Y:S01]  /*69cc0*/  LDL.LU.64 R14, [R1+0x6ba0] ;  /* 0x006ba000010e7983 */ /* 0x001ee20000300a00 */
[----:B------:R-:W3:Y:S02]  /*69cd0*/  LDL.LU.64 R12, [R1+0x6b98] ;  /* 0x006b9800010c7983 */ /* 0x000ee40000300a00 */
[----:B------:R-:W3:Y:S02]  /*69ce0*/  LDL.LU.64 R22, [R1+0x6b90] ;  /* 0x006b900001167983 */ /* 0x000ee40000300a00 */
[----:B------:R0:W-:Y:S01]  /*69cf0*/  STL.64 [R1+0x6ad8], R6 ;  /* 0x006ad80601007387 */ /* 0x0001e20000100a00 */
[----:B------:R-:W-:Y:S04]  /*69d00*/  STL.64 [R1+0x6ad0], R4 ;  /* 0x006ad00401007387 */ /* 0x000fe80000100a00 */
[----:B0-----:R-:W4:Y:S01]  /*69d10*/  LDL.64 R6, [R1+0x78] ;  /* 0x0000780001067983 */ /* 0x001f220000100a00 */
[----:B---3--:R-:W-:Y:S01]  /*69d20*/  HMMA.16816.F32 R12, R16, R22, R12 ;  /* 0x00000016100c723c */ /* 0x008fe2000000180c */
[----:B------:R-:W-:-:S02]  /*69d30*/  IMAD.MOV.U32 R29, RZ, RZ, R22 ;  /* 0x000000ffff1d7224 */ /* 0x000fc400078e0016 */
[----:B------:R-:W-:Y:S11]  /*69d40*/  IMAD.MOV.U32 R28, RZ, RZ, R23 ;  /* 0x000000ffff1c7224 */ /* 0x000ff600078e0017 */
[----:B------:R-:W-:Y:S09]  /*69d50*/  @!UPT UIADD3 URZ, URZ, URZ, URZ ;  /* 0x0000003f3f3ff290 */ /* 0x000ff2000fffe03f */
[----:B------:R0:W-:Y:S01]  /*69d60*/  STL.64 [R1+0x750], R12 ;  /* 0x0007500c01007387 */ /* 0x0001e20000100a00 */
[----:B------:R-:W-:Y:S03]  /*69d70*/  STL.64 [R1+0x758], R14 ;  /* 0x0007580e01007387 */ /* 0x000fe60000100a00 */
[----:B0-----:R-:W3:Y:S01]  /*69d80*/  LDL.LU R13, [R1+0x6b88] ;  /* 0x006b8800010d7983 */ /* 0x001ee20000300800 */
[----:B------:R-:W4:Y:S02]  /*69d90*/  LDL.LU.64 R22, [R1+0x6b80] ;  /* 0x006b800001167983 */ /* 0x000f240000300a00 */
[----:B------:R-:W4:Y:S02]  /*69da0*/  LDL.LU.64 R20, [R1+0x6b78] ;  /* 0x006b780001147983 */ /* 0x000f240000300a00 */
[C---:B----4-:R-:W-:Y:S11]  /*69db0*/  HMMA.16816.F32 R20, R16.reuse, R6, R20 ;  /* 0x000000061014723c */ /* 0x050ff60000001814 */
[----:B------:R-:W-:Y:S11]  /*69dc0*/  @!UPT UIADD3 URZ, URZ, URZ, URZ ;  /* 0x0000003f3f3ff290 */ /* 0x000ff6000fffe03f */
[----:B------:R-:W-:Y:S01]  /*69dd0*/  @!UPT UIADD3 URZ, URZ, URZ, URZ ;  /* 0x0000003f3f3ff290 */ /* 0x000fe2000fffe03f */
[----:B------:R-:W-:Y:S01]  /*69de0*/  STL.64 [R1+0x740], R20 ;  /* 0x0007401401007387 */ /* 0x000fe20000100a00 */
[----:B------:R0:W-:Y:S03]  /*69df0*/  STL.64 [R1+0x748], R22 ;  /* 0x0007481601007387 */ /* 0x0001e60000100a00 */
[----:B0-----:R-:W2:Y:S01]  /*69e00*/  LDL.LU.64 R22, [R1+0x6b70] ;  /* 0x006b700001167983 */ /* 0x001ea20000300a00 */
[----:B------:R-:W-:Y:S02]  /*69e10*/  IMAD.MOV.U32 R9, RZ, RZ, R6 ;  /* 0x000000ffff097224 */ /* 0x000fe400078e0006 */
[----:B------:R-:W-:Y:S02]  /*69e20*/  IMAD.MOV.U32 R8, RZ, RZ, R7 ;  /* 0x000000ffff087224 */ /* 0x000fe400078e0007 */
[----:B------:R-:W-:Y:S03]  /*69e30*/  STL.64 [R1+0x6ae8], R10 ;  /* 0x006ae80a01007387 */ /* 0x000fe60000100a00 */
[----:B------:R0:W-:Y:S04]  /*69e40*/  STL.64 [R1+0x6ae0], R8 ;  /* 0x006ae00801007387 */ /* 0x0001e80000100a00 */
[----:B0-----:R-:W4:Y:S01]  /*69e50*/  LDL.LU R8, [R1+0x200] ;  /* 0x0002000001087983 */ /* 0x001f220000300800 */
[----:B--2---:R-:W-:Y:S11]  /*69e60*/  HMMA.16816.F32 R4, R16, R22, R24 ;  /* 0x000000161004723c */ /* 0x004ff60000001818 */
[----:B------:R-:W-:Y:S11]  /*69e70*/  @!UPT UIADD3 URZ, URZ, URZ, URZ ;  /* 0x0000003f3f3ff290 */ /* 0x000ff6000fffe03f */
[----:B------:R-:W-:Y:S01]  /*69e80*/  @!UPT UIADD3 URZ, URZ, URZ, URZ ;  /* 0x0000003f3f3ff290 */ /* 0x000fe2000fffe03f */
[----:B------:R-:W-:Y:S01]  /*69e90*/  STL.64 [R1+0x730], R4 ;  /* 0x0007300401007387 */ /* 0x000fe20000100a00 */
[----:B------:R-:W-:Y:S02]  /*69ea0*/  STL.64 [R1+0x738], R6 ;  /* 0x0007380601007387 */ /* 0x000fe40000100a00 */
[----:B------:R-:W4:Y:S02]  /*69eb0*/  LDL.LU R9, [R1+0x204] ;  /* 0x0002040001097983 */ /* 0x000f240000300800 */
[----:B------:R-:W2:Y:S01]  /*69ec0*/  LDL.LU R10, [R1+0x208] ;  /* 0x00020800010a7983 */ /* 0x000ea20000300800 */
[----:B------:R-:W2:Y:S01]  /*69ed0*/  LDL.LU R11, [R1+0x20c] ;  /* 0x00020c00010b7983 */ /* 0x000ea20000300800 */
[----:B------:R-:W2:Y:S02]  /*69ee0*/  LDL.LU R20, [R1+0x420] ;  /* 0x0004200001147983 */ /* 0x000ea40000300800 */
[----:B------:R-:W2:Y:S02]  /*69ef0*/  LDL.LU R21, [R1+0x424] ;  /* 0x0004240001157983 */ /* 0x000ea40000300800 */
[----:B------:R-:W2:Y:S01]  /*69f00*/  LDL.LU R22, [R1+0x428] ;  /* 0x0004280001167983 */ /* 0x000ea20000300800 */
[----:B------:R-:W2:Y:S01]  /*69f10*/  LDL.LU R23, [R1+0x42c] ;  /* 0x00042c0001177983 */ /* 0x000ea20000300800 */
[----:B------:R-:W3:Y:S02]  /*69f20*/  LDL.LU R24, [R1+0x710] ;  /* 0x0007100001187983 */ /* 0x000ee40000300800 */
[----:B------:R-:W3:Y:S02]  /*69f30*/  LDL.LU R25, [R1+0x714] ;  /* 0x0007140001197983 */ /* 0x000ee40000300800 */
[----:B------:R-:W3:Y:S01]  /*69f40*/  LDL.LU R26, [R1+0x718] ;  /* 0x00071800011a7983 */ /* 0x000ee20000300800 */
[----:B------:R-:W3:Y:S04]  /*69f50*/  LDL.LU R27, [R1+0x71c] ;  /* 0x00071c00011b7983 */ /* 0x000ee80000300800 */
[----:B--2---:R0:W-:Y:S01]  /*69f60*/  STL.64 [R1+0x6b58], R22 ;  /* 0x006b581601007387 */ /* 0x0041e20000100a00 */
[----:B------:R-:W-:Y:S03]  /*69f70*/  STL.64 [R1+0x6b50], R20 ;  /* 0x006b501401007387 */ /* 0x000fe60000100a00 */
[----:B0-----:R-:W2:Y:S01]  /*69f80*/  LDL.64 R22, [R1+0x58] ;  /* 0x0000580001167983 */ /* 0x001ea20000100a00 */
[----:B------:R-:W-:Y:S02]  /*69f90*/  STL.64 [R1+0x6b08], R10 ;  /* 0x006b080a01007387 */ /* 0x000fe40000100a00 */
[----:B----4-:R0:W-:Y:S02]  /*69fa0*/  STL.64 [R1+0x6b00], R8 ;  /* 0x006b000801007387 */ /* 0x0101e40000100a00 */
[----:B------:R-:W4:Y:S02]  /*69fb0*/  LDL R14, [R1+0x8] ;  /* 0x00000800010e7983 */ /* 0x000f240000100800 */
[----:B---3--:R-:W-:-:S02]  /*69fc0*/  IMAD.MOV.U32 R15, RZ, RZ, R13 ;  /* 0x000000ffff0f7224 */ /* 0x008fc400078e000d */
[----:B------:R-:W3:Y:S04]  /*69fd0*/  LDL.LU R13, [R1+0x6b68] ;  /* 0x006b6800010d7983 */ /* 0x000ee80000300800 */
[----:B----4-:R1:W-:Y:S01]  /*69fe0*/  STL.64 [R1+0x6b10], R14 ;  /* 0x006b100e01007387 */ /* 0x0103e20000100a00 */
[----:B0-----:R-:W4:Y:S02]  /*69ff0*/  LDL.LU R8, [R1+0x210] ;  /* 0x0002100001087983 */ /* 0x001f240000300800 */
[----:B------:R-:W4:Y:S02]  /*6a000*/  LDL.LU R9, [R1+0x214] ;  /* 0x0002140001097983 */ /* 0x000f240000300800 */
[----:B------:R-:W2:Y:S01]  /*6a010*/  LDL.LU R10, [R1+0x218] ;  /* 0x00021800010a7983 */ /* 0x000ea20000300800 */
[----:B------:R-:W2:Y:S04]  /*6a020*/  LDL.LU R11, [R1+0x21c] ;  /* 0x00021c00010b7983 */ /* 0x000ea80000300800 */
[----:B--2---:R-:W-:Y:S01]  /*6a030*/  STL.64 [R1+0x6b20], R10 ;  /* 0x006b200a01007387 */ /* 0x004fe20000100a00 */
[----:B----4-:R-:W-:Y:S02]  /*6a040*/  STL.64 [R1+0x6b18], R8 ;  /* 0x006b180801007387 */ /* 0x010fe40000100a00 */
[----:B-1----:R-:W2:Y:S02]  /*6a050*/  LDL R14, [R1+0x18] ;  /* 0x00001800010e7983 */ /* 0x002ea40000100800 */
[----:B------:R-:W2:Y:S01]  /*6a060*/  LDL R15, [R1+0x1c] ;  /* 0x00001c00010f7983 */ /* 0x000ea20000100800 */
[----:B------:R-:W-:Y:S01]  /*6a070*/  HMMA.16816.F32 R24, R16, R22, R24 ;  /* 0x000000161018723c */ /* 0x000fe20000001818 */
[----:B--2---:R0:W-:Y:S04]  /*6a080*/  STL.64 [R1+0x6b28], R14 ;  /* 0x006b280e01007387 */ /* 0x0041e80000100a00 */
[----:B0-----:R-:W2:Y:S01]  /*6a090*/  LDL R14, [R1+0x28] ;  /* 0x00002800010e7983 */ /* 0x001ea20000100800 */
[----:B------:R-:W4:Y:S02]  /*6a0a0*/  LDL.LU R8, [R1+0x220] ;  /* 0x0002200001087983 */ /* 0x000f240000300800 */
[----:B------:R-:W4:Y:S02]  /*6a0b0*/  LDL.LU R9, [R1+0x224] ;  /* 0x0002240001097983 */ /* 0x000f240000300800 */
[----:B------:R-:W2:Y:S01]  /*6a0c0*/  LDL.LU R10, [R1+0x228] ;  /* 0x00022800010a7983 */ /* 0x000ea20000300800 */
[----:B------:R-:W2:Y:S04]  /*6a0d0*/  LDL.LU R11, [R1+0x22c] ;  /* 0x00022c00010b7983 */ /* 0x000ea80000300800 */
[----:B--2---:R-:W-:Y:S01]  /*6a0e0*/  STL.64 [R1+0x6b38], R10 ;  /* 0x006b380a01007387 */ /* 0x004fe20000100a00 */
[----:B----4-:R0:W-:Y:S03]  /*6a0f0*/  STL.64 [R1+0x6b30], R8 ;  /* 0x006b300801007387 */ /* 0x0101e60000100a00 */
[----:B0-----:R-:W2:Y:S01]  /*6a100*/  LDL.LU R8, [R1+0x230] ;  /* 0x0002300001087983 */ /* 0x001ea20000300800 */
[----:B------:R-:W2:Y:S02]  /*6a110*/  LDL.LU R9, [R1+0x234] ;  /* 0x0002340001097983 */ /* 0x000ea40000300800 */
[----:B------:R-:W2:Y:S02]  /*6a120*/  LDL.LU R10, [R1+0x238] ;  /* 0x00023800010a7983 */ /* 0x000ea40000300800 */
[----:B------:R-:W2:Y:S01]  /*6a130*/  LDL.LU R11, [R1+0x23c] ;  /* 0x00023c00010b7983 */ /* 0x000ea20000300800 */
[----:B------:R-:W4:Y:S01]  /*6a140*/  LDL.LU R4, [R1+0x1f0] ;  /* 0x0001f00001047983 */ /* 0x000f220000300800 */
[----:B------:R-:W4:Y:S02]  /*6a150*/  LDL.LU R5, [R1+0x1f4] ;  /* 0x0001f40001057983 */ /* 0x000f240000300800 */
[----:B------:R-:W4:Y:S02]  /*6a160*/  LDL.LU R6, [R1+0x1f8] ;  /* 0x0001f80001067983 */ /* 0x000f240000300800 */
[----:B------:R-:W4:Y:S01]  /*6a170*/  LDL.LU R7, [R1+0x1fc] ;  /* 0x0001fc0001077983 */ /* 0x000f220000300800 */
[----:B------:R0:W-:Y:S01]  /*6a180*/  STL.64 [R1+0x720], R24 ;  /* 0x0007201801007387 */ /* 0x0001e20000100a00 */
[----:B------:R1:W-:Y:S02]  /*6a190*/  STL.64 [R1+0x728], R26 ;  /* 0x0007281a01007387 */ /* 0x0003e40000100a00 */
[----:B0-----:R-:W-:Y:S01]  /*6a1a0*/  IMAD.MOV.U32 R25, RZ, RZ, R22 ;  /* 0x000000ffff197224 */ /* 0x001fe200078e0016 */
[----:B-1----:R-:W2:Y:S01]  /*6a1b0*/  LDL.LU.64 R26, [R1+0x6b60] ;  /* 0x006b6000011a7983 */ /* 0x002ea20000300a00 */
[----:B------:R-:W-:-:S02]  /*6a1c0*/  IMAD.MOV.U32 R24, RZ, RZ, R23 ;  /* 0x000000ffff187224 */ /* 0x000fc400078e0017 */
[----:B------:R-:W2:Y:S02]  /*6a1d0*/  LDL.LU.64 R22, [R1+0x6b58] ;  /* 0x006b580001167983 */ /* 0x000ea40000300a00 */
[----:B------:R-:W2:Y:S02]  /*6a1e0*/  LDL.LU.64 R20, [R1+0x6b50] ;  /* 0x006b500001147983 */ /* 0x000ea40000300a00 */
[----:B--2---:R-:W-:Y:S01]  /*6a1f0*/  HMMA.16816.F32 R16, R16, R26, R20 ;  /* 0x0000001a1010723c */ /* 0x004fe20000001814 */
[----:B------:R-:W2:Y:S01]  /*6a200*/  LDL.LU.64 R22, [R1+0x6b48] ;  /* 0x006b480001167983 */ /* 0x000ea20000300a00 */
[----:B------:R-:W2:Y:S11]  /*6a210*/  LDL.LU.64 R20, [R1+0x6b40] ;  /* 0x006b400001147983 */ /* 0x000eb60000300a00 */
[----:B------:R-:W-:Y:S10]  /*6a220*/  @!UPT UIADD3 URZ, URZ, URZ, URZ ;  /* 0x0000003f3f3ff290 */ /* 0x000ff4000fffe03f */
[----:B------:R-:W-:Y:S01]  /*6a230*/  STL.64 [R1+0x420], R16 ;  /* 0x0004201001007387 */ /* 0x000fe20000100a00 */
[----:B------:R0:W-:Y:S03]  /*6a240*/  STL.64 [R1+0x428], R18 ;  /* 0x0004281201007387 */ /* 0x0001e60000100a00 */
[----:B0-----:R-:W2:Y:S01]  /*6a250*/  LDL.64 R18, [R1+0xc8] ;  /* 0x0000c80001127983 */ /* 0x001ea20000100a00 */
[----:B---3--:R-:W-:-:S03]  /*6a260*/  IMAD.MOV.U32 R15, RZ, RZ, R13 ;  /* 0x000000ffff0f7224 */ /* 0x008fc600078e000d */
[----:B--2---:R0:W-:Y:S02]  /*6a270*/  STL.64 [R1+0x6ab0], R18 ;  /* 0x006ab01201007387 */ /* 0x0041e40000100a00 */
[----:B0-----:R-:W-:Y:S02]  /*6a280*/  IMAD.MOV.U32 R18, RZ, RZ, R2 ;  /* 0x000000ffff127224 */ /* 0x001fe400078e0002 */
[----:B------:R-:W-:-:S05]  /*6a290*/  IMAD.MOV.U32 R19, RZ, RZ, R0 ;  /* 0x000000ffff137224 */ /* 0x000fca00078e0000 */
[----:B------:R0:W-:Y:S01]  /*6a2a0*/  STL.64 [R1+0x6ac8], R18 ;  /* 0x006ac81201007387 */ /* 0x0001e20000100a00 */
[----:B------:R-:W2:Y:S02]  /*6a2b0*/  LDL.LU R16, [R1+0x1e0] ;  /* 0x0001e00001107983 */ /* 0x000ea40000300800 */
[----:B------:R-:W2:Y:S01]  /*6a2c0*/  LDL.LU R17, [R1+0x1e4] ;  /* 0x0001e40001117983 */ /* 0x000ea20000300800 */
[----:B0-----:R-:W2:Y:S01]  /*6a2d0*/  LDL.LU R18, [R1+0x1e8] ;  /* 0x0001e80001127983 */ /* 0x001ea20000300800 */
[----:B------:R-:W2:Y:S02]  /*6a2e0*/  LDL.LU R19, [R1+0x1ec] ;  /* 0x0001ec0001137983 */ /* 0x000ea40000300800 */
[----:B------:R-:W-:Y:S02]  /*6a2f0*/  STL.64 [R1+0x6a30], R26 ;  /* 0x006a301a01007387 */ /* 0x000fe40000100a00 */
[----:B------:R0:W-:Y:S02]  /*6a300*/  STL.64 [R1+0x6aa8], R24 ;  /* 0x006aa81801007387 */ /* 0x0001e40000100a00 */
[----:B0-----:R-:W3:Y:S01]  /*6a310*/  LDL.LU R24, [R1+0x1c0] ;  /* 0x0001c00001187983 */ /* 0x001ee20000300800 */
[----:B------:R-:W3:Y:S02]  /*6a320*/  LDL.LU R25, [R1+0x1c4] ;  /* 0x0001c40001197983 */ /* 0x000ee40000300800 */
[----:B------:R-:W2:Y:S02]  /*6a330*/  LDL.LU R26, [R1+0x1c8] ;  /* 0x0001c800011a7983 */ /* 0x000ea40000300800 */
[----:B------:R-:W2:Y:S01]  /*6a340*/  LDL.LU R27, [R1+0x1cc] ;  /* 0x0001cc00011b7983 */ /* 0x000ea20000300800 */
[C---:B------:R-:W-:Y:S01]  /*6a350*/  HMMA.16816.F32 R12, R20.reuse, R14, R8 ;  /* 0x0000000e140c723c */ /* 0x040fe20000001808 */
[----:B--2---:R-:W-:Y:S01]  /*6a360*/  STL.64 [R1+0x6ac0], R26 ;  /* 0x006ac01a01007387 */ /* 0x004fe20000100a00 */
[----:B---3--:R0:W-:Y:S03]  /*6a370*/  STL.64 [R1+0x6ab8], R24 ;  /* 0x006ab81801007387 */ /* 0x0081e60000100a00 */
[----:B0-----:R-:W2:Y:S01]  /*6a380*/  LDL.LU R24, [R1+0x1d0] ;  /* 0x0001d00001187983 */ /* 0x001ea20000300800 */
[----:B------:R-:W2:Y:S02]  /*6a390*/  LDL.LU R25, [R1+0x1d4] ;  /* 0x0001d40001197983 */ /* 0x000ea40000300800 */
[----:B------:R-:W2:Y:S02]  /*6a3a0*/  LDL.LU R26, [R1+0x1d8] ;  /* 0x0001d800011a7983 */ /* 0x000ea40000300800 */
[----:B------:R-:W2:Y:S01]  /*6a3b0*/  LDL.LU R27, [R1+0x1dc] ;  /* 0x0001dc00011b7983 */ /* 0x000ea20000300800 */
[----:B------:R-:W3:Y:S01]  /*6a3c0*/  LDL.LU.64 R10, [R1+0x6b38] ;  /* 0x006b3800010a7983 */ /* 0x000ee20000300a00 */
[----:B------:R-:W3:Y:S11]  /*6a3d0*/  LDL.LU.64 R8, [R1+0x6b30] ;  /* 0x006b300001087983 */ /* 0x000ef60000300a00 */
[----:B------:R-:W-:Y:S02]  /*6a3e0*/  STL.64 [R1+0x230], R12 ;  /* 0x0002300c01007387 */ /* 0x000fe40000100a00 */
[----:B------:R0:W-:Y:S02]  /*6a3f0*/  STL.64 [R1+0x238], R14 ;  /* 0x0002380e01007387 */ /* 0x0001e40000100a00 */
        /* <DEDUP_REMOVED lines=14> */
[----:B0-----:R-:W3:Y:S01]  /*6a4e0*/  LDL.LU.64 R14, [R1+0x6af8] ;  /* 0x006af800010e7983 */ /* 0x001ee20000300a00 */
[----:B------:R-:W2:Y:S01]  /*6a4f0*/  LDL.LU R12, [R1+0x6af0] ;  /* 0x006af000010c7983 */ /* 0x000ea20000300800 */
[C---:B---3--:R-:W-:Y:S11]  /*6a500*/  HMMA.16816.F32 R8, R20.reuse, R14, R8 ;  /* 0x0000000e1408723c */ /* 0x048ff60000001808 */
[----:B------:R-:W-:Y:S11]  /*6a510*/  @!UPT UIADD3 URZ, URZ, URZ, URZ ;  /* 0x0000003f3f3ff290 */ /* 0x000ff6000fffe03f */
[----:B------:R-:W-:Y:S01]  /*6a520*/  @!UPT UIADD3 URZ, URZ, URZ, URZ ;  /* 0x0000003f3f3ff290 */ /* 0x000fe2000fffe03f */
[----:B------:R-:W-:Y:S01]  /*6a530*/  STL.64 [R1+0x200], R8 ;  /* 0x0002000801007387 */ /* 0x000fe20000100a00 */
[----:B------:R0:W-:Y:S03]  /*6a540*/  STL.64 [R1+0x208], R10 ;  /* 0x0002080a01007387 */ /* 0x0001e60000100a00 */
[----:B0-----:R-:W4:Y:S01]  /*6a550*/  LDL.LU.64 R10, [R1+0x6ae8] ;  /* 0x006ae800010a7983 */ /* 0x001f220000300a00 */
[----:B------:R-:W3:Y:S02]  /*6a560*/  LDL.LU.64 R8, [R1+0x6ae0] ;  /* 0x006ae00001087983 */ /* 0x000ee40000300a00 */
[----:B------:R0:W-:Y:S02]  /*6a570*/  STL.64 [R1+0x6a28], R14 ;  /* 0x006a280e01007387 */ /* 0x0001e40000100a00 */
[----:B--2---:R-:W-:Y:S01]  /*6a580*/  STL [R1+0x6a20], R12 ;  /* 0x006a200c01007387 */ /* 0x004fe20000100800 */
[----:B0-----:R-:W2:Y:S01]  /*6a590*/  LDL.64 R14, [R1+0xb8] ;  /* 0x0000b800010e7983 */ /* 0x001ea20000100a00 */
[C---:B----4-:R-:W-:Y:S11]  /*6a5a0*/  HMMA.16816.F32 R4, R20.reuse, R10, R4 ;  /* 0x0000000a1404723c */ /* 0x050ff60000001804 */
[----:B------:R-:W-:Y:S11]  /*6a5b0*/  @!UPT UIADD3 URZ, URZ, URZ, URZ ;  /* 0x0000003f3f3ff290 */ /* 0x000ff6000fffe03f */
[----:B------:R-:W-:Y:S01]  /*6a5c0*/  @!UPT UIADD3 URZ, URZ, URZ, URZ ;  /* 0x0000003f3f3ff290 */ /* 0x000fe2000fffe03f */
[----:B------:R-:W-:Y:S01]  /*6a5d0*/  STL.64 [R1+0x1f0], R4 ;  /* 0x0001f00401007387 */ /* 0x000fe20000100a00 */
[----:B------:R0:W-:Y:S03]  /*6a5e0*/  STL.64 [R1+0x1f8], R6 ;  /* 0x0001f80601007387 */ /* 0x0001e60000100a00 */
[----:B0-----:R-:W4:Y:S01]  /*6a5f0*/  LDL.LU.64 R6, [R1+0x6ad8] ;  /* 0x006ad80001067983 */ /* 0x001f220000300a00 */
[----:B------:R-:W2:Y:S01]  /*6a600*/  LDL.LU.64 R4, [R1+0x6ad0] ;  /* 0x006ad00001047983 */ /* 0x000ea20000300a00 */
[C---:B----4-:R-:W-:Y:S11]  /*6a610*/  HMMA.16816.F32 R16, R20.reuse, R6, R16 ;  /* 0x000000061410723c */ /* 0x050ff60000001810 */
[----:B------:R-:W-:Y:S11]  /*6a620*/  @!UPT UIADD3 URZ, URZ, URZ, URZ ;  /* 0x0000003f3f3ff290 */ /* 0x000ff6000fffe03f */
[----:B------:R-:W-:Y:S01]  /*6a630*/  @!UPT UIADD3 URZ, URZ, URZ, URZ ;  /* 0x0000003f3f3ff290 */ /* 0x000fe2000fffe03f */
[----:B------:R-:W-:Y:S01]  /*6a640*/  STL.64 [R1+0x1e0], R16 ;  /* 0x0001e01001007387 */ /* 0x000fe20000100a00 */
[----:B------:R0:W-:Y:S03]  /*6a650*/  STL.64 [R1+0x1e8], R18 ;  /* 0x0001e81201007387 */ /* 0x0001e60000100a00 */
[----:B0-----:R-:W4:Y:S01]  /*6a660*/  LDL.LU.64 R18, [R1+0x6ac8] ;  /* 0x006ac80001127983 */ /* 0x001f220000300a00 */
[----:B------:R-:W-:Y:S02]  /*6a670*/  STL [R1+0x69bc], R6 ;  /* 0x0069bc0601007387 */ /* 0x000fe40000100800 */
[----:B------:R-:W-:Y:S02]  /*6a680*/  STL [R1+0x69b8], R7 ;  /* 0x0069b80701007387 */ /* 0x000fe40000100800 */
[----:B--2---:R-:W-:Y:S01]  /*6a690*/  STL [R1+0x6aa0], R4 ;  /* 0x006aa00401007387 */ /* 0x004fe20000100800 */
[C---:B----4-:R-:W-:Y:S01]  /*6a6a0*/  HMMA.16816.F32 R16, R20.reuse, R18, R24 ;  /* 0x000000121410723c */ /* 0x050fe20000001818 */
[----:B------:R-:W2:Y:S01]  /*6a6b0*/  LDL.LU.64 R26, [R1+0x6ac0] ;  /* 0x006ac000011a7983 */ /* 0x000ea20000300a00 */
[----:B------:R-:W2:Y:S11]  /*6a6c0*/  LDL.LU.64 R24, [R1+0x6ab8] ;  /* 0x006ab80001187983 */ /* 0x000eb60000300a00 */
[----:B------:R-:W-:Y:S10]  /*6a6d0*/  @!UPT UIADD3 URZ, URZ, URZ, URZ ;  /* 0x0000003f3f3ff290 */ /* 0x000ff4000fffe03f */
[----:B------:R-:W-:Y:S01]  /*6a6e0*/  STL.64 [R1+0x1d0], R16 ;  /* 0x0001d01001007387 */ /* 0x000fe20000100a00 */
[----:B------:R0:W-:Y:S03]  /*6a6f0*/  STL.64 [R1+0x1d8], R18 ;  /* 0x0001d81201007387 */ /* 0x0001e60000100a00 */
[----:B0-----:R-:W2:Y:S02]  /*6a700*/  LDL.LU.64 R18, [R1+0x6ab0] ;  /* 0x006ab00001127983 */ /* 0x001ea40000300a00 */
[----:B--2---:R-:W-:Y:S01]  /*6a710*/  HMMA.16816.F32 R24, R20, R18, R24 ;  /* 0x000000121418723c */ /* 0x004fe20000001818 */
[----:B------:R-:W-:Y:S02]  /*6a720*/  IMAD.MOV.U32 R2, RZ, RZ, R18 ;  /* 0x000000ffff027224 */ /* 0x000fe400078e0012 */
[----:B------:R-:W-:Y:S11]  /*6a730*/  IMAD.MOV.U32 R0, RZ, RZ, R19 ;  /* 0x000000ffff007224 */ /* 0x000ff600078e0013 */
[----:B------:R-:W-:Y:S09]  /*6a740*/  @!UPT UIADD3 URZ, URZ, URZ, URZ ;  /* 0x0000003f3f3ff290 */ /* 0x000ff2000fffe03f */
[----:B------:R0:W-:Y:S01]  /*6a750*/  STL.64 [R1+0x1c0], R24 ;  /* 0x0001c01801007387 */ /* 0x0001e20000100a00 */
[----:B------:R-:W-:Y:S03]  /*6a760*/  STL.64 [R1+0x1c8], R26 ;  /* 0x0001c81a01007387 */ /* 0x000fe60000100a00 */
[----:B0-----:R-:W2:Y:S01]  /*6a770*/  LDL.LU.64 R24, [R1+0x6aa8] ;  /* 0x006aa80001187983 */ /* 0x001ea20000300a00 */
[----:B------:R-:W4:Y:S03]  /*6a780*/  LDL.64 R18, [R1+0x68] ;  /* 0x0000680001127983 */ /* 0x000f260000100a00 */
[----:B----4-:R3:W-:Y:S02]  /*6a790*/  STL.64 [R1+0x6a50], R18 ;  /* 0x006a501201007387 */ /* 0x0107e40000100a00 */
[----:B---3--:R-:W-:-:S02]  /*6a7a0*/  IMAD.MOV.U32 R18, RZ, RZ, R9 ;  /* 0x000000ffff127224 */ /* 0x008fc400078e0009 */
[----:B------:R-:W-:-:S05]  /*6a7b0*/  IMAD.MOV.U32 R19, RZ, RZ, R8 ;  /* 0x000000ffff137224 */ /* 0x000fca00078e0008 */
[----:B------:R0:W-:Y:S01]  /*6a7c0*/  STL.64 [R1+0x6a68], R18 ;  /* 0x006a681201007387 */ /* 0x0001e20000100a00 */
[----:B------:R-:W3:Y:S02]  /*6a7d0*/  LDL.LU R16, [R1+0x1b0] ;  /* 0x0001b00001107983 */ /* 0x000ee40000300800 */
[----:B------:R-:W3:Y:S01]  /*6a7e0*/  LDL.LU R17, [R1+0x1b4] ;  /* 0x0001b40001117983 */ /* 0x000ee20000300800 */
[----:B0-----:R-:W3:Y:S01]  /*6a7f0*/  LDL.LU R18, [R1+0x1b8] ;  /* 0x0001b80001127983 */ /* 0x001ee20000300800 */
[----:B------:R-:W3:Y:S02]  /*6a800*/  LDL.LU R19, [R1+0x1bc] ;  /* 0x0001bc0001137983 */ /* 0x000ee40000300800 */
[----:B------:R-:W-:Y:S02]  /*6a810*/  STL [R1+0x69c4], R0 ;  /* 0x0069c40001007387 */ /* 0x000fe40000100800 */
[----:B------:R-:W-:Y:S02]  /*6a820*/  STL [R1+0x69c0], R2 ;  /* 0x0069c00201007387 */ /* 0x000fe40000100800 */
[----:B------:R-:W-:-:S02]  /*6a830*/  IMAD.MOV.U32 R8, RZ, RZ, R14 ;  /* 0x000000ffff087224 */ /* 0x000fc400078e000e */
[----:B------:R-:W-:Y:S01]  /*6a840*/  IMAD.MOV.U32 R9, RZ, RZ, R15 ;  /* 0x000000ffff097224 */ /* 0x000fe200078e000f */
[----:B---3--:R-:W-:Y:S11]  /*6a850*/  HMMA.16816.F32 R16, R20, R14, R16 ;  /* 0x0000000e1410723c */ /* 0x008ff60000001810 */
[----:B------:R-:W-:Y:S11]  /*6a860*/  @!UPT UIADD3 URZ, URZ, URZ, URZ ;  /* 0x0000003f3f3ff290 */ /* 0x000ff6000fffe03f */
[----:B------:R-:W-:Y:S01]  /*6a870*/  @!UPT UIADD3 URZ, URZ, URZ, URZ ;  /* 0x0000003f3f3ff290 */ /* 0x000fe2000fffe03f */
[----:B------:R-:W-:Y:S01]  /*6a880*/  STL.64 [R1+0x1b0], R16 ;  /* 0x0001b01001007387 */ /* 0x000fe20000100a00 */
[----:B------:R0:W-:Y:S02]  /*6a890*/  STL.64 [R1+0x1b8], R18 ;  /* 0x0001b81201007387 */ /* 0x0001e40000100a00 */
[----:B------:R-:W3:Y:S02]  /*6a8a0*/  LDL.LU R12, [R1+0x150] ;  /* 0x00015000010c7983 */ /* 0x000ee40000300800 */
[----:B------:R-:W3:Y:S01]  /*6a8b0*/  LDL.LU R13, [R1+0x154] ;  /* 0x00015400010d7983 */ /* 0x000ee20000300800 */
[----:B------:R-:W4:Y:S01]  /*6a8c0*/  LDL.LU R14, [R1+0x158] ;  /* 0x00015800010e7983 */ /* 0x000f220000300800 */
[----:B------:R-:W4:Y:S02]  /*6a8d0*/  LDL.LU R15, [R1+0x15c] ;  /* 0x00015c00010f7983 */ /* 0x000f240000300800 */
[----:B0-----:R-:W-:Y:S02]  /*6a8e0*/  IMAD.MOV.U32 R18, RZ, RZ, R29 ;  /* 0x000000ffff127224 */ /* 0x001fe400078e001d */
[----:B------:R-:W-:-:S02]  /*6a8f0*/  IMAD.MOV.U32 R19, RZ, RZ, R28 ;  /* 0x000000ffff137224 */ /* 0x000fc400078e001c */
[----:B--2---:R-:W-:-:S03]  /*6a900*/  IMAD.MOV.U32 R26, RZ, RZ, R25 ;  /* 0x000000ffff1a7224 */ /* 0x004fc600078e0019 */
[----:B------:R0:W-:Y:S01]  /*6a910*/  STL.64 [R1+0x6a80], R18 ;  /* 0x006a801201007387 */ /* 0x0001e20000100a00 */
[----:B------:R-:W-:Y:S02]  /*6a920*/  IMAD.MOV.U32 R27, RZ, RZ, R24 ;  /* 0x000000ffff1b7224 */ /* 0x000fe400078e0018 */
[----:B0-----:R-:W-:Y:S02]  /*6a930*/  IMAD.MOV.U32 R18, RZ, RZ, R5 ;  /* 0x000000ffff127224 */ /* 0x001fe400078e0005 */
[----:B------:R-:W-:Y:S01]  /*6a940*/  IMAD.MOV.U32 R19, RZ, RZ, R3 ;  /* 0x000000ffff137224 */ /* 0x000fe200078e0003 */
[----:B----4-:R-:W-:Y:S01]  /*6a950*/  STL.64 [R1+0x6a40], R14 ;  /* 0x006a400e01007387 */ /* 0x010fe20000100a00 */
[----:B---3--:R-:W-:Y:S02]  /*6a960*/  STL.64 [R1+0x6a38], R12 ;  /* 0x006a380c01007387 */ /* 0x008fe40000100a00 */
[----:B------:R-:W2:Y:S02]  /*6a970*/  LDL.LU R4, [R1+0x1a0] ;  /* 0x0001a00001047983 */ /* 0x000ea40000300800 */
[----:B------:R-:W2:Y:S01]  /*6a980*/  LDL.LU R5, [R1+0x1a4] ;  /* 0x0001a40001057983 */ /* 0x000ea20000300800 */
[----:B------:R-:W2:Y:S01]  /*6a990*/  LDL.LU R6, [R1+0x1a8] ;  /* 0x0001a80001067983 */ /* 0x000ea20000300800 */
[----:B------:R-:W2:Y:S02]  /*6a9a0*/  LDL.LU R7, [R1+0x1ac] ;  /* 0x0001ac0001077983 */ /* 0x000ea40000300800 */
[----:B------:R0:W-:Y:S02]  /*6a9b0*/  STL.64 [R1+0x6a98], R18 ;  /* 0x006a981201007387 */ /* 0x0001e40000100a00 */
[----:B0-----:R-:W2:Y:S01]  /*6a9c0*/  LDL.64 R18, [R1+0xa8] ;  /* 0x0000a80001127983 */ /* 0x001ea20000100a00 */
[----:B------:R0:W-:Y:S02]  /*6a9d0*/  STL.64 [R1+0x6a48], R26 ;  /* 0x006a481a01007387 */ /* 0x0001e40000100a00 */
[----:B------:R-:W3:Y:S02]  /*6a9e0*/  LDL.LU R24, [R1+0x160] ;  /* 0x0001600001187983 */ /* 0x000ee40000300800 */
[----:B------:R-:W3:Y:S01]  /*6a9f0*/  LDL.LU R25, [R1+0x164] ;  /* 0x0001640001197983 */ /* 0x000ee20000300800 */
[----:B0-----:R-:W4:Y:S01]  /*6aa00*/  LDL.LU R26, [R1+0x168] ;  /* 0x00016800011a7983 */ /* 0x001f220000300800 */
[----:B------:R-:W4:Y:S03]  /*6aa10*/  LDL.LU R27, [R1+0x16c] ;  /* 0x00016c00011b7983 */ /* 0x000f260000300800 */
        /* <DEDUP_REMOVED lines=16> */
[----:B------:R-:W3:Y:S02]  /*6ab20*/  LDL.LU R26, [R1+0x198] ;  /* 0x00019800011a7983 */ /* 0x000ee40000300800 */
[----:B------:R-:W3:Y:S01]  /*6ab30*/  LDL.LU R27, [R1+0x19c] ;  /* 0x00019c00011b7983 */ /* 0x000ee20000300800 */
[----:B------:R-:W4:Y:S01]  /*6ab40*/  LDL.LU R12, [R1+0x5f0] ;  /* 0x0005f000010c7983 */ /* 0x000f220000300800 */
[----:B------:R-:W4:Y:S02]  /*6ab50*/  LDL.LU R13, [R1+0x5f4] ;  /* 0x0005f400010d7983 */ /* 0x000f240000300800 */
[----:B------:R-:W4:Y:S02]  /*6ab60*/  LDL.LU R14, [R1+0x5f8] ;  /* 0x0005f800010e7983 */ /* 0x000f240000300800 */
[----:B------:R-:W4:Y:S01]  /*6ab70*/  LDL.LU R15, [R1+0x5fc] ;  /* 0x0005fc00010f7983 */ /* 0x000f220000300800 */
[----:B------:R0:W-:Y:S01]  /*6ab80*/  STL.64 [R1+0x69d0], R10 ;  /* 0x0069d00a01007387 */ /* 0x0001e20000100a00 */
[----:B------:R-:W-:Y:S03]  /*6ab90*/  STL.64 [R1+0x69c8], R8 ;  /* 0x0069c80801007387 */ /* 0x000fe60000100a00 */
[----:B0-----:R-:W3:Y:S01]  /*6aba0*/  LDL.64 R10, [R1+0x8] ;  /* 0x00000800010a7983 */ /* 0x001ee20000100a00 */
[----:B--2---:R-:W-:Y:S03]  /*6abb0*/  HMMA.16816.F32 R4, R20, R18, R4 ;  /* 0x000000121404723c */ /* 0x004fe60000001804 */
[----:B---3--:R0:W-:Y:S04]  /*6abc0*/  STL.64 [R1+0x69e0], R10 ;  /* 0x0069e00a01007387 */ /* 0x0081e80000100a00 */
[----:B0-----:R-:W2:Y:S04]  /*6abd0*/  LDL.64 R10, [R1+0x18] ;  /* 0x00001800010a7983 */ /* 0x001ea80000100a00 */
[----:B--2---:R0:W-:Y:S04]  /*6abe0*/  STL.64 [R1+0x69f8], R10 ;  /* 0x0069f80a01007387 */ /* 0x0041e80000100a00 */
[----:B0-----:R-:W2:Y:S08]  /*6abf0*/  LDL.64 R10, [R1+0x28] ;  /* 0x00002800010a7983 */ /* 0x001eb00000100a00 */
[----:B------:R0:W-:Y:S02]  /*6ac00*/  STL.64 [R1+0x1a0], R4 ;  /* 0x0001a00401007387 */ /* 0x0001e40000100a00 */
[----:B------:R1:W-:Y:S01]  /*6ac10*/  STL.64 [R1+0x1a8], R6 ;  /* 0x0001a80601007387 */ /* 0x0003e20000100a00 */
[----:B0-----:R-:W3:Y:S01]  /*6ac20*/  LDL.LU R4, [R1+0x6aa0] ;  /* 0x006aa00001047983 */ /* 0x001ee20000300800 */
[----:B-1----:R-:W-:-:S02]  /*6ac30*/  IMAD.MOV.U32 R6, RZ, RZ, R18 ;  /* 0x000000ffff067224 */ /* 0x002fc400078e0012 */
[----:B------:R-:W-:Y:S02]  /*6ac40*/  IMAD.MOV.U32 R7, RZ, RZ, R19 ;  /* 0x000000ffff077224 */ /* 0x000fe400078e0013 */
[----:B------:R-:W2:Y:S02]  /*6ac50*/  LDL.LU.64 R18, [R1+0x6a98] ;  /* 0x006a980001127983 */ /* 0x000ea40000300a00 */
        /* <DEDUP_REMOVED lines=21> */
[C---:B--2---:R-:W-:Y:S01]  /*6adb0*/  HMMA.16816.F32 R24, R20.reuse, R18, R24 ;  /* 0x000000121418723c */ /* 0x044fe20000001818 */
[----:B------:R-:W-:Y:S02]  /*6adc0*/  IMAD.MOV.U32 R0, RZ, RZ, R18 ;  /* 0x000000ffff007224 */ /* 0x000fe400078e0012 */
[----:B------:R-:W-:Y:S02]  /*6add0*/  IMAD.MOV.U32 R2, RZ, RZ, R19 ;  /* 0x000000ffff027224 */ /* 0x000fe400078e0013 */
[----:B---3--:R-:W0:Y:S11]  /*6ade0*/  LDSM.16.MT88.4 R16, [R4+0x21080] ;  /* 0x021080000410783b */ /* 0x008e360000004200 */
[----:B------:R-:W-:Y:S07]  /*6adf0*/  @!UPT UIADD3 URZ, URZ, URZ, URZ ;  /* 0x0000003f3f3ff290 */ /* 0x000fee000fffe03f */
[----:B------:R-:W-:Y:S01]  /*6ae00*/  STL.64 [R1+0x160], R24 ;  /* 0x0001601801007387 */ /* 0x000fe20000100a00 */
[----:B------:R1:W-:Y:S03]  /*6ae10*/  STL.64 [R1+0x168], R26 ;  /* 0x0001681a01007387 */ /* 0x0003e60000100a00 */
[----:B-1----:R-:W4:Y:S04]  /*6ae20*/  LDL.LU.64 R26, [R1+0x6a48] ;  /* 0x006a4800011a7983 */ /* 0x002f280000300a00 */
[----:B0-----:R-:W-:Y:S01]  /*6ae30*/  STL [R1+0x68d4], R18 ;  /* 0x0068d41201007387 */ /* 0x001fe20000100800 */
[----:B------:R-:W-:Y:S02]  /*6ae40*/  STL [R1+0x68d0], R19 ;  /* 0x0068d01301007387 */ /* 0x000fe40000100800 */
        /* <DEDUP_REMOVED lines=11> */
[C---:B----4-:R-:W-:Y:S01]  /*6af00*/  HMMA.16816.F32 R24, R20.reuse, R26, R12 ;  /* 0x0000001a1418723c */ /* 0x050fe2000000180c */
[----:B---3--:R-:W-:Y:S01]  /*6af10*/  STL.64 [R1+0x6a08], R18 ;  /* 0x006a081201007387 */ /* 0x008fe20000100a00 */
[----:B--2---:R0:W-:Y:S03]  /*6af20*/  STL.64 [R1+0x6a00], R16 ;  /* 0x006a001001007387 */ /* 0x0041e60000100a00 */
        /* <DEDUP_REMOVED lines=9> */
[----:B---3--:R-:W-:Y:S02]  /*6afc0*/  HMMA.16816.F32 R20, R20, R26, R12 ;  /* 0x0000001a1414723c */ /* 0x008fe4000000180c */
[----:B------:R-:W3:Y:S01]  /*6afd0*/  LDL.LU.64 R14, [R1+0x6a28] ;  /* 0x006a2800010e7983 */ /* 0x000ee20000300a00 */
[----:B------:R-:W4:Y:S02]  /*6afe0*/  LDL.LU R12, [R1+0x6a20] ;  /* 0x006a2000010c7983 */ /* 0x000f240000300800 */
[----:B------:R-:W-:-:S02]  /*6aff0*/  IMAD.MOV.U32 R5, RZ, RZ, R27 ;  /* 0x000000ffff057224 */ /* 0x000fc400078e001b */
[----:B------:R-:W-:Y:S11]  /*6b000*/  IMAD.MOV.U32 R13, RZ, RZ, R26 ;  /* 0x000000ffff0d7224 */ /* 0x000ff600078e001a */
[----:B------:R-:W-:Y:S05]  /*6b010*/  @!UPT UIADD3 URZ, URZ, URZ, URZ ;  /* 0x0000003f3f3ff290 */ /* 0x000fea000fffe03f */
[----:B------:R0:W-:Y:S01]  /*6b020*/  STL.64 [R1+0x5f0], R20 ;  /* 0x0005f01401007387 */ /* 0x0001e20000100a00 */
[----:B------:R1:W-:Y:S02]  /*6b030*/  STL.64 [R1+0x5f8], R22 ;  /* 0x0005f81601007387 */ /* 0x0003e40000100a00 */
[----:B------:R-:W2:Y:S02]  /*6b040*/  LDL.LU.64 R26, [R1+0x6a18] ;  /* 0x006a1800011a7983 */ /* 0x000ea40000300a00 */
[----:B------:R-:W2:Y:S02]  /*6b050*/  LDL.LU.64 R24, [R1+0x6a10] ;  /* 0x006a100001187983 */ /* 0x000ea40000300a00 */
[----:B------:R-:W-:Y:S02]  /*6b060*/  IMAD.MOV.U32 R4, RZ, RZ, R10 ;  /* 0x000000ffff047224 */ /* 0x000fe400078e000a */
[----:B------:R-:W-:Y:S01]  /*6b070*/  IMAD.MOV.U32 R3, RZ, RZ, R11 ;  /* 0x000000ffff037224 */ /* 0x000fe200078e000b */
        /* <DEDUP_REMOVED lines=21> */
[C---:B--2---:R-:W-:Y:S11]  /*6b1d0*/  HMMA.16816.F32 R16, R24.reuse, R10, R16 ;  /* 0x0000000a1810723c */ /* 0x044ff60000001810 */
[----:B------:R-:W-:Y:S11]  /*6b1e0*/  @!UPT UIADD3 URZ, URZ, URZ, URZ ;  /* 0x0000003f3f3ff290 */ /* 0x000ff6000fffe03f */
[----:B------:R-:W-:Y:S01]  /*6b1f0*/  @!UPT UIADD3 URZ, URZ, URZ, URZ ;  /* 0x0000003f3f3ff290 */ /* 0x000fe2000fffe03f */
[----:B------:R0:W-:Y:S01]  /*6b200*/  STL.64 [R1+0x3f0], R16 ;  /* 0x0003f01001007387 */ /* 0x0001e20000100a00 */
[----:B------:R1:W-:Y:S03]  /*6b210*/  STL.64 [R1+0x3f8], R18 ;  /* 0x0003f81201007387 */ /* 0x0003e60000100a00 */
[----:B0-----:R-:W2:Y:S01]  /*6b220*/  LDL.LU.64 R16, [R1+0x69d8] ;  /* 0x0069d80001107983 */ /* 0x001ea20000300a00 */
[----:B-1----:R-:W-:Y:S02]  /*6b230*/  IMAD.MOV.U32 R18, RZ, RZ, R10 ;  /* 0x000000ffff127224 */ /* 0x002fe400078e000a */
[----:B------:R-:W-:Y:S02]  /*6b240*/  IMAD.MOV.U32 R19, RZ, RZ, R11 ;  /* 0x000000ffff137224 */ /* 0x000fe400078e000b */
[----:B------:R-:W3:Y:S01]  /*6b250*/  LDL.LU.64 R10, [R1+0x69d0] ;  /* 0x0069d000010a7983 */ /* 0x000ee20000300a00 */
[----:B------:R-:W3:Y:S02]  /*6b260*/  LDL.LU.64 R8, [R1+0x69c8] ;  /* 0x0069c80001087983 */ /* 0x000ee40000300a00 */
[----:B------:R0:W-:Y:S01]  /*6b270*/  STL.64 [R1+0x68e0], R18 ;  /* 0x0068e01201007387 */ /* 0x0001e20000100a00 */
[----:B--2---:R1:W-:Y:S01]  /*6b280*/  STL.64 [R1+0x68d8], R16 ;  /* 0x0068d81001007387 */ /* 0x0043e20000100a00 */
[----:B0-----:R-:W2:Y:S03]  /*6b290*/  LDL.64 R18, [R1+0x58] ;  /* 0x0000580001127983 */ /* 0x001ea60000100a00 */
[----:B--2---:R0:W-:Y:S01]  /*6b2a0*/  STL.64 [R1+0x68f8], R18 ;  /* 0x0068f81201007387 */ /* 0x0041e20000100a00 */
[----:B-1----:R-:W2:Y:S02]  /*6b2b0*/  LDL.LU R16, [R1+0x3e0] ;  /* 0x0003e00001107983 */ /* 0x002ea40000300800 */
[----:B------:R-:W2:Y:S01]  /*6b2c0*/  LDL.LU R17, [R1+0x3e4] ;  /* 0x0003e40001117983 */ /* 0x000ea20000300800 */
[----:B0-----:R-:W2:Y:S01]  /*6b2d0*/  LDL.LU R18, [R1+0x3e8] ;  /* 0x0003e80001127983 */ /* 0x001ea20000300800 */
[----:B------:R-:W2:Y:S01]  /*6b2e0*/  LDL.LU R19, [R1+0x3ec] ;  /* 0x0003ec0001137983 */ /* 0x000ea20000300800 */
[C---:B---3--:R-:W-:Y:S01]  /*6b2f0*/  HMMA.16816.F32 R20, R24.reuse, R10, R20 ;  /* 0x0000000a1814723c */ /* 0x048fe20000001814 */
[----:B------:R-:W-:Y:S01]  /*6b300*/  STL.64 [R1+0x6918], R14 ;  /* 0x0069180e01007387 */ /* 0x000fe20000100a00 */
[----:B----4-:R-:W-:Y:S06]  /*6b310*/  STL [R1+0x6910], R12 ;  /* 0x0069100c01007387 */ /* 0x010fec0000100800 */
[----:B--2---:R-:W-:Y:S11]  /*6b320*/  HMMA.16816.F32 R16, R24, R14, R16 ;  /* 0x0000000e1810723c */ /* 0x004ff60000001810 */
[----:B------:R-:W-:Y:S11]  /*6b330*/  @!UPT UIADD3 URZ, URZ, URZ, URZ ;  /* 0x0000003f3f3ff290 */ /* 0x000ff6000fffe03f */
[----:B------:R-:W-:Y:S01]  /*6b340*/  @!UPT UIADD3 URZ, URZ, URZ, URZ ;  /* 0x0000003f3f3ff290 */ /* 0x000fe2000fffe03f */
[----:B------:R-:W-:Y:S01]  /*6b350*/  STL.64 [R1+0x3e0], R16 ;  /* 0x0003e01001007387 */ /* 0x000fe20000100a00 */
[----:B------:R0:W-:Y:S02]  /*6b360*/  STL.64 [R1+0x3e8], R18 ;  /* 0x0003e81201007387 */ /* 0x0001e40000100a00 */
[----:B0-----:R-:W-:Y:S02]  /*6b370*/  IMAD.MOV.U32 R18, RZ, RZ, R0 ;  /* 0x000000ffff127224 */ /* 0x001fe400078e0000 */
[----:B------:R-:W-:Y:S01]  /*6b380*/  IMAD.MOV.U32 R19, RZ, RZ, R2 ;  /* 0x000000ffff137224 */ /* 0x000fe200078e0002 */
[----:B------:R-:W2:Y:S01]  /*6b390*/  LDL.LU R0, [R1+0x69c4] ;  /* 0x0069c40001007983 */ /* 0x000ea20000300800 */
[----:B------:R-:W-:Y:S02]  /*6b3a0*/  STL.64 [R1+0x3d0], R20 ;  /* 0x0003d01401007387 */ /* 0x000fe40000100a00 */
[----:B------:R-:W-:Y:S02]  /*6b3b0*/  STL.64 [R1+0x3d8], R22 ;  /* 0x0003d81601007387 */ /* 0x000fe40000100a00 */
[----:B------:R-:W3:Y:S01]  /*6b3c0*/  LDL.LU R2, [R1+0x69c0] ;  /* 0x0069c00001027983 */ /* 0x000ee20000300800 */
[----:B------:R0:W-:Y:S01]  /*6b3d0*/  STL.64 [R1+0x6920], R18 ;  /* 0x0069201201007387 */ /* 0x0001e20000100a00 */
[----:B------:R-:W4:Y:S02]  /*6b3e0*/  LDL.LU R16, [R1+0x6b0] ;  /* 0x0006b00001107983 */ /* 0x000f240000300800 */
[----:B------:R-:W4:Y:S01]  /*6b3f0*/  LDL.LU R17, [R1+0x6b4] ;  /* 0x0006b40001117983 */ /* 0x000f220000300800 */
[----:B0-----:R-:W2:Y:S01]  /*6b400*/  LDL.LU R18, [R1+0x6b8] ;  /* 0x0006b80001127983 */ /* 0x001ea20000300800 */
[----:B------:R-:W2:Y:S03]  /*6b410*/  LDL.LU R19, [R1+0x6bc] ;  /* 0x0006bc0001137983 */ /* 0x000ea60000300800 */
[----:B--2---:R-:W-:Y:S01]  /*6b420*/  STL.64 [R1+0x6930], R18 ;  /* 0x0069301201007387 */ /* 0x004fe20000100a00 */
[----:B----4-:R0:W-:Y:S03]  /*6b430*/  STL.64 [R1+0x6928], R16 ;  /* 0x0069281001007387 */ /* 0x0101e60000100a00 */
[----:B0-----:R-:W2:Y:S01]  /*6b440*/  LDL.LU R16, [R1+0x6c0] ;  /* 0x0006c00001107983 */ /* 0x001ea20000300800 */
[----:B------:R-:W2:Y:S02]  /*6b450*/  LDL.LU R17, [R1+0x6c4] ;  /* 0x0006c40001117983 */ /* 0x000ea40000300800 */
[----:B------:R-:W4:Y:S02]  /*6b460*/  LDL.LU R18, [R1+0x6c8] ;  /* 0x0006c80001127983 */ /* 0x000f240000300800 */
[----:B------:R-:W4:Y:S02]  /*6b470*/  LDL.LU R19, [R1+0x6cc] ;  /* 0x0006cc0001137983 */ /* 0x000f240000300800 */
[----:B----4-:R0:W-:Y:S01]  /*6b480*/  STL.64 [R1+0x6940], R18 ;  /* 0x0069401201007387 */ /* 0x0101e20000100a00 */
[----:B--2---:R-:W-:Y:S03]  /*6b490*/  STL.64 [R1+0x6938], R16 ;  /* 0x0069381001007387 */ /* 0x004fe60000100a00 */
[----:B0-----:R-:W2:Y:S04]  /*6b4a0*/  LDL.64 R18, [R1+0x98] ;  /* 0x0000980001127983 */ /* 0x001ea80000100a00 */
[----:B--2---:R0:W-:Y:S02]  /*6b4b0*/  STL.64 [R1+0x6958], R18 ;  /* 0x0069581201007387 */ /* 0x0041e40000100a00 */
[----:B0-----:R-:W-:-:S02]  /*6b4c0*/  IMAD.MOV.U32 R18, RZ, RZ, R6 ;  /* 0x000000ffff127224 */ /* 0x001fc400078e0006 */
[----:B------:R-:W-:Y:S01]  /*6b4d0*/  IMAD.MOV.U32 R19, RZ, RZ, R7 ;  /* 0x000000ffff137224 */ /* 0x000fe200078e0007 */
[----:B------:R-:W2:Y:S01]  /*6b4e0*/  LDL.LU R6, [R1+0x69bc] ;  /* 0x0069bc0001067983 */ /* 0x000ea20000300800 */
[----:B------:R-:W2:Y:S02]  /*6b4f0*/  LDL.LU R7, [R1+0x69b8] ;  /* 0x0069b80001077983 */ /* 0x000ea40000300800 */
[----:B------:R-:W4:Y:S02]  /*6b500*/  LDL.64 R22, [R1+0x38] ;  /* 0x0000380001167983 */ /* 0x000f240000100a00 */
[----:B----4-:R-:W-:Y:S01]  /*6b510*/  STL.64 [R1+0x69a8], R22 ;  /* 0x0069a81601007387 */ /* 0x010fe20000100a00 */
[----:B------:R0:W-:Y:S02]  /*6b520*/  STL.64 [R1+0x6970], R18 ;  /* 0x0069701201007387 */ /* 0x0001e40000100a00 */
[----:B------:R-:W4:Y:S02]  /*6b530*/  LDL.64 R14, [R1+0x78] ;  /* 0x00007800010e7983 */ /* 0x000f240000100a00 */
[----:B0-----:R-:W-:Y:S01]  /*6b540*/  IMAD.MOV.U32 R18, RZ, RZ, R8 ;  /* 0x000000ffff127224 */ /* 0x001fe200078e0008 */
[----:B----4-:R-:W-:Y:S01]  /*6b550*/  STL.64 [R1+0x6950], R14 ;  /* 0x0069500e01007387 */ /* 0x010fe20000100a00 */
[----:B------:R0:W-:Y:S02]  /*6b560*/  STL [R1+0x6948], R13 ;  /* 0x0069480d01007387 */ /* 0x0001e40000100800 */
[----:B------:R-:W4:Y:S01]  /*6b570*/  LDL.LU R12, [R1+0x6d0] ;  /* 0x0006d000010c7983 */ /* 0x000f220000300800 */
[----:B0-----:R-:W4:Y:S01]  /*6b580*/  LDL.LU R13, [R1+0x6d4] ;  /* 0x0006d400010d7983 */ /* 0x001f220000300800 */
[----:B------:R-:W2:Y:S02]  /*6b590*/  LDL.LU R14, [R1+0x6d8] ;  /* 0x0006d800010e7983 */ /* 0x000ea40000300800 */
[----:B------:R-:W2:Y:S02]  /*6b5a0*/  LDL.LU R15, [R1+0x6dc] ;  /* 0x0006dc00010f7983 */ /* 0x000ea40000300800 */
[----:B------:R-:W4:Y:S01]  /*6b5b0*/  LDL.LU R20, [R1+0x3c0] ;  /* 0x0003c00001147983 */ /* 0x000f220000300800 */
[----:B------:R-:W4:Y:S01]  /*6b5c0*/  LDL.LU R21, [R1+0x3c4] ;  /* 0x0003c40001157983 */ /* 0x000f220000300800 */
[----:B------:R-:W-:-:S02]  /*6b5d0*/  IMAD.MOV.U32 R19, RZ, RZ, R9 ;  /* 0x000000ffff137224 */ /* 0x000fc400078e0009 */
[----:B------:R-:W4:Y:S02]  /*6b5e0*/  LDL.LU R22, [R1+0x3c8] ;  /* 0x0003c80001167983 */ /* 0x000f240000300800 */
[----:B------:R-:W4:Y:S01]  /*6b5f0*/  LDL.LU R23, [R1+0x3cc] ;  /* 0x0003cc0001177983 */ /* 0x000f220000300800 */
[----:B------:R-:W4:Y:S01]  /*6b600*/  LDL.LU R8, [R1+0x69b4] ;  /* 0x0069b40001087983 */ /* 0x000f220000300800 */
[----:B------:R-:W4:Y:S02]  /*6b610*/  LDL.LU R9, [R1+0x69b0] ;  /* 0x0069b00001097983 */ /* 0x000f240000300800 */
[----:B------:R3:W-:Y:S02]  /*6b620*/  STL.64 [R1+0x6988], R18 ;  /* 0x0069881201007387 */ /* 0x0007e40000100a00 */
[----:B---3--:R-:W-:Y:S02]  /*6b630*/  IMAD.MOV.U32 R18, RZ, RZ, R2 ;  /* 0x000000ffff127224 */ /* 0x008fe400078e0002 */
[----:B------:R-:W-:-:S05]  /*6b640*/  IMAD.MOV.U32 R19, RZ, RZ, R0 ;  /* 0x000000ffff137224 */ /* 0x000fca00078e0000 */
[----:B------:R0:W-:Y:S01]  /*6b650*/  STL.64 [R1+0x69a0], R18 ;  /* 0x0069a01201007387 */ /* 0x0001e20000100a00 */
[----:B------:R-:W3:Y:S02]  /*6b660*/  LDL.LU R16, [R1+0x3b0] ;  /* 0x0003b00001107983 */ /* 0x000ee40000300800 */
[----:B------:R-:W3:Y:S01]  /*6b670*/  LDL.LU R17, [R1+0x3b4] ;  /* 0x0003b40001117983 */ /* 0x000ee20000300800 */
[----:B0-----:R-:W3:Y:S01]  /*6b680*/  LDL.LU R18, [R1+0x3b8] ;  /* 0x0003b80001127983 */ /* 0x001ee20000300800 */
[----:B------:R-:W3:Y:S03]  /*6b690*/  LDL.LU R19, [R1+0x3bc] ;  /* 0x0003bc0001137983 */ /* 0x000ee60000300800 */
[----:B--2---:R-:W-:Y:S01]  /*6b6a0*/  STL.64 [R1+0x6968], R14 ;  /* 0x0069680e01007387 */ /* 0x004fe20000100a00 */
[----:B----4-:R0:W-:Y:S03]  /*6b6b0*/  STL.64 [R1+0x6960], R12 ;  /* 0x0069600c01007387 */ /* 0x0101e60000100a00 */
[----:B0-----:R-:W2:Y:S01]  /*6b6c0*/  LDL.LU R12, [R1+0x6e0] ;  /* 0x0006e000010c7983 */ /* 0x001ea20000300800 */
[----:B------:R-:W2:Y:S02]  /*6b6d0*/  LDL.LU R13, [R1+0x6e4] ;  /* 0x0006e400010d7983 */ /* 0x000ea40000300800 */
[----:B------:R-:W4:Y:S02]  /*6b6e0*/  LDL.LU R14, [R1+0x6e8] ;  /* 0x0006e800010e7983 */ /* 0x000f240000300800 */
[----:B------:R-:W4:Y:S01]  /*6b6f0*/  LDL.LU R15, [R1+0x6ec] ;  /* 0x0006ec00010f7983 */ /* 0x000f220000300800 */
[C---:B------:R-:W-:Y:S01]  /*6b700*/  HMMA.16816.F32 R20, R24.reuse, R6, R20 ;  /* 0x000000061814723c */ /* 0x040fe20000001814 */
[----:B----4-:R-:W-:Y:S01]  /*6b710*/  STL.64 [R1+0x6980], R14 ;  /* 0x0069800e01007387 */ /* 0x010fe20000100a00 */
[----:B--2---:R0:W-:Y:S03]  /*6b720*/  STL.64 [R1+0x6978], R12 ;  /* 0x0069780c01007387 */ /* 0x0041e60000100a00 */
[----:B0-----:R-:W2:Y:S01]  /*6b730*/  LDL.LU R12, [R1+0x6f0] ;  /* 0x0006f000010c7983 */ /* 0x001ea20000300800 */
[----:B------:R-:W2:Y:S02]  /*6b740*/  LDL.LU R13, [R1+0x6f4] ;  /* 0x0006f400010d7983 */ /* 0x000ea40000300800 */
[----:B------:R-:W4:Y:S02]  /*6b750*/  LDL.LU R14, [R1+0x6f8] ;  /* 0x0006f800010e7983 */ /* 0x000f240000300800 */
[----:B------:R-:W4:Y:S02]  /*6b760*/  LDL.LU R15, [R1+0x6fc] ;  /* 0x0006fc00010f7983 */ /* 0x000f240000300800 */
[----:B----4-:R-:W-:Y:S01]  /*6b770*/  STL.64 [R1+0x6998], R14 ;  /* 0x0069980e01007387 */ /* 0x010fe20000100a00 */
[----:B--2---:R0:W-:Y:S03]  /*6b780*/  STL.64 [R1+0x6990], R12 ;  /* 0x0069900c01007387 */ /* 0x0041e60000100a00 */
[----:B0-----:R-:W2:Y:S01]  /*6b790*/  LDL.LU R12, [R1+0x700] ;  /* 0x00070000010c7983 */ /* 0x001ea20000300800 */
[----:B------:R-:W2:Y:S02]  /*6b7a0*/  LDL.LU R13, [R1+0x704] ;  /* 0x00070400010d7983 */ /* 0x000ea40000300800 */
[----:B------:R-:W2:Y:S02]  /*6b7b0*/  LDL.LU R14, [R1+0x708] ;  /* 0x00070800010e7983 */ /* 0x000ea40000300800 */
[----:B------:R-:W2:Y:S01]  /*6b7c0*/  LDL.LU R15, [R1+0x70c] ;  /* 0x00070c00010f7983 */ /* 0x000ea20000300800 */
[----:B------:R0:W-:Y:S04]  /*6b7d0*/  STL.64 [R1+0x6878], R10 ;  /* 0x0068780a01007387 */ /* 0x0001e80000100a00 */
[----:B0-----:R-:W4:Y:S01]  /*6b7e0*/  LDL R11, [R1+0x22b8] ;  /* 0x0022b800010b7983 */ /* 0x001f220000100800 */
[----:B------:R-:W-:Y:S02]  /*6b7f0*/  STL.64 [R1+0x6870], R8 ;  /* 0x0068700801007387 */ /* 0x000fe40000100a00 */
[----:B------:R-:W-:Y:S02]  /*6b800*/  STL.64 [R1+0x3c0], R20 ;  /* 0x0003c01401007387 */ /* 0x000fe40000100a00 */
[----:B------:R0:W-:Y:S02]  /*6b810*/  STL.64 [R1+0x3c8], R22 ;  /* 0x0003c81601007387 */ /* 0x0001e40000100a00 */
[----:B0-----:R-:W3:Y:S02]  /*6b820*/  LDL.LU.64 R22, [R1+0x69a8] ;  /* 0x0069a80001167983 */ /* 0x001ee40000300a00 */
[----:B---3--:R-:W-:Y:S01]  /*6b830*/  HMMA.16816.F32 R16, R24, R22, R16 ;  /* 0x000000161810723c */ /* 0x008fe20000001810 */
[----:B------:R-:W-:-:S02]  /*6b840*/  IMAD.MOV.U32 R9, RZ, RZ, R22 ;  /* 0x000000ffff097224 */ /* 0x000fc400078e0016 */
[----:B------:R-:W-:Y:S02]  /*6b850*/  IMAD.MOV.U32 R8, RZ, RZ, R23 ;  /* 0x000000ffff087224 */ /* 0x000fe400078e0017 */
[----:B----4-:R-:W0:Y:S11]  /*6b860*/  LDSM.16.MT88.4 R20, [R11+0x21000] ;  /* 0x021000000b14783b */ /* 0x010e360000004200 */
[----:B------:R-:W-:Y:S07]  /*6b870*/  @!UPT UIADD3 URZ, URZ, URZ, URZ ;  /* 0x0000003f3f3ff290 */ /* 0x000fee000fffe03f */
[----:B------:R-:W-:Y:S01]  /*6b880*/  STL.64 [R1+0x3b0], R16 ;  /* 0x0003b01001007387 */ /* 0x000fe20000100a00 */
[----:B------:R1:W-:Y:S03]  /*6b890*/  STL.64 [R1+0x3b8], R18 ;  /* 0x0003b81201007387 */ /* 0x0003e60000100a00 */
[----:B-1----:R-:W2:Y:S01]  /*6b8a0*/  LDL.LU.64 R18, [R1+0x69a0] ;  /* 0x0069a00001127983 */ /* 0x002ea20000300a00 */
[----:B------:R-:W-:Y:S02]  /*6b8b0*/  STL [R1+0x68f0], R11 ;  /* 0x0068f00b01007387 */ /* 0x000fe40000100800 */
[----:B------:R1:W-:Y:S02]  /*6b8c0*/  STL.64 [R1+0x68e8], R8 ;  /* 0x0068e80801007387 */ /* 0x0003e40000100a00 */
[----:B-1----:R-:W3:Y:S01]  /*6b8d0*/  LDL.LU R8, [R1+0x690] ;  /* 0x0006900001087983 */ /* 0x002ee20000300800 */
[----:B------:R-:W3:Y:S02]  /*6b8e0*/  LDL.LU R9, [R1+0x694] ;  /* 0x0006940001097983 */ /* 0x000ee40000300800 */
[----:B------:R-:W4:Y:S02]  /*6b8f0*/  LDL.LU R10, [R1+0x698] ;  /* 0x00069800010a7983 */ /* 0x000f240000300800 */
[----:B------:R-:W4:Y:S01]  /*6b900*/  LDL.LU R11, [R1+0x69c] ;  /* 0x00069c00010b7983 */ /* 0x000f220000300800 */
[C---:B--2---:R-:W-:Y:S01]  /*6b910*/  HMMA.16816.F32 R16, R24.reuse, R18, R12 ;  /* 0x000000121810723c */ /* 0x044fe2000000180c */
[----:B----4-:R-:W-:Y:S01]  /*6b920*/  STL.64 [R1+0x6908], R10 ;  /* 0x0069080a01007387 */ /* 0x010fe20000100a00 */
[----:B---3--:R1:W-:Y:S03]  /*6b930*/  STL.64 [R1+0x6900], R8 ;  /* 0x0069000801007387 */ /* 0x0083e60000100a00 */
[----:B-1----:R-:W2:Y:S01]  /*6b940*/  LDL.LU R8, [R1+0x6a0] ;  /* 0x0006a00001087983 */ /* 0x002ea20000300800 */
[----:B------:R-:W2:Y:S02]  /*6b950*/  LDL.LU R9, [R1+0x6a4] ;  /* 0x0006a40001097983 */ /* 0x000ea40000300800 */
[----:B------:R-:W2:Y:S02]  /*6b960*/  LDL.LU R10, [R1+0x6a8] ;  /* 0x0006a800010a7983 */ /* 0x000ea40000300800 */
[----:B------:R-:W2:Y:S01]  /*6b970*/  LDL.LU R11, [R1+0x6ac] ;  /* 0x0006ac00010b7983 */ /* 0x000ea20000300800 */
[----:B0-----:R0:W-:Y:S01]  /*6b980*/  STL.64 [R1+0x6790], R22 ;  /* 0x0067901601007387 */ /* 0x0011e20000100a00 */
[----:B------:R-:W-:Y:S03]  /*6b990*/  STL.64 [R1+0x6788], R20 ;  /* 0x0067881401007387 */ /* 0x000fe60000100a00 */
[----:B0-----:R-:W3:Y:S01]  /*6b9a0*/  LDL.64 R22, [R1+0x88] ;  /* 0x0000880001167983 */ /* 0x001ee20000100a00 */
[----:B------:R-:W4:Y:S02]  /*6b9b0*/  LDL.LU.64 R14, [R1+0x6998] ;  /* 0x00699800010e7983 */ /* 0x000f240000300a00 */
[----:B------:R-:W4:Y:S05]  /*6b9c0*/  LDL.LU.64 R12, [R1+0x6990] ;  /* 0x00699000010c7983 */ /* 0x000f2a0000300a00 */
[----:B------:R-:W-:Y:S01]  /*6b9d0*/  STL.64 [R1+0x710], R16 ;  /* 0x0007101001007387 */ /* 0x000fe20000100a00 */
[----:B------:R0:W-:Y:S04]  /*6b9e0*/  STL.64 [R1+0x718], R18 ;  /* 0x0007181201007387 */ /* 0x0001e80000100a00 */
        /* <DEDUP_REMOVED lines=22> */
[----:B------:R-:W2:Y:S02]  /*6bb50*/  LDL.LU R13, [R1+0x6948] ;  /* 0x00694800010d7983 */ /* 0x000ea40000300800 */
[----:B------:R-:W3:Y:S02]  /*6bb60*/  LDL.LU.64 R18, [R1+0x6940] ;  /* 0x0069400001127983 */ /* 0x000ee40000300a00 */
[----:B------:R-:W3:Y:S02]  /*6bb70*/  LDL.LU.64 R16, [R1+0x6938] ;  /* 0x0069380001107983 */ /* 0x000ee40000300a00 */
[C---:B---3--:R-:W-:Y:S11]  /*6bb80*/  HMMA.16816.F32 R16, R24.reuse, R22, R16 ;  /* 0x000000161810723c */ /* 0x048ff60000001810 */
[----:B------:R-:W-:Y:S11]  /*6bb90*/  @!UPT UIADD3 URZ, URZ, URZ, URZ ;  /* 0x0000003f3f3ff290 */ /* 0x000ff6000fffe03f */
[----:B------:R-:W-:Y:S01]  /*6bba0*/  @!UPT UIADD3 URZ, URZ, URZ, URZ ;  /* 0x0000003f3f3ff290 */ /* 0x000fe2000fffe03f */
[----:B------:R-:W-:Y:S01]  /*6bbb0*/  STL.64 [R1+0x6d0], R16 ;  /* 0x0006d01001007387 */ /* 0x000fe20000100a00 */
[----:B------:R0:W-:Y:S03]  /*6bbc0*/  STL.64 [R1+0x6d8], R18 ;  /* 0x0006d81201007387 */ /* 0x0001e60000100a00 */
[----:B0-----:R-:W4:Y:S01]  /*6bbd0*/  LDL.LU.64 R18, [R1+0x6930] ;  /* 0x0069300001127983 */ /* 0x001f220000300a00 */
[----:B------:R-:W4:Y:S02]  /*6bbe0*/  LDL.LU.64 R16, [R1+0x6928] ;  /* 0x0069280001107983 */ /* 0x000f240000300a00 */
[----:B------:R-:W-:Y:S01]  /*6bbf0*/  STL.64 [R1+0x67e8], R22 ;  /* 0x0067e81601007387 */ /* 0x000fe20000100a00 */
[----:B----4-:R-:W-:Y:S11]  /*6bc00*/  HMMA.16816.F32 R16, R24, R14, R16 ;  /* 0x0000000e1810723c */ /* 0x010ff60000001810 */
[----:B------:R-:W-:Y:S11]  /*6bc10*/  @!UPT UIADD3 URZ, URZ, URZ, URZ ;  /* 0x0000003f3f3ff290 */ /* 0x000ff6000fffe03f */
[----:B------:R-:W-:Y:S01]  /*6bc20*/  @!UPT UIADD3 URZ, URZ, URZ, URZ ;  /* 0x0000003f3f3ff290 */ /* 0x000fe2000fffe03f */
[----:B------:R-:W-:Y:S01]  /*6bc30*/  STL.64 [R1+0x6c0], R16 ;  /* 0x0006c01001007387 */ /* 0x000fe20000100a00 */
[----:B------:R0:W-:Y:S03]  /*6bc40*/  STL.64 [R1+0x6c8], R18 ;  /* 0x0006c81201007387 */ /* 0x0001e60000100a00 */
[----:B0-----:R-:W3:Y:S01]  /*6bc50*/  LDL.LU.64 R18, [R1+0x6920] ;  /* 0x0069200001127983 */ /* 0x001ee20000300a00 */
[----:B--2---:R-:W-:Y:S02]  /*6bc60*/  IMAD.MOV.U32 R22, RZ, RZ, R13 ;  /* 0x000000ffff167224 */ /* 0x004fe400078e000d */
[----:B------:R-:W-:Y:S02]  /*6bc70*/  IMAD.MOV.U32 R23, RZ, RZ, R5 ;  /* 0x000000ffff177224 */ /* 0x000fe400078e0005 */
[----:B------:R-:W-:Y:S02]  /*6bc80*/  IMAD.MOV.U32 R13, RZ, RZ, R15 ;  /* 0x000000ffff0d7224 */ /* 0x000fe400078e000f */
[----:B------:R-:W-:-:S02]  /*6bc90*/  IMAD.MOV.U32 R5, RZ, RZ, R14 ;  /* 0x000000ffff057224 */ /* 0x000fc400078e000e */
[----:B------:R-:W2:Y:S01]  /*6bca0*/  LDL.LU.64 R14, [R1+0x6918] ;  /* 0x00691800010e7983 */ /* 0x000ea20000300a00 */
[----:B------:R-:W4:Y:S02]  /*6bcb0*/  LDL.LU R12, [R1+0x6910] ;  /* 0x00691000010c7983 */ /* 0x000f240000300800 */
[----:B------:R-:W-:Y:S02]  /*6bcc0*/  STL [R1+0x67e0], R13 ;  /* 0x0067e00d01007387 */ /* 0x000fe40000100800 */
[----:B------:R-:W-:Y:S01]  /*6bcd0*/  STL [R1+0x67dc], R5 ;  /* 0x0067dc0501007387 */ /* 0x000fe20000100800 */
[C---:B---3--:R-:W-:Y:S01]  /*6bce0*/  HMMA.16816.F32 R16, R24.reuse, R18, R8 ;  /* 0x000000121810723c */ /* 0x048fe20000001808 */
[----:B------:R-:W3:Y:S01]  /*6bcf0*/  LDL.LU.64 R10, [R1+0x6908] ;  /* 0x00690800010a7983 */ /* 0x000ee20000300a00 */
[----:B------:R-:W3:Y:S11]  /*6bd00*/  LDL.LU.64 R8, [R1+0x6900] ;  /* 0x0069000001087983 */ /* 0x000ef60000300a00 */
[----:B------:R-:W-:Y:S10]  /*6bd10*/  @!UPT UIADD3 URZ, URZ, URZ, URZ ;  /* 0x0000003f3f3ff290 */ /* 0x000ff4000fffe03f */
        /* <DEDUP_REMOVED lines=9> */
[----:B0-----:R-:W3:Y:S01]  /*6bdb0*/  LDL.LU R11, [R1+0x68f0] ;  /* 0x0068f000010b7983 */ /* 0x001ee20000300800 */
[----:B------:R-:W3:Y:S02]  /*6bdc0*/  LDL.LU.64 R8, [R1+0x68e8] ;  /* 0x0068e80001087983 */ /* 0x000ee40000300a00 */
[----:B------:R-:W3:Y:S02]  /*6bdd0*/  LDL.LU.64 R18, [R1+0x68e0] ;  /* 0x0068e00001127983 */ /* 0x000ee40000300a00 */
[----:B------:R-:W3:Y:S01]  /*6bde0*/  LDL.LU.64 R16, [R1+0x68d8] ;  /* 0x0068d80001107983 */ /* 0x000ee20000300a00 */
[----:B--2---:R-:W-:Y:S01]  /*6bdf0*/  STL.64 [R1+0x6888], R14 ;  /* 0x0068880e01007387 */ /* 0x004fe20000100a00 */
[----:B----4-:R0:W-:Y:S03]  /*6be00*/  STL.64 [R1+0x6880], R12 ;  /* 0x0068800c01007387 */ /* 0x0101e60000100a00 */
[----:B0-----:R-:W2:Y:S01]  /*6be10*/  LDL.LU R12, [R1+0x3a0] ;  /* 0x0003a000010c7983 */ /* 0x001ea20000300800 */
[----:B------:R-:W2:Y:S02]  /*6be20*/  LDL.LU R13, [R1+0x3a4] ;  /* 0x0003a400010d7983 */ /* 0x000ea40000300800 */
[----:B------:R-:W2:Y:S02]  /*6be30*/  LDL.LU R14, [R1+0x3a8] ;  /* 0x0003a800010e7983 */ /* 0x000ea40000300800 */
[----:B------:R-:W2:Y:S01]  /*6be40*/  LDL.LU R15, [R1+0x3ac] ;  /* 0x0003ac00010f7983 */ /* 0x000ea20000300800 */
[----:B------:R-:W-:Y:S01]  /*6be50*/  STL.64 [R1+0x6868], R6 ;  /* 0x0068680601007387 */ /* 0x000fe20000100a00 */
[----:B------:R-:W-:Y:S02]  /*6be60*/  STL [R1+0x6860], R5 ;  /* 0x0068600501007387 */ /* 0x000fe40000100800 */
[----:B------:R-:W4:Y:S01]  /*6be70*/  LDL.LU R20, [R1+0x540] ;  /* 0x0005400001147983 */ /* 0x000f220000300800 */
[----:B--2---:R-:W-:Y:S01]  /*6be80*/  HMMA.16816.F32 R12, R24, R22, R12 ;  /* 0x00000016180c723c */ /* 0x004fe2000000180c */
[----:B---3--:R-:W0:Y:S11]  /*6be90*/  LDSM.16.MT88.4 R24, [R11+0x21080] ;  /* 0x021080000b18783b */ /* 0x008e360000004200 */
[----:B------:R-:W-:Y:S11]  /*6bea0*/  @!UPT UIADD3 URZ, URZ, URZ, URZ ;  /* 0x0000003f3f3ff290 */ /* 0x000ff6000fffe03f */
[----:B------:R-:W-:Y:S01]  /*6beb0*/  STL.64 [R1+0x3a0], R12 ;  /* 0x0003a00c01007387 */ /* 0x000fe20000100a00 */
[----:B------:R-:W-:Y:S02]  /*6bec0*/  STL.64 [R1+0x3a8], R14 ;  /* 0x0003a80e01007387 */ /* 0x000fe40000100a00 */
[----:B------:R-:W4:Y:S02]  /*6bed0*/  LDL.LU R21, [R1+0x544] ;  /* 0x0005440001157983 */ /* 0x000f240000300800 */
[----:B------:R-:W2:Y:S01]  /*6bee0*/  LDL.LU R22, [R1+0x548] ;  /* 0x0005480001167983 */ /* 0x000ea20000300800 */
[----:B------:R-:W2:Y:S04]  /*6bef0*/  LDL.LU R23, [R1+0x54c] ;  /* 0x00054c0001177983 */ /* 0x000ea80000300800 */
[----:B--2---:R1:W-:Y:S01]  /*6bf00*/  STL.64 [R1+0x67f8], R22 ;  /* 0x0067f81601007387 */ /* 0x0043e20000100a00 */
[----:B----4-:R-:W-:Y:S03]  /*6bf10*/  STL.64 [R1+0x67f0], R20 ;  /* 0x0067f01401007387 */ /* 0x010fe60000100a00 */
[----:B-1----:R-:W2:Y:S04]  /*6bf20*/  LDL.64 R22, [R1+0xa8] ;  /* 0x0000a80001167983 */ /* 0x002ea80000100a00 */
[----:B--2---:R1:W-:Y:S04]  /*6bf30*/  STL.64 [R1+0x6810], R22 ;  /* 0x0068101601007387 */ /* 0x0043e80000100a00 */
[----:B-1----:R-:W2:Y:S04]  /*6bf40*/  LDL.64 R22, [R1+0xb8] ;  /* 0x0000b80001167983 */ /* 0x002ea80000100a00 */
[----:B--2---:R1:W-:Y:S04]  /*6bf50*/  STL.64 [R1+0x6828], R22 ;  /* 0x0068281601007387 */ /* 0x0043e80000100a00 */
[----:B-1----:R-:W2:Y:S04]  /*6bf60*/  LDL.64 R22, [R1+0xc8] ;  /* 0x0000c80001167983 */ /* 0x002ea80000100a00 */
[----:B--2---:R-:W-:Y:S01]  /*6bf70*/  STL.64 [R1+0x6840], R22 ;  /* 0x0068401601007387 */ /* 0x004fe20000100a00 */
[----:B0-----:R0:W-:Y:S02]  /*6bf80*/  STL.64 [R1+0x6628], R26 ;  /* 0x0066281a01007387 */ /* 0x0011e40000100a00 */
[----:B------:R1:W-:Y:S01]  /*6bf90*/  STL.64 [R1+0x6620], R24 ;  /* 0x0066201801007387 */ /* 0x0003e20000100a00 */
[----:B0-----:R-:W2:Y:S01]  /*6bfa0*/  LDL.LU.64 R26, [R1+0x48] ;  /* 0x00004800011a7983 */ /* 0x001ea20000300a00 */
[----:B------:R-:W-:-:S02]  /*6bfb0*/  IMAD.MOV.U32 R22, RZ, RZ, R9 ;  /* 0x000000ffff167224 */ /* 0x000fc400078e0009 */
[----:B------:R-:W-:Y:S01]  /*6bfc0*/  IMAD.MOV.U32 R23, RZ, RZ, R8 ;  /* 0x000000ffff177224 */ /* 0x000fe200078e0008 */
[----:B--2---:R0:W-:Y:S01]  /*6bfd0*/  STL.64 [R1+0x67b8], R26 ;  /* 0x0067b81a01007387 */ /* 0x0041e20000100a00 */
[----:B-1----:R-:W2:Y:S02]  /*6bfe0*/  LDL.LU R24, [R1+0x530] ;  /* 0x0005300001187983 */ /* 0x002ea40000300800 */
[----:B------:R-:W2:Y:S01]  /*6bff0*/  LDL.LU R25, [R1+0x534] ;  /* 0x0005340001197983 */ /* 0x000ea20000300800 */
[----:B0-----:R-:W3:Y:S01]  /*6c000*/  LDL.LU R26, [R1+0x538] ;  /* 0x00053800011a7983 */ /* 0x001ee20000300800 */
[----:B------:R-:W3:Y:S02]  /*6c010*/  LDL.LU R27, [R1+0x53c] ;  /* 0x00053c00011b7983 */ /* 0x000ee40000300800 */
[----:B------:R0:W-:Y:S02]  /*6c020*/  STL.64 [R1+0x6858], R22 ;  /* 0x0068581601007387 */ /* 0x0001e40000100a00 */
[----:B------:R-:W4:Y:S01]  /*6c030*/  LDL.LU R20, [R1+0x590] ;  /* 0x0005900001147983 */ /* 0x000f220000300800 */
[----:B------:R-:W4:Y:S04]  /*6c040*/  LDL.LU R21, [R1+0x594] ;  /* 0x0005940001157983 */ /* 0x000f280000300800 */
[----:B0-----:R-:W2:Y:S01]  /*6c050*/  LDL.LU R22, [R1+0x598] ;  /* 0x0005980001167983 */ /* 0x001ea20000300800 */
[----:B------:R-:W2:Y:S03]  /*6c060*/  LDL.LU R23, [R1+0x59c] ;  /* 0x00059c0001177983 */ /* 0x000ea60000300800 */
[----:B--2---:R-:W-:Y:S01]  /*6c070*/  STL.64 [R1+0x6898], R22 ;  /* 0x0068981601007387 */ /* 0x004fe20000100a00 */
[----:B----4-:R-:W-:Y:S02]  /*6c080*/  STL.64 [R1+0x6890], R20 ;  /* 0x0068901401007387 */ /* 0x010fe40000100a00 */
[----:B------:R-:W2:Y:S02]  /*6c090*/  LDL.LU R8, [R1+0x5b0] ;  /* 0x0005b00001087983 */ /* 0x000ea40000300800 */
[----:B------:R-:W2:Y:S01]  /*6c0a0*/  LDL.LU R9, [R1+0x5b4] ;  /* 0x0005b40001097983 */ /* 0x000ea20000300800 */
[----:B------:R-:W4:Y:S01]  /*6c0b0*/  LDL.LU R10, [R1+0x5b8] ;  /* 0x0005b800010a7983 */ /* 0x000f220000300800 */
[----:B------:R-:W4:Y:S02]  /*6c0c0*/  LDL.LU R11, [R1+0x5bc] ;  /* 0x0005bc00010b7983 */ /* 0x000f240000300800 */
[----:B------:R-:W-:-:S02]  /*6c0d0*/  IMAD.MOV.U32 R14, RZ, RZ, R18 ;  /* 0x000000ffff0e7224 */ /* 0x000fc400078e0012 */
[----:B------:R-:W-:Y:S01]  /*6c0e0*/  IMAD.MOV.U32 R15, RZ, RZ, R19 ;  /* 0x000000ffff0f7224 */ /* 0x000fe200078e0013 */
[----:B----4-:R0:W-:Y:S01]  /*6c0f0*/  STL.64 [R1+0x68a8], R10 ;  /* 0x0068a80a01007387 */ /* 0x0101e20000100a00 */
[----:B--2---:R-:W-:Y:S02]  /*6c100*/  STL.64 [R1+0x68a0], R8 ;  /* 0x0068a00801007387 */ /* 0x004fe40000100a00 */
[----:B------:R-:W2:Y:S02]  /*6c110*/  LDL.LU R18, [R1+0x68d4] ;  /* 0x0068d40001127983 */ /* 0x000ea40000300800 */
[----:B------:R-:W2:Y:S01]  /*6c120*/  LDL.LU R19, [R1+0x68d0] ;  /* 0x0068d00001137983 */ /* 0x000ea20000300800 */
[----:B------:R1:W-:Y:S01]  /*6c130*/  STL.64 [R1+0x68b0], R14 ;  /* 0x0068b00e01007387 */ /* 0x0003e20000100a00 */
[----:B0-----:R-:W-:Y:S02]  /*6c140*/  IMAD.MOV.U32 R10, RZ, RZ, R29 ;  /* 0x000000ffff0a7224 */ /* 0x001fe400078e001d */
[----:B------:R-:W-:-:S05]  /*6c150*/  IMAD.MOV.U32 R11, RZ, RZ, R28 ;  /* 0x000000ffff0b7224 */ /* 0x000fca00078e001c */
[----:B------:R0:W-:Y:S01]  /*6c160*/  STL.64 [R1+0x68b8], R10 ;  /* 0x0068b80a01007387 */ /* 0x0001e20000100a00 */
[----:B------:R-:W4:Y:S02]  /*6c170*/  LDL.LU R12, [R1+0x5d0] ;  /* 0x0005d000010c7983 */ /* 0x000f240000300800 */
[----:B------:R-:W4:Y:S02]  /*6c180*/  LDL.LU R13, [R1+0x5d4] ;  /* 0x0005d400010d7983 */ /* 0x000f240000300800 */
[----:B-1----:R-:W2:Y:S01]  /*6c190*/  LDL.LU R14, [R1+0x5d8] ;  /* 0x0005d800010e7983 */ /* 0x002ea20000300800 */
[----:B------:R-:W2:Y:S01]  /*6c1a0*/  LDL.LU R15, [R1+0x5dc] ;  /* 0x0005dc00010f7983 */ /* 0x000ea20000300800 */
[----:B0-----:R-:W-:-:S03]  /*6c1b0*/  IMAD.MOV.U32 R10, RZ, RZ, R4 ;  /* 0x000000ffff0a7224 */ /* 0x001fc600078e0004 */
        /* <DEDUP_REMOVED lines=10> */
[----:B------:R-:W2:Y:S01]  /*6c260*/  LDL.LU R4, [R1+0x5a0] ;  /* 0x0005a00001047983 */ /* 0x000ea20000300800 */
[----:B------:R-:W2:Y:S02]  /*6c270*/  LDL.LU R5, [R1+0x5a4] ;  /* 0x0005a40001057983 */ /* 0x000ea40000300800 */
[----:B------:R-:W2:Y:S02]  /*6c280*/  LDL.LU R6, [R1+0x5a8] ;  /* 0x0005a80001067983 */ /* 0x000ea40000300800 */
[----:B------:R-:W2:Y:S01]  /*6c290*/  LDL.LU R7, [R1+0x5ac] ;  /* 0x0005ac0001077983 */ /* 0x000ea20000300800 */
[----:B---3--:R-:W-:Y:S01]  /*6c2a0*/  STL.64 [R1+0x6808], R26 ;  /* 0x0068081a01007387 */ /* 0x008fe20000100a00 */
[----:B------:R0:W-:Y:S03]  /*6c2b0*/  STL.64 [R1+0x6800], R24 ;  /* 0x0068001801007387 */ /* 0x0001e60000100a00 */
[----:B0-----:R-:W3:Y:S01]  /*6c2c0*/  LDL.LU R24, [R1+0x550] ;  /* 0x0005500001187983 */ /* 0x001ee20000300800 */
[----:B------:R-:W3:Y:S02]  /*6c2d0*/  LDL.LU R25, [R1+0x554] ;  /* 0x0005540001197983 */ /* 0x000ee40000300800 */
[----:B------:R-:W2:Y:S02]  /*6c2e0*/  LDL.LU R26, [R1+0x558] ;  /* 0x00055800011a7983 */ /* 0x000ea40000300800 */
[----:B------:R-:W2:Y:S02]  /*6c2f0*/  LDL.LU R27, [R1+0x55c] ;  /* 0x00055c00011b7983 */ /* 0x000ea40000300800 */
[----:B--2---:R-:W-:Y:S01]  /*6c300*/  STL.64 [R1+0x6820], R26 ;  /* 0x0068201a01007387 */ /* 0x004fe20000100a00 */
[----:B---3--:R0:W-:Y:S03]  /*6c310*/  STL.64 [R1+0x6818], R24 ;  /* 0x0068181801007387 */ /* 0x0081e60000100a00 */
[----:B0-----:R-:W2:Y:S01]  /*6c320*/  LDL.LU R24, [R1+0x560] ;  /* 0x0005600001187983 */ /* 0x001ea20000300800 */
[----:B------:R-:W2:Y:S02]  /*6c330*/  LDL.LU R25, [R1+0x564] ;  /* 0x0005640001197983 */ /* 0x000ea40000300800 */
[----:B------:R-:W3:Y:S02]  /*6c340*/  LDL.LU R26, [R1+0x568] ;  /* 0x00056800011a7983 */ /* 0x000ee40000300800 */
[----:B------:R-:W3:Y:S02]  /*6c350*/  LDL.LU R27, [R1+0x56c] ;  /* 0x00056c00011b7983 */ /* 0x000ee40000300800 */
[----:B------:R-:W-:-:S07]  /*6c360*/  IMAD.MOV.U32 R11, RZ, RZ, R3 ;  /* 0x000000ffff0b7224 */ /* 0x000fce00078e0003 */
[C---:B------:R-:W-:Y:S01]  /*6c370*/  HMMA.16816.F32 R8, R16.reuse, R10, R12 ;  /* 0x0000000a1008723c */ /* 0x040fe2000000180c */
[----:B---3--:R-:W-:Y:S01]  /*6c380*/  STL.64 [R1+0x6838], R26 ;  /* 0x0068381a01007387 */ /* 0x008fe20000100a00 */
[----:B--2---:R0:W-:Y:S03]  /*6c390*/  STL.64 [R1+0x6830], R24 ;  /* 0x0068301801007387 */ /* 0x0041e60000100a00 */
        /* <DEDUP_REMOVED lines=10> */
[----:B------:R-:W3:Y:S01]  /*6c440*/  LDL.LU.64 R14, [R1+0x68c8] ;  /* 0x0068c800010e7983 */ /* 0x000ee20000300a00 */
[----:B------:R-:W3:Y:S02]  /*6c450*/  LDL.LU.64 R12, [R1+0x68c0] ;  /* 0x0068c000010c7983 */ /* 0x000ee40000300a00 */
[----:B------:R-:W-:Y:S02]  /*6c460*/  STL.64 [R1+0x5e0], R8 ;  /* 0x0005e00801007387 */ /* 0x000fe40000100a00 */
[----:B------:R0:W-:Y:S02]  /*6c470*/  STL.64 [R1+0x5e8], R10 ;  /* 0x0005e80a01007387 */ /* 0x0001e40000100a00 */
[----:B0-----:R-:W3:Y:S02]  /*6c480*/  LDL.LU.64 R10, [R1+0x68b8] ;  /* 0x0068b800010a7983 */ /* 0x001ee40000300a00 */
[C---:B---3--:R-:W-:Y:S02]  /*6c490*/  HMMA.16816.F32 R8, R16.reuse, R10, R12 ;  /* 0x0000000a1008723c */ /* 0x048fe4000000180c */
[----:B------:R-:W4:Y:S11]  /*6c4a0*/  LDL.LU.64 R14, [R1+0x68b0] ;  /* 0x0068b000010e7983 */ /* 0x000f360000300a00 */
[----:B------:R-:W-:Y:S10]  /*6c4b0*/  @!UPT UIADD3 URZ, URZ, URZ, URZ ;  /* 0x0000003f3f3ff290 */ /* 0x000ff4000fffe03f */
[----:B------:R-:W-:Y:S01]  /*6c4c0*/  STL.64 [R1+0x5d0], R8 ;  /* 0x0005d00801007387 */ /* 0x000fe20000100a00 */
[----:B------:R0:W-:Y:S03]  /*6c4d0*/  STL.64 [R1+0x5d8], R10 ;  /* 0x0005d80a01007387 */ /* 0x0001e60000100a00 */
[----:B0-----:R-:W3:Y:S01]  /*6c4e0*/  LDL.LU.64 R10, [R1+0x68a8] ;  /* 0x0068a800010a7983 */ /* 0x001ee20000300a00 */
[----:B------:R-:W3:Y:S01]  /*6c4f0*/  LDL.LU.64 R8, [R1+0x68a0] ;  /* 0x0068a00001087983 */ /* 0x000ee20000300a00 */
[C---:B----4-:R-:W-:Y:S02]  /*6c500*/  HMMA.16816.F32 R12, R16.reuse, R14, R20 ;  /* 0x0000000e100c723c */ /* 0x050fe40000001814 */
[----:B------:R-:W4:Y:S01]  /*6c510*/  LDL.LU.64 R22, [R1+0x6898] ;  /* 0x0068980001167983 */ /* 0x000f220000300a00 */
[----:B------:R-:W4:Y:S11]  /*6c520*/  LDL.LU.64 R20, [R1+0x6890] ;  /* 0x0068900001147983 */ /* 0x000f360000300a00 */
[----:B------:R-:W-:Y:S09]  /*6c530*/  @!UPT UIADD3 URZ, URZ, URZ, URZ ;  /* 0x0000003f3f3ff290 */ /* 0x000ff2000fffe03f */
[----:B------:R-:W-:Y:S01]  /*6c540*/  STL.64 [R1+0x5c0], R12 ;  /* 0x0005c00c01007387 */ /* 0x000fe20000100a00 */
[----:B------:R0:W-:Y:S03]  /*6c550*/  STL.64 [R1+0x5c8], R14 ;  /* 0x0005c80e01007387 */ /* 0x0001e60000100a00 */
[----:B0-----:R-:W3:Y:S01]  /*6c560*/  LDL.LU.64 R14, [R1+0x6888] ;  /* 0x00688800010e7983 */ /* 0x001ee20000300a00 */
[----:B------:R-:W2:Y:S01]  /*6c570*/  LDL.LU.64 R12, [R1+0x6880] ;  /* 0x00688000010c7983 */ /* 0x000ea20000300a00 */
[C---:B---3--:R-:W-:Y:S11]  /*6c580*/  HMMA.16816.F32 R8, R16.reuse, R14, R8 ;  /* 0x0000000e1008723c */ /* 0x048ff60000001808 */
[----:B------:R-:W-:Y:S11]  /*6c590*/  @!UPT UIADD3 URZ, URZ, URZ, URZ ;  /* 0x0000003f3f3ff290 */ /* 0x000ff6000fffe03f */
[----:B------:R-:W-:Y:S01]  /*6c5a0*/  @!UPT UIADD3 URZ, URZ, URZ, URZ ;  /* 0x0000003f3f3ff290 */ /* 0x000fe2000fffe03f */
[----:B------:R-:W-:Y:S01]  /*6c5b0*/  STL.64 [R1+0x5b0], R8 ;  /* 0x0005b00801007387 */ /* 0x000fe20000100a00 */
[----:B------:R0:W-:Y:S03]  /*6c5c0*/  STL.64 [R1+0x5b8], R10 ;  /* 0x0005b80a01007387 */ /* 0x0001e60000100a00 */
[----:B0-----:R-:W3:Y:S01]  /*6c5d0*/  LDL.LU.64 R10, [R1+0x6878] ;  /* 0x00687800010a7983 */ /* 0x001ee20000300a00 */
[----:B------:R-:W4:Y:S02]  /*6c5e0*/  LDL.LU.64 R8, [R1+0x6870] ;  /* 0x0068700001087983 */ /* 0x000f240000300a00 */
[----:B------:R-:W-:Y:S02]  /*6c5f0*/  STL.64 [R1+0x6750], R14 ;  /* 0x0067500e01007387 */ /* 0x000fe40000100a00 */
[----:B--2---:R-:W-:Y:S01]  /*6c600*/  STL [R1+0x6748], R12 ;  /* 0x0067480c01007387 */ /* 0x004fe20000100800 */
[C---:B---3--:R-:W-:Y:S11]  /*6c610*/  HMMA.16816.F32 R4, R16.reuse, R10, R4 ;  /* 0x0000000a1004723c */ /* 0x048ff60000001804 */
[----:B------:R-:W-:Y:S11]  /*6c620*/  @!UPT UIADD3 URZ, URZ, URZ, URZ ;  /* 0x0000003f3f3ff290 */ /* 0x000ff6000fffe03f */
[----:B------:R-:W-:Y:S01]  /*6c630*/  @!UPT UIADD3 URZ, URZ, URZ, URZ ;  /* 0x0000003f3f3ff290 */ /* 0x000fe2000fffe03f */
[----:B------:R-:W-:Y:S01]  /*6c640*/  STL.64 [R1+0x5a0], R4 ;  /* 0x0005a00401007387 */ /* 0x000fe20000100a00 */
[----:B------:R0:W-:Y:S03]  /*6c650*/  STL.64 [R1+0x5a8], R6 ;  /* 0x0005a80601007387 */ /* 0x0001e60000100a00 */
[----:B0-----:R-:W2:Y:S01]  /*6c660*/  LDL.LU.64 R6, [R1+0x6868] ;  /* 0x0068680001067983 */ /* 0x001ea20000300a00 */
[----:B------:R-:W3:Y:S02]  /*6c670*/  LDL.LU R5, [R1+0x6860] ;  /* 0x0068600001057983 */ /* 0x000ee40000300800 */
[----:B------:R-:W-:Y:S02]  /*6c680*/  STL.64 [R1+0x6740], R10 ;  /* 0x0067400a01007387 */ /* 0x000fe40000100a00 */
[----:B----4-:R-:W-:Y:S01]  /*6c690*/  STL.64 [R1+0x6738], R8 ;  /* 0x0067380801007387 */ /* 0x010fe20000100a00 */
[C---:B--2---:R-:W-:Y:S11]  /*6c6a0*/  HMMA.16816.F32 R20, R16.reuse, R6, R20 ;  /* 0x000000061014723c */ /* 0x044ff60000001814 */
[----:B------:R-:W-:Y:S11]  /*6c6b0*/  @!UPT UIADD3 URZ, URZ, URZ, URZ ;  /* 0x0000003f3f3ff290 */ /* 0x000ff6000fffe03f */
[----:B------:R-:W-:Y:S01]  /*6c6c0*/  @!UPT UIADD3 URZ, URZ, URZ, URZ ;  /* 0x0000003f3f3ff290 */ /* 0x000fe2000fffe03f */
        /* <DEDUP_REMOVED lines=10> */
[----:B------:R-:W-:Y:S01]  /*6c770*/  IMAD.MOV.U32 R11, RZ, RZ, R0 ;  /* 0x000000ffff0b7224 */ /* 0x000fe200078e0000 */
        /* <DEDUP_REMOVED lines=8> */
[----:B------:R-:W2:Y:S02]  /*6c800*/  LDL.LU.64 R22, [R1+0x6828] ;  /* 0x0068280001167983 */ /* 0x000ea40000300a00 */
[----:B------:R-:W-:Y:S01]  /*6c810*/  STL [R1+0x6700], R0 ;  /* 0x0067000001007387 */ /* 0x000fe20000100800 */
[----:B------:R-:W-:Y:S01]  /*6c820*/  STL [R1+0x66fc], R3 ;  /* 0x0066fc0301007387 */ /* 0x000fe20000100800 */
        /* <DEDUP_REMOVED lines=9> */
[----:B------:R-:W-:Y:S02]  /*6c8c0*/  STL [R1+0x6704], R29 ;  /* 0x0067041d01007387 */ /* 0x000fe40000100800 */
[----:B------:R-:W-:Y:S01]  /*6c8d0*/  IMAD.MOV.U32 R10, RZ, RZ, R2 ;  /* 0x000000ffff0a7224 */ /* 0x000fe200078e0002 */
        /* <DEDUP_REMOVED lines=8> */
[----:B------:R-:W4:Y:S02]  /*6c960*/  LDL.LU.64 R22, [R1+0x67f8] ;  /* 0x0067f80001167983 */ /* 0x000f240000300a00 */
[----:B------:R-:W4:Y:S02]  /*6c970*/  LDL.LU.64 R20, [R1+0x67f0] ;  /* 0x0067f00001147983 */ /* 0x000f240000300a00 */
[C---:B----4-:R-:W-:Y:S01]  /*6c980*/  HMMA.16816.F32 R8, R16.reuse, R10, R20 ;  /* 0x0000000a1008723c */ /* 0x050fe20000001814 */
[----:B------:R-:W2:Y:S11]  /*6c990*/  LDL.LU.64 R22, [R1+0x67e8] ;  /* 0x0067e80001167983 */ /* 0x000eb60000300a00 */
[----:B------:R-:W-:Y:S11]  /*6c9a0*/  @!UPT UIADD3 URZ, URZ, URZ, URZ ;  /* 0x0000003f3f3ff290 */ /* 0x000ff6000fffe03f */
[----:B------:R-:W-:Y:S01]  /*6c9b0*/  STL.64 [R1+0x550], R8 ;  /* 0x0005500801007387 */ /* 0x000fe20000100a00 */
[----:B------:R2:W-:Y:S02]  /*6c9c0*/  STL.64 [R1+0x558], R10 ;  /* 0x0005580a01007387 */ /* 0x0005e40000100a00 */
[----:B--2---:R-:W-:Y:S01]  /*6c9d0*/  HMMA.16816.F32 R8, R16, R22, R24 ;  /* 0x000000161008723c */ /* 0x004fe20000001818 */
[----:B------:R-:W-:Y:S02]  /*6c9e0*/  IMAD.MOV.U32 R0, RZ, RZ, R22 ;  /* 0x000000ffff007224 */ /* 0x000fe400078e0016 */
[----:B------:R-:W-:Y:S11]  /*6c9f0*/  IMAD.MOV.U32 R4, RZ, RZ, R23 ;  /* 0x000000ffff047224 */ /* 0x000ff600078e0017 */
[----:B------:R-:W-:Y:S09]  /*6ca00*/  @!UPT UIADD3 URZ, URZ, URZ, URZ ;  /* 0x0000003f3f3ff290 */ /* 0x000ff2000fffe03f */
[----:B------:R-:W-:Y:S01]  /*6ca10*/  STL.64 [R1+0x540], R8 ;  /* 0x0005400801007387 */ /* 0x000fe20000100a00 */
[----:B------:R-:W-:Y:S02]  /*6ca20*/  STL.64 [R1+0x548], R10 ;  /* 0x0005480a01007387 */ /* 0x000fe40000100a00 */
[----:B------:R-:W2:Y:S02]  /*6ca30*/  LDL.LU R20, [R1+0x140] ;  /* 0x0001400001147983 */ /* 0x000ea40000300800 */
[----:B------:R-:W2:Y:S01]  /*6ca40*/  LDL.LU R21, [R1+0x144] ;  /* 0x0001440001157983 */ /* 0x000ea20000300800 */
[----:B------:R-:W4:Y:S01]  /*6ca50*/  LDL.LU R22, [R1+0x148] ;  /* 0x0001480001167983 */ /* 0x000f220000300800 */
[----:B------:R-:W4:Y:S03]  /*6ca60*/  LDL.LU R23, [R1+0x14c] ;  /* 0x00014c0001177983 */ /* 0x000f260000300800 */
[----:B----4-:R0:W-:Y:S01]  /*6ca70*/  STL.64 [R1+0x67a0], R22 ;  /* 0x0067a01601007387 */ /* 0x0101e20000100a00 */
[----:B--2---:R-:W-:Y:S02]  /*6ca80*/  STL.64 [R1+0x6798], R20 ;  /* 0x0067981401007387 */ /* 0x004fe40000100a00 */
[----:B0-----:R-:W-:-:S02]  /*6ca90*/  IMAD.MOV.U32 R22, RZ, RZ, R13 ;  /* 0x000000ffff167224 */ /* 0x001fc400078e000d */
[----:B---3--:R-:W-:Y:S01]  /*6caa0*/  IMAD.MOV.U32 R23, RZ, RZ, R5 ;  /* 0x000000ffff177224 */ /* 0x008fe200078e0005 */
[----:B------:R-:W2:Y:S01]  /*6cab0*/  LDL.LU R13, [R1+0x67e0] ;  /* 0x0067e000010d7983 */ /* 0x000ea20000300800 */
[----:B------:R-:W3:Y:S02]  /*6cac0*/  LDL.LU R5, [R1+0x67dc] ;  /* 0x0067dc0001057983 */ /* 0x000ee40000300800 */
[----:B------:R-:W4:Y:S02]  /*6cad0*/  LDL.LU R24, [R1+0x510] ;  /* 0x0005100001187983 */ /* 0x000f240000300800 */
[----:B------:R-:W4:Y:S01]  /*6cae0*/  LDL.LU R25, [R1+0x514] ;  /* 0x0005140001197983 */ /* 0x000f220000300800 */
[----:B------:R-:W2:Y:S01]  /*6caf0*/  LDL.LU R26, [R1+0x518] ;  /* 0x00051800011a7983 */ /* 0x000ea20000300800 */
[----:B------:R-:W2:Y:S03]  /*6cb00*/  LDL.LU R27, [R1+0x51c] ;  /* 0x00051c00011b7983 */ /* 0x000ea60000300800 */
[----:B--2---:R3:W-:Y:S01]  /*6cb10*/  STL.64 [R1+0x67c8], R26 ;  /* 0x0067c81a01007387 */ /* 0x0047e20000100a00 */
[----:B----4-:R-:W-:Y:S02]  /*6cb20*/  STL.64 [R1+0x67c0], R24 ;  /* 0x0067c01801007387 */ /* 0x010fe40000100a00 */
[----:B---3--:R-:W-:-:S02]  /*6cb30*/  IMAD.MOV.U32 R26, RZ, RZ, R5 ;  /* 0x000000ffff1a7224 */ /* 0x008fc400078e0005 */
[----:B------:R-:W2:Y:S01]  /*6cb40*/  LDL.LU R5, [R1+0x67d8] ;  /* 0x0067d80001057983 */ /* 0x000ea20000300800 */
[----:B------:R0:W-:Y:S03]  /*6cb50*/  STL.64 [R1+0x67b0], R22 ;  /* 0x0067b01601007387 */ /* 0x0001e60000100a00 */
[----:B0-----:R-:W3:Y:S04]  /*6cb60*/  LDL.64 R22, [R1+0x68] ;  /* 0x0000680001167983 */ /* 0x001ee80000100a00 */
[----:B---3--:R0:W-:Y:S01]  /*6cb70*/  STL.64 [R1+0x67d0], R22 ;  /* 0x0067d01601007387 */ /* 0x0081e20000100a00 */
[----:B------:R-:W3:Y:S02]  /*6cb80*/  LDL.LU R20, [R1+0x520] ;  /* 0x0005200001147983 */ /* 0x000ee40000300800 */
[----:B------:R-:W3:Y:S01]  /*6cb90*/  LDL.LU R21, [R1+0x524] ;  /* 0x0005240001157983 */ /* 0x000ee20000300800 */
[----:B0-----:R-:W3:Y:S01]  /*6cba0*/  LDL.LU R22, [R1+0x528] ;  /* 0x0005280001167983 */ /* 0x001ee20000300800 */
[----:B------:R-:W3:Y:S02]  /*6cbb0*/  LDL.LU R23, [R1+0x52c] ;  /* 0x00052c0001177983 */ /* 0x000ee40000300800 */
[----:B------:R-:W4:Y:S02]  /*6cbc0*/  LDL.LU R8, [R1+0x360] ;  /* 0x0003600001087983 */ /* 0x000f240000300800 */
[----:B------:R-:W4:Y:S01]  /*6cbd0*/  LDL.LU R9, [R1+0x364] ;  /* 0x0003640001097983 */ /* 0x000f220000300800 */
[----:B------:R-:W2:Y:S01]  /*6cbe0*/  LDL.LU R10, [R1+0x368] ;  /* 0x00036800010a7983 */ /* 0x000ea20000300800 */
        /* <DEDUP_REMOVED lines=9> */
[----:B0-----:R-:W2:Y:S04]  /*6cc80*/  LDL.LU.64 R10, [R1+0x18] ;  /* 0x00001800010a7983 */ /* 0x001ea80000300a00 */
[----:B--2---:R0:W-:Y:S04]  /*6cc90*/  STL.64 [R1+0x6780], R10 ;  /* 0x0067800a01007387 */ /* 0x0041e80000100a00 */
[----:B0-----:R-:W2:Y:S01]  /*6cca0*/  LDL.LU.64 R10, [R1+0x28] ;  /* 0x00002800010a7983 */ /* 0x001ea20000300a00 */
[----:B------:R-:W-:-:S03]  /*6ccb0*/  IMAD.MOV.U32 R27, RZ, RZ, R13 ;  /* 0x000000ffff1b7224 */ /* 0x000fc600078e000d */
[----:B--2---:R0:W-:Y:S01]  /*6ccc0*/  STL.64 [R1+0x67a8], R10 ;  /* 0x0067a80a01007387 */ /* 0x0041e20000100a00 */
[----:B------:R-:W2:Y:S02]  /*6ccd0*/  LDL.LU R8, [R1+0x500] ;  /* 0x0005000001087983 */ /* 0x000ea40000300800 */
[----:B------:R-:W2:Y:S01]  /*6cce0*/  LDL.LU R9, [R1+0x504] ;  /* 0x0005040001097983 */ /* 0x000ea20000300800 */
[----:B0-----:R-:W2:Y:S01]  /*6ccf0*/  LDL.LU R10, [R1+0x508] ;  /* 0x00050800010a7983 */ /* 0x001ea20000300800 */
[----:B------:R-:W2:Y:S02]  /*6cd00*/  LDL.LU R11, [R1+0x50c] ;  /* 0x00050c00010b7983 */ /* 0x000ea40000300800 */
[----:B------:R-:W4:Y:S01]  /*6cd10*/  LDL.LU.64 R14, [R1+0x8] ;  /* 0x00000800010e7983 */ /* 0x000f220000300a00 */
[C---:B---3--:R-:W-:Y:S01]  /*6cd20*/  HMMA.16816.F32 R24, R16.reuse, R26, R20 ;  /* 0x0000001a1018723c */ /* 0x048fe20000001814 */
[----:B----4-:R0:W-:Y:S01]  /*6cd30*/  STL.64 [R1+0x6778], R14 ;  /* 0x0067780e01007387 */ /* 0x0101e20000100a00 */
[----:B------:R-:W3:Y:S02]  /*6cd40*/  LDL.LU R12, [R1+0x380] ;  /* 0x00038000010c7983 */ /* 0x000ee40000300800 */
[----:B------:R-:W3:Y:S01]  /*6cd50*/  LDL.LU R13, [R1+0x384] ;  /* 0x00038400010d7983 */ /* 0x000ee20000300800 */
[----:B0-----:R-:W3:Y:S01]  /*6cd60*/  LDL.LU R14, [R1+0x388] ;  /* 0x00038800010e7983 */ /* 0x001ee20000300800 */
[----:B------:R-:W3:Y:S02]  /*6cd70*/  LDL.LU R15, [R1+0x38c] ;  /* 0x00038c00010f7983 */ /* 0x000ee40000300800 */
[----:B------:R-:W-:Y:S02]  /*6cd80*/  STL.64 [R1+0x6730], R6 ;  /* 0x0067300601007387 */ /* 0x000fe40000100a00 */
[----:B------:R0:W-:Y:S02]  /*6cd90*/  STL.64 [R1+0x6728], R4 ;  /* 0x0067280401007387 */ /* 0x0001e40000100a00 */
[----:B0-----:R-:W4:Y:S01]  /*6cda0*/  LDL.LU R4, [R1+0x350] ;  /* 0x0003500001047983 */ /* 0x001f220000300800 */
[----:B------:R-:W4:Y:S02]  /*6cdb0*/  LDL.LU R5, [R1+0x354] ;  /* 0x0003540001057983 */ /* 0x000f240000300800 */
[----:B------:R-:W4:Y:S02]  /*6cdc0*/  LDL.LU R6, [R1+0x358] ;  /* 0x0003580001067983 */ /* 0x000f240000300800 */
[----:B------:R-:W4:Y:S01]  /*6cdd0*/  LDL.LU R7, [R1+0x35c] ;  /* 0x00035c0001077983 */ /* 0x000f220000300800 */
[----:B------:R-:W2:Y:S05]  /*6cde0*/  LDL.LU.64 R22, [R1+0x67d0] ;  /* 0x0067d00001167983 */ /* 0x000eaa0000300a00 */
[----:B------:R-:W-:Y:S02]  /*6cdf0*/  STL.64 [R1+0x530], R24 ;  /* 0x0005301801007387 */ /* 0x000fe40000100a00 */
[----:B------:R0:W-:Y:S02]  /*6ce00*/  STL.64 [R1+0x538], R26 ;  /* 0x0005381a01007387 */ /* 0x0001e40000100a00 */
[----:B0-----:R-:W2:Y:S01]  /*6ce10*/  LDL.LU.64 R26, [R1+0x67c8] ;  /* 0x0067c800011a7983 */ /* 0x001ea20000300a00 */
[----:B------:R-:W2:Y:S02]  /*6ce20*/  LDL.LU.64 R24, [R1+0x67c0] ;  /* 0x0067c00001187983 */ /* 0x000ea40000300a00 */
[C---:B--2---:R-:W-:Y:S11]  /*6ce30*/  HMMA.16816.F32 R24, R16.reuse, R22, R24 ;  /* 0x000000161018723c */ /* 0x044ff60000001818 */
[----:B------:R-:W-:Y:S11]  /*6ce40*/  @!UPT UIADD3 URZ, URZ, URZ, URZ ;  /* 0x0000003f3f3ff290 */ /* 0x000ff6000fffe03f */
[----:B------:R-:W-:Y:S01]  /*6ce50*/  @!UPT UIADD3 URZ, URZ, URZ, URZ ;  /* 0x0000003f3f3ff290 */ /* 0x000fe2000fffe03f */
[----:B------:R0:W-:Y:S01]  /*6ce60*/  STL.64 [R1+0x520], R24 ;  /* 0x0005201801007387 */ /* 0x0001e20000100a00 */
[----:B------:R1:W-:Y:S02]  /*6ce70*/  STL.64 [R1+0x528], R26 ;  /* 0x0005281a01007387 */ /* 0x0003e40000100a00 */
[----:B0-----:R-:W-:Y:S01]  /*6ce80*/  IMAD.MOV.U32 R25, RZ, RZ, R22 ;  /* 0x000000ffff197224 */ /* 0x001fe200078e0016 */
[----:B-1----:R-:W2:Y:S01]  /*6ce90*/  LDL.LU.64 R26, [R1+0x67b8] ;  /* 0x0067b800011a7983 */ /* 0x002ea20000300a00 */
[----:B------:R-:W-:Y:S02]  /*6cea0*/  IMAD.MOV.U32 R24, RZ, RZ, R23 ;  /* 0x000000ffff187224 */ /* 0x000fe400078e0017 */
[----:B------:R-:W2:Y:S02]  /*6ceb0*/  LDL.LU.64 R22, [R1+0x67b0] ;  /* 0x0067b00001167983 */ /* 0x000ea40000300a00 */
[C---:B--2---:R-:W-:Y:S01]  /*6cec0*/  HMMA.16816.F32 R20, R16.reuse, R22, R8 ;  /* 0x000000161014723c */ /* 0x044fe20000001808 */
[----:B------:R-:W2:Y:S11]  /*6ced0*/  LDL.LU.64 R10, [R1+0x67a8] ;  /* 0x0067a800010a7983 */ /* 0x000eb60000300a00 */
[----:B------:R-:W-:Y:S11]  /*6cee0*/  @!UPT UIADD3 URZ, URZ, URZ, URZ ;  /* 0x0000003f3f3ff290 */ /* 0x000ff6000fffe03f */
[----:B------:R-:W-:Y:S01]  /*6cef0*/  STL.64 [R1+0x510], R20 ;  /* 0x0005101401007387 */ /* 0x000fe20000100a00 */
[----:B------:R0:W-:Y:S03]  /*6cf00*/  STL.64 [R1+0x518], R22 ;  /* 0x0005181601007387 */ /* 0x0001e60000100a00 */
[----:B0-----:R-:W2:Y:S01]  /*6cf10*/  LDL.LU.64 R22, [R1+0x67a0] ;  /* 0x0067a00001167983 */ /* 0x001ea20000300a00 */
[----:B------:R-:W2:Y:S02]  /*6cf20*/  LDL.LU.64 R20, [R1+0x6798] ;  /* 0x0067980001147983 */ /* 0x000ea40000300a00 */
[----:B--2---:R-:W-:Y:S01]  /*6cf30*/  HMMA.16816.F32 R16, R16, R26, R20 ;  /* 0x0000001a1010723c */ /* 0x004fe20000001814 */
        /* <DEDUP_REMOVED lines=8> */
[----:B------:R-:W2:Y:S01]  /*6cfc0*/  LDL.LU R19, [R1+0x39c] ;  /* 0x00039c0001137983 */ /* 0x000ea20000300800 */
[----:B------:R-:W-:Y:S01]  /*6cfd0*/  STL.64 [R1+0x6638], R26 ;  /* 0x0066381a01007387 */ /* 0x000fe20000100a00 */
[C---:B--2---:R-:W-:Y:S11]  /*6cfe0*/  HMMA.16816.F32 R16, R20.reuse, R10, R16 ;  /* 0x0000000a1410723c */ /* 0x044ff60000001810 */
[----:B------:R-:W-:Y:S11]  /*6cff0*/  @!UPT UIADD3 URZ, URZ, URZ, URZ ;  /* 0x0000003f3f3ff290 */ /* 0x000ff6000fffe03f */
[----:B------:R-:W-:Y:S01]  /*6d000*/  @!UPT UIADD3 URZ, URZ, URZ, URZ ;  /* 0x0000003f3f3ff290 */ /* 0x000fe2000fffe03f */
[----:B------:R0:W-:Y:S01]  /*6d010*/  STL.64 [R1+0x390], R16 ;  /* 0x0003901001007387 */ /* 0x0001e20000100a00 */
[----:B------:R1:W-:Y:S02]  /*6d020*/  STL.64 [R1+0x398], R18 ;  /* 0x0003981201007387 */ /* 0x0003e40000100a00 */
[----:B0-----:R-:W-:Y:S02]  /*6d030*/  IMAD.MOV.U32 R17, RZ, RZ, R11 ;  /* 0x000000ffff117224 */ /* 0x001fe400078e000b */
[----:B-1----:R-:W-:Y:S02]  /*6d040*/  IMAD.MOV.U32 R18, RZ, RZ, R10 ;  /* 0x000000ffff127224 */ /* 0x002fe400078e000a */
[----:B------:R-:W3:Y:S02]  /*6d050*/  LDL.LU.64 R10, [R1+0x6780] ;  /* 0x00678000010a7983 */ /* 0x000ee40000300a00 */
[----:B---3--:R-:W-:Y:S01]  /*6d060*/  HMMA.16816.F32 R12, R20, R10, R12 ;  /* 0x0000000a140c723c */ /* 0x008fe2000000180c */
        /* <DEDUP_REMOVED lines=8> */
[----:B------:R-:W-:Y:S01]  /*6d0f0*/  STL.64 [R1+0x6710], R18 ;  /* 0x0067101201007387 */ /* 0x000fe20000100a00 */
[----:B------:R0:W-:Y:S01]  /*6d100*/  STL [R1+0x6708], R17 ;  /* 0x0067081101007387 */ /* 0x0001e20000100800 */
[----:B------:R-:W3:Y:S03]  /*6d110*/  LDL.LU R16, [R1+0x330] ;  /* 0x0003300001107983 */ /* 0x000ee60000300800 */
[----:B0-----:R-:W3:Y:S01]  /*6d120*/  LDL.LU R17, [R1+0x334] ;  /* 0x0003340001117983 */ /* 0x001ee20000300800 */
[----:B------:R-:W3:Y:S02]  /*6d130*/  LDL.LU R18, [R1+0x338] ;  /* 0x0003380001127983 */ /* 0x000ee40000300800 */
[----:B------:R-:W3:Y:S01]  /*6d140*/  LDL.LU R19, [R1+0x33c] ;  /* 0x00033c0001137983 */ /* 0x000ee20000300800 */
[----:B--2---:R-:W-:Y:S01]  /*6d150*/  HMMA.16816.F32 R8, R20, R14, R8 ;  /* 0x0000000e1408723c */ /* 0x004fe20000001808 */
[----:B------:R-:W-:-:S02]  /*6d160*/  IMAD.MOV.U32 R29, RZ, RZ, R14 ;  /* 0x000000ffff1d7224 */ /* 0x000fc400078e000e */
[----:B------:R-:W-:Y:S01]  /*6d170*/  IMAD.MOV.U32 R27, RZ, RZ, R15 ;  /* 0x000000ffff1b7224 */ /* 0x000fe200078e000f */
[----:B---3--:R-:W-:Y:S01]  /*6d180*/  STL.64 [R1+0x6720], R18 ;  /* 0x0067201201007387 */ /* 0x008fe20000100a00 */
[----:B------:R0:W-:Y:S03]  /*6d190*/  STL.64 [R1+0x6718], R16 ;  /* 0x0067181001007387 */ /* 0x0001e60000100a00 */
[----:B0-----:R-:W2:Y:S01]  /*6d1a0*/  LDL.LU R16, [R1+0x340] ;  /* 0x0003400001107983 */ /* 0x001ea20000300800 */
[----:B------:R-:W2:Y:S02]  /*6d1b0*/  LDL.LU R17, [R1+0x344] ;  /* 0x0003440001117983 */ /* 0x000ea40000300800 */
[----:B------:R-:W2:Y:S02]  /*6d1c0*/  LDL.LU R18, [R1+0x348] ;  /* 0x0003480001127983 */ /* 0x000ea40000300800 */
[----:B------:R-:W2:Y:S10]  /*6d1d0*/  LDL.LU R19, [R1+0x34c] ;  /* 0x00034c0001137983 */ /* 0x000eb40000300800 */
[----:B------:R-:W-:Y:S01]  /*6d1e0*/  STL.64 [R1+0x370], R8 ;  /* 0x0003700801007387 */ /* 0x000fe20000100a00 */
[----:B------:R0:W-:Y:S03]  /*6d1f0*/  STL.64 [R1+0x378], R10 ;  /* 0x0003780a01007387 */ /* 0x0001e60000100a00 */
[----:B0-----:R-:W3:Y:S01]  /*6d200*/  LDL.LU.64 R10, [R1+0x6760] ;  /* 0x00676000010a7983 */ /* 0x001ee20000300a00 */
[----:B------:R-:W3:Y:S02]  /*6d210*/  LDL.LU.64 R8, [R1+0x6758] ;  /* 0x0067580001087983 */ /* 0x000ee40000300a00 */
[----:B------:R-:W3:Y:S02]  /*6d220*/  LDL.LU.64 R14, [R1+0x6750] ;  /* 0x00675000010e7983 */ /* 0x000ee40000300a00 */
[----:B------:R-:W2:Y:S01]  /*6d230*/  LDL.LU R12, [R1+0x6748] ;  /* 0x00674800010c7983 */ /* 0x000ea20000300800 */
[C---:B---3--:R-:W-:Y:S11]  /*6d240*/  HMMA.16816.F32 R8, R20.reuse, R14, R8 ;  /* 0x0000000e1408723c */ /* 0x048ff60000001808 */
[----:B------:R-:W-:Y:S11]  /*6d250*/  @!UPT UIADD3 URZ, URZ, URZ, URZ ;  /* 0x0000003f3f3ff290 */ /* 0x000ff6000fffe03f */
[----:B------:R-:W-:Y:S01]  /*6d260*/  @!UPT UIADD3 URZ, URZ, URZ, URZ ;  /* 0x0000003f3f3ff290 */ /* 0x000fe2000fffe03f */
[----:B------:R-:W-:Y:S01]  /*6d270*/  STL.64 [R1+0x360], R8 ;  /* 0x0003600801007387 */ /* 0x000fe20000100a00 */
[----:B------:R0:W-:Y:S03]  /*6d280*/  STL.64 [R1+0x368], R10 ;  /* 0x0003680a01007387 */ /* 0x0001e60000100a00 */
[----:B0-----:R-:W4:Y:S01]  /*6d290*/  LDL.LU.64 R10, [R1+0x6740] ;  /* 0x00674000010a7983 */ /* 0x001f220000300a00 */
[----:B------:R-:W3:Y:S01]  /*6d2a0*/  LDL.LU.64 R8, [R1+0x6738] ;  /* 0x0067380001087983 */ /* 0x000ee20000300a00 */
[C---:B----4-:R-:W-:Y:S11]  /*6d2b0*/  HMMA.16816.F32 R4, R20.reuse, R10, R4 ;  /* 0x0000000a1404723c */ /* 0x050ff60000001804 */
[----:B------:R-:W-:Y:S11]  /*6d2c0*/  @!UPT UIADD3 URZ, URZ, URZ, URZ ;  /* 0x0000003f3f3ff290 */ /* 0x000ff6000fffe03f */
[----:B------:R-:W-:Y:S01]  /*6d2d0*/  @!UPT UIADD3 URZ, URZ, URZ, URZ ;  /* 0x0000003f3f3ff290 */ /* 0x000fe2000fffe03f */
[----:B------:R-:W-:Y:S01]  /*6d2e0*/  STL.64 [R1+0x350], R4 ;  /* 0x0003500401007387 */ /* 0x000fe20000100a00 */
[----:B------:R0:W-:Y:S03]  /*6d2f0*/  STL.64 [R1+0x358], R6 ;  /* 0x0003580601007387 */ /* 0x0001e60000100a00 */
[----:B0-----:R-:W2:Y:S01]  /*6d300*/  LDL.LU.64 R6, [R1+0x6730] ;  /* 0x0067300001067983 */ /* 0x001ea20000300a00 */
[----:B------:R-:W4:Y:S02]  /*6d310*/  LDL.LU.64 R4, [R1+0x6728] ;  /* 0x0067280001047983 */ /* 0x000f240000300a00 */
[----:B------:R0:W-:Y:S02]  /*6d320*/  STL.64 [R1+0x65c8], R10 ;  /* 0x0065c80a01007387 */ /* 0x0001e40000100a00 */
[----:B---3--:R-:W-:Y:S01]  /*6d330*/  STL.64 [R1+0x65c0], R8 ;  /* 0x0065c00801007387 */ /* 0x008fe20000100a00 */
[----:B0-----:R-:W3:Y:S01]  /*6d340*/  LDL.LU.64 R10, [R1+0x38] ;  /* 0x00003800010a7983 */ /* 0x001ee20000300a00 */
[C---:B--2---:R-:W-:Y:S11]  /*6d350*/  HMMA.16816.F32 R16, R20.reuse, R6, R16 ;  /* 0x000000061410723c */ /* 0x044ff60000001810 */
[----:B------:R-:W-:Y:S11]  /*6d360*/  @!UPT UIADD3 URZ, URZ, URZ, URZ ;  /* 0x0000003f3f3ff290 */ /* 0x000ff6000fffe03f */
[----:B------:R-:W-:Y:S01]  /*6d370*/  @!UPT UIADD3 URZ, URZ, URZ, URZ ;  /* 0x0000003f3f3ff290 */ /* 0x000fe2000fffe03f */
[----:B------:R-:W-:Y:S01]  /*6d380*/  STL.64 [R1+0x340], R16 ;  /* 0x0003401001007387 */ /* 0x000fe20000100a00 */
[----:B------:R0:W-:Y:S03]  /*6d390*/  STL.64 [R1+0x348], R18 ;  /* 0x0003481201007387 */ /* 0x0001e60000100a00 */
[----:B0-----:R-:W2:Y:S01]  /*6d3a0*/  LDL.LU.64 R18, [R1+0x6720] ;  /* 0x0067200001127983 */ /* 0x001ea20000300a00 */
[----:B------:R-:W2:Y:S02]  /*6d3b0*/  LDL.LU.64 R16, [R1+0x6718] ;  /* 0x0067180001107983 */ /* 0x000ea40000300a00 */
[----:B------:R-:W-:Y:S02]  /*6d3c0*/  STL.64 [R1+0x6670], R6 ;  /* 0x0066700601007387 */ /* 0x000fe40000100a00 */
[----:B----4-:R-:W-:Y:S02]  /*6d3d0*/  STL [R1+0x6668], R5 ;  /* 0x0066680501007387 */ /* 0x010fe40000100800 */
[----:B---3--:R-:W-:Y:S01]  /*6d3e0*/  IMAD.MOV.U32 R13, RZ, RZ, R11 ;  /* 0x000000ffff0d7224 */ /* 0x008fe200078e000b */
[----:B--2---:R-:W-:Y:S11]  /*6d3f0*/  HMMA.16816.F32 R16, R20, R10, R16 ;  /* 0x0000000a1410723c */ /* 0x004ff60000001810 */
[----:B------:R-:W-:Y:S11]  /*6d400*/  @!UPT UIADD3 URZ, URZ, URZ, URZ ;  /* 0x0000003f3f3ff290 */ /* 0x000ff6000fffe03f */
[----:B------:R-:W-:Y:S01]  /*6d410*/  @!UPT UIADD3 URZ, URZ, URZ, URZ ;  /* 0x0000003f3f3ff290 */ /* 0x000fe2000fffe03f */
[----:B------:R-:W-:Y:S01]  /*6d420*/  STL.64 [R1+0x330], R16 ;  /* 0x0003301001007387 */ /* 0x000fe20000100a00 */
[----:B------:R0:W-:Y:S03]  /*6d430*/  STL.64 [R1+0x338], R18 ;  /* 0x0003381201007387 */ /* 0x0001e60000100a00 */
[----:B0-----:R-:W2:Y:S01]  /*6d440*/  LDL.LU.64 R18, [R1+0x6710] ;  /* 0x0067100001127983 */ /* 0x001ea20000300a00 */
[----:B------:R-:W3:Y:S02]  /*6d450*/  LDL.LU R17, [R1+0x6708] ;  /* 0x0067080001117983 */ /* 0x000ee40000300800 */
[----:B------:R0:W-:Y:S02]  /*6d460*/  STL.64 [R1+0x65d8], R14 ;  /* 0x0065d80e01007387 */ /* 0x0001e40000100a00 */
[----:B------:R-:W-:Y:S02]  /*6d470*/  STL.64 [R1+0x65d0], R12 ;  /* 0x0065d00c01007387 */ /* 0x000fe40000100a00 */
[----:B------:R-:W-:-:S02]  /*6d480*/  IMAD.MOV.U32 R16, RZ, RZ, R10 ;  /* 0x000000ffff107224 */ /* 0x000fc400078e000a */
[----:B0-----:R-:W-:Y:S02]  /*6d490*/  IMAD.MOV.U32 R14, RZ, RZ, R29 ;  /* 0x000000ffff0e7224 */ /* 0x001fe400078e001d */
[----:B------:R-:W-:Y:S01]  /*6d4a0*/  IMAD.MOV.U32 R15, RZ, RZ, R27 ;  /* 0x000000ffff0f7224 */ /* 0x000fe200078e001b */
[----:B------:R-:W4:Y:S04]  /*6d4b0*/  LDL.LU R29, [R1+0x6704] ;  /* 0x00670400011d7983 */ /* 0x000f280000300800 */
[----:B------:R0:W-:Y:S01]  /*6d4c0*/  STL.64 [R1+0x65f0], R14 ;  /* 0x0065f00e01007387 */ /* 0x0001e20000100a00 */
[----:B------:R-:W3:Y:S02]  /*6d4d0*/  LDL.LU R8, [R1+0xf0] ;  /* 0x0000f00001087983 */ /* 0x000ee40000300800 */
[----:B------:R-:W3:Y:S02]  /*6d4e0*/  LDL.LU R9, [R1+0xf4] ;  /* 0x0000f40001097983 */ /* 0x000ee40000300800 */
[----:B------:R-:W3:Y:S01]  /*6d4f0*/  LDL.LU R10, [R1+0xf8] ;  /* 0x0000f800010a7983 */ /* 0x000ee20000300800 */
[----:B------:R-:W3:Y:S01]  /*6d500*/  LDL.LU R11, [R1+0xfc] ;  /* 0x0000fc00010b7983 */ /* 0x000ee20000300800 */
[----:B0-----:R-:W-:-:S02]  /*6d510*/  IMAD.MOV.U32 R14, RZ, RZ, R26 ;  /* 0x000000ffff0e7224 */ /* 0x001fc400078e001a */
[----:B--2---:R-:W-:-:S05]  /*6d520*/  IMAD.MOV.U32 R15, RZ, RZ, R19 ;  /* 0x000000ffff0f7224 */ /* 0x004fca00078e0013 */
[----:B------:R-:W-:Y:S04]  /*6d530*/  STL.64 [R1+0x6608], R14 ;  /* 0x0066080e01007387 */ /* 0x000fe80000100a00 */
[----:B---3--:R-:W-:Y:S01]  /*6d540*/  STL.64 [R1+0x65e8], R10 ;  /* 0x0065e80a01007387 */ /* 0x008fe20000100a00 */
[----:B------:R0:W-:Y:S03]  /*6d550*/  STL.64 [R1+0x65e0], R8 ;  /* 0x0065e00801007387 */ /* 0x0001e60000100a00 */
[----:B0-----:R-:W2:Y:S01]  /*6d560*/  LDL.LU R8, [R1+0x100] ;  /* 0x0001000001087983 */ /* 0x001ea20000300800 */
[----:B------:R-:W2:Y:S02]  /*6d570*/  LDL.LU R9, [R1+0x104] ;  /* 0x0001040001097983 */ /* 0x000ea40000300800 */
[----:B------:R-:W3:Y:S02]  /*6d580*/  LDL.LU R10, [R1+0x108] ;  /* 0x00010800010a7983 */ /* 0x000ee40000300800 */
[----:B------:R-:W3:Y:S01]  /*6d590*/  LDL.LU R11, [R1+0x10c] ;  /* 0x00010c00010b7983 */ /* 0x000ee20000300800 */
[----:B------:R-:W2:Y:S01]  /*6d5a0*/  LDL.LU.64 R26, [R1+0x58] ;  /* 0x00005800011a7983 */ /* 0x000ea20000300a00 */
[----:B------:R-:W-:-:S02]  /*6d5b0*/  IMAD.MOV.U32 R14, RZ, RZ, R18 ;  /* 0x000000ffff0e7224 */ /* 0x000fc400078e0012 */
[----:B------:R-:W-:Y:S01]  /*6d5c0*/  IMAD.MOV.U32 R15, RZ, RZ, R17 ;  /* 0x000000ffff0f7224 */ /* 0x000fe200078e0011 */
[----:B--2---:R-:W-:Y:S04]  /*6d5d0*/  STL.64 [R1+0x6650], R26 ;  /* 0x0066501a01007387 */ /* 0x004fe80000100a00 */
[----:B------:R0:W-:Y:S02]  /*6d5e0*/  STL.64 [R1+0x6630], R14 ;  /* 0x0066300e01007387 */ /* 0x0001e40000100a00 */
[----:B------:R-:W2:Y:S02]  /*6d5f0*/  LDL.LU R12, [R1+0x130] ;  /* 0x00013000010c7983 */ /* 0x000ea40000300800 */
[----:B------:R-:W2:Y:S01]  /*6d600*/  LDL.LU R13, [R1+0x134] ;  /* 0x00013400010d7983 */ /* 0x000ea20000300800 */
[----:B0-----:R-:W2:Y:S01]  /*6d610*/  LDL.LU R14, [R1+0x138] ;  /* 0x00013800010e7983 */ /* 0x001ea20000300800 */
[----:B------:R-:W2:Y:S02]  /*6d620*/  LDL.LU R15, [R1+0x13c] ;  /* 0x00013c00010f7983 */ /* 0x000ea40000300800 */
[----:B------:R-:W-:-:S02]  /*6d630*/  IMAD.MOV.U32 R26, RZ, RZ, R25 ;  /* 0x000000ffff1a7224 */ /* 0x000fc400078e0019 */
[----:B------:R-:W-:-:S05]  /*6d640*/  IMAD.MOV.U32 R27, RZ, RZ, R24 ;  /* 0x000000ffff1b7224 */ /* 0x000fca00078e0018 */
[----:B------:R-:W-:Y:S04]  /*6d650*/  STL.64 [R1+0x6678], R26 ;  /* 0x0066781a01007387 */ /* 0x000fe80000100a00 */
[----:B--2---:R-:W-:Y:S01]  /*6d660*/  STL.64 [R1+0x6648], R14 ;  /* 0x0066480e01007387 */ /* 0x004fe20000100a00 */
[----:B------:R0:W-:Y:S03]  /*6d670*/  STL.64 [R1+0x6640], R12 ;  /* 0x0066400c01007387 */ /* 0x0001e60000100a00 */
[----:B0-----:R-:W2:Y:S01]  /*6d680*/  LDL.LU R12, [R1+0x2b0] ;  /* 0x0002b000010c7983 */ /* 0x001ea20000300800 */
[----:B------:R-:W2:Y:S02]  /*6d690*/  LDL.LU R13, [R1+0x2b4] ;  /* 0x0002b400010d7983 */ /* 0x000ea40000300800 */
[----:B------:R-:W2:Y:S02]  /*6d6a0*/  LDL.LU R14, [R1+0x2b8] ;  /* 0x0002b800010e7983 */ /* 0x000ea40000300800 */
[----:B------:R-:W2:Y:S01]  /*6d6b0*/  LDL.LU R15, [R1+0x2bc] ;  /* 0x0002bc00010f7983 */ /* 0x000ea20000300800 */
[----:B------:R-:W2:Y:S01]  /*6d6c0*/  LDL.LU R24, [R1+0x2d0] ;  /* 0x0002d00001187983 */ /* 0x000ea20000300800 */
[----:B------:R-:W2:Y:S02]  /*6d6d0*/  LDL.LU R25, [R1+0x2d4] ;  /* 0x0002d40001197983 */ /* 0x000ea40000300800 */
[----:B------:R-:W2:Y:S02]  /*6d6e0*/  LDL.LU R26, [R1+0x2d8] ;  /* 0x0002d800011a7983 */ /* 0x000ea40000300800 */
[----:B------:R-:W2:Y:S02]  /*6d6f0*/  LDL.LU R27, [R1+0x2dc] ;  /* 0x0002dc00011b7983 */ /* 0x000ea40000300800 */
[----:B--2---:R0:W-:Y:S01]  /*6d700*/  STL.64 [R1+0x6688], R26 ;  /* 0x0066881a01007387 */ /* 0x0041e20000100a00 */
[----:B------:R-:W-:Y:S02]  /*6d710*/  STL.64 [R1+0x6680], R24 ;  /* 0x0066801801007387 */ /* 0x000fe40000100a00 */
[----:B0-----:R-:W-:-:S02]  /*6d720*/  IMAD.MOV.U32 R26, RZ, RZ, R0 ;  /* 0x000000ffff1a7224 */ /* 0x001fc400078e0000 */
[----:B------:R-:W-:Y:S01]  /*6d730*/  IMAD.MOV.U32 R27, RZ, RZ, R4 ;  /* 0x000000ffff1b7224 */ /* 0x000fe200078e0004 */
[----:B------:R-:W2:Y:S04]  /*6d740*/  LDL.LU R0, [R1+0x6700] ;  /* 0x0067000001007983 */ /* 0x000ea80000300800 */
[----:B------:R0:W-:Y:S04]  /*6d750*/  STL.64 [R1+0x6698], R26 ;  /* 0x0066981a01007387 */ /* 0x0001e80000100a00 */
[----:B0-----:R-:W2:Y:S04]  /*6d760*/  LDL.64 R26, [R1+0x98] ;  /* 0x00009800011a7983 */ /* 0x001ea80000100a00 */
[----:B--2---:R-:W-:Y:S01]  /*6d770*/  STL.64 [R1+0x66b0], R26 ;  /* 0x0066b01a01007387 */ /* 0x004fe20000100a00 */
[----:B------:R-:W2:Y:S03]  /*6d780*/  LDL.64 R6, [R1+0x78] ;  /* 0x0000780001067983 */ /* 0x000ea60000100a00 */
[----:B--2---:R0:W-:Y:S01]  /*6d790*/  STL.64 [R1+0x6690], R6 ;  /* 0x0066900601007387 */ /* 0x0041e20000100a00 */
[----:B------:R-:W2:Y:S02]  /*6d7a0*/  LDL.LU R4, [R1+0x2e0] ;  /* 0x0002e00001047983 */ /* 0x000ea40000300800 */
[----:B------:R-:W2:Y:S01]  /*6d7b0*/  LDL.LU R5, [R1+0x2e4] ;  /* 0x0002e40001057983 */ /* 0x000ea20000300800 */
[----:B0-----:R-:W2:Y:S01]  /*6d7c0*/  LDL.LU R6, [R1+0x2e8] ;  /* 0x0002e80001067983 */ /* 0x001ea20000300800 */
[----:B------:R-:W2:Y:S02]  /*6d7d0*/  LDL.LU R7, [R1+0x2ec] ;  /* 0x0002ec0001077983 */ /* 0x000ea40000300800 */
[----:B------:R-:W-:-:S02]  /*6d7e0*/  IMAD.MOV.U32 R26, RZ, RZ, R3 ;  /* 0x000000ffff1a7224 */ /* 0x000fc400078e0003 */
[----:B------:R-:W-:Y:S01]  /*6d7f0*/  IMAD.MOV.U32 R27, RZ, RZ, R2 ;  /* 0x000000ffff1b7224 */ /* 0x000fe200078e0002 */
[----:B------:R-:W3:Y:S01]  /*6d800*/  LDL.LU R3, [R1+0x66fc] ;  /* 0x0066fc0001037983 */ /* 0x000ee20000300800 */
[----:B------:R-:W3:Y:S03]  /*6d810*/  LDL.LU R2, [R1+0x66f8] ;  /* 0x0066f80001027983 */ /* 0x000ee60000300800 */
[----:B------:R-:W-:Y:S04]  /*6d820*/  STL.64 [R1+0x66c8], R26 ;  /* 0x0066c81a01007387 */ /* 0x000fe80000100a00 */
[----:B--2---:R-:W-:Y:S01]  /*6d830*/  STL.64 [R1+0x66a8], R6 ;  /* 0x0066a80601007387 */ /* 0x004fe20000100a00 */
[----:B------:R0:W-:Y:S03]  /*6d840*/  STL.64 [R1+0x66a0], R4 ;  /* 0x0066a00401007387 */ /* 0x0001e60000100a00 */
[----:B0-----:R-:W2:Y:S01]  /*6d850*/  LDL.LU R4, [R1+0x2f0] ;  /* 0x0002f00001047983 */ /* 0x001ea20000300800 */
[----:B------:R-:W2:Y:S02]  /*6d860*/  LDL.LU R5, [R1+0x2f4] ;  /* 0x0002f40001057983 */ /* 0x000ea40000300800 */
[----:B------:R-:W2:Y:S02]  /*6d870*/  LDL.LU R6, [R1+0x2f8] ;  /* 0x0002f80001067983 */ /* 0x000ea40000300800 */
[----:B------:R-:W2:Y:S02]  /*6d880*/  LDL.LU R7, [R1+0x2fc] ;  /* 0x0002fc0001077983 */ /* 0x000ea40000300800 */
[----:B----4-:R-:W-:-:S02]  /*6d890*/  IMAD.MOV.U32 R26, RZ, RZ, R29 ;  /* 0x000000ffff1a7224 */ /* 0x010fc400078e001d */
[----:B------:R-:W-:-:S05]  /*6d8a0*/  IMAD.MOV.U32 R27, RZ, RZ, R28 ;  /* 0x000000ffff1b7224 */ /* 0x000fca00078e001c */
[----:B------:R-:W-:Y:S04]  /*6d8b0*/  STL.64 [R1+0x66e0], R26 ;  /* 0x0066e01a01007387 */ /* 0x000fe80000100a00 */
[----:B--2---:R-:W-:Y:S01]  /*6d8c0*/  STL.64 [R1+0x66c0], R6 ;  /* 0x0066c00601007387 */ /* 0x004fe20000100a00 */
[----:B------:R0:W-:Y:S03]  /*6d8d0*/  STL.64 [R1+0x66b8], R4 ;  /* 0x0066b80401007387 */ /* 0x0001e60000100a00 */
        /* <DEDUP_REMOVED lines=16> */
[----:B------:R-:W-:Y:S01]  /*6d9e0*/  STL.64 [R1+0x6660], R14 ;  /* 0x0066600e01007387 */ /* 0x000fe20000100a00 */
[----:B------:R0:W-:Y:S03]  /*6d9f0*/  STL.64 [R1+0x6658], R12 ;  /* 0x0066580c01007387 */ /* 0x0001e60000100a00 */
[----:B0-----:R-:W4:Y:S01]  /*6da00*/  LDL.LU R12, [R1+0x2c0] ;  /* 0x0002c000010c7983 */ /* 0x001f220000300800 */
[----:B------:R-:W4:Y:S02]  /*6da10*/  LDL.LU R13, [R1+0x2c4] ;  /* 0x0002c400010d7983 */ /* 0x000f240000300800 */
[----:B------:R-:W4:Y:S02]  /*6da20*/  LDL.LU R14, [R1+0x2c8] ;  /* 0x0002c800010e7983 */ /* 0x000f240000300800 */
[----:B------:R-:W4:Y:S01]  /*6da30*/  LDL.LU R15, [R1+0x2cc] ;  /* 0x0002cc00010f7983 */ /* 0x000f220000300800 */
[----:B---3--:R-:W-:Y:S01]  /*6da40*/  STL.64 [R1+0x6600], R10 ;  /* 0x0066000a01007387 */ /* 0x008fe20000100a00 */
[----:B------:R0:W-:Y:S03]  /*6da50*/  STL.64 [R1+0x65f8], R8 ;  /* 0x0065f80801007387 */ /* 0x0001e60000100a00 */
[----:B0-----:R-:W3:Y:S01]  /*6da60*/  LDL.LU R8, [R1+0x110] ;  /* 0x0001100001087983 */ /* 0x001ee20000300800 */
[----:B------:R-:W3:Y:S02]  /*6da70*/  LDL.LU R9, [R1+0x114] ;  /* 0x0001140001097983 */ /* 0x000ee40000300800 */
[----:B------:R-:W3:Y:S02]  /*6da80*/  LDL.LU R10, [R1+0x118] ;  /* 0x00011800010a7983 */ /* 0x000ee40000300800 */
[----:B------:R-:W3:Y:S02]  /*6da90*/  LDL.LU R11, [R1+0x11c] ;  /* 0x00011c00010b7983 */ /* 0x000ee40000300800 */
[----:B------:R-:W-:-:S02]  /*6daa0*/  IMAD.MOV.U32 R26, RZ, RZ, R3 ;  /* 0x000000ffff1a7224 */ /* 0x000fc400078e0003 */
[----:B------:R-:W-:-:S07]  /*6dab0*/  IMAD.MOV.U32 R27, RZ, RZ, R0 ;  /* 0x000000ffff1b7224 */ /* 0x000fce00078e0000 */
[C---:B--2---:R-:W-:Y:S01]  /*6dac0*/  HMMA.16816.F32 R24, R20.reuse, R26, R4 ;  /* 0x0000001a1418723c */ /* 0x044fe20000001804 */
[----:B---3--:R-:W-:Y:S01]  /*6dad0*/  STL.64 [R1+0x6618], R10 ;  /* 0x0066180a01007387 */ /* 0x008fe20000100a00 */
[----:B------:R0:W-:Y:S03]  /*6dae0*/  STL.64 [R1+0x6610], R8 ;  /* 0x0066100801007387 */ /* 0x0001e60000100a00 */
[----:B0-----:R-:W2:Y:S01]  /*6daf0*/  LDL.LU R8, [R1+0x120] ;  /* 0x0001200001087983 */ /* 0x001ea20000300800 */
[----:B------:R-:W2:Y:S02]  /*6db00*/  LDL.LU R9, [R1+0x124] ;  /* 0x0001240001097983 */ /* 0x000ea40000300800 */
[----:B------:R-:W2:Y:S02]  /*6db10*/  LDL.LU R10, [R1+0x128] ;  /* 0x00012800010a7983 */ /* 0x000ea40000300800 */
[----:B------:R-:W2:Y:S01]  /*6db20*/  LDL.LU R11, [R1+0x12c] ;  /* 0x00012c00010b7983 */ /* 0x000ea20000300800 */
[----:B------:R0:W-:Y:S04]  /*6db30*/  STL [R1+0x65bc], R16 ;  /* 0x0065bc1001007387 */ /* 0x0001e80000100800 */
[----:B0-----:R-:W3:Y:S01]  /*6db40*/  LDL.LU R16, [R1+0xe0] ;  /* 0x0000e00001107983 */ /* 0x001ee20000300800 */
[----:B------:R-:W3:Y:S02]  /*6db50*/  LDL.LU R17, [R1+0xe4] ;  /* 0x0000e40001117983 */ /* 0x000ee40000300800 */
[----:B------:R-:W3:Y:S02]  /*6db60*/  LDL.LU R18, [R1+0xe8] ;  /* 0x0000e80001127983 */ /* 0x000ee40000300800 */
[----:B------:R-:W3:Y:S01]  /*6db70*/  LDL.LU R19, [R1+0xec] ;  /* 0x0000ec0001137983 */ /* 0x000ee20000300800 */
[----:B------:R-:W2:Y:S01]  /*6db80*/  LDL.LU.64 R6, [R1+0x66f0] ;  /* 0x0066f00001067983 */ /* 0x000ea20000300a00 */
[----:B------:R-:W2:Y:S02]  /*6db90*/  LDL.LU.64 R4, [R1+0x66e8] ;  /* 0x0066e80001047983 */ /* 0x000ea40000300a00 */
[----:B------:R-:W-:Y:S02]  /*6dba0*/  STL.64 [R1+0x320], R24 ;  /* 0x0003201801007387 */ /* 0x000fe40000100a00 */
[----:B------:R0:W-:Y:S02]  /*6dbb0*/  STL.64 [R1+0x328], R26 ;  /* 0x0003281a01007387 */ /* 0x0001e40000100a00 */
        /* <DEDUP_REMOVED lines=16> */
[----:B------:R-:W-:Y:S11]  /*6dcc0*/  IMAD.MOV.U32 R0, RZ, RZ, R27 ;  /* 0x000000ffff007224 */ /* 0x000ff600078e001b */
[----:B------:R-:W-:Y:S11]  /*6dcd0*/  @!UPT UIADD3 URZ, URZ, URZ, URZ ;  /* 0x0000003f3f3ff290 */ /* 0x000ff6000fffe03f */
[----:B------:R-:W-:Y:S01]  /*6dce0*/  STL.64 [R1+0x2f0], R4 ;  /* 0x0002f00401007387 */ /* 0x000fe20000100a00 */
[----:B------:R0:W-:Y:S03]  /*6dcf0*/  STL.64 [R1+0x2f8], R6 ;  /* 0x0002f80601007387 */ /* 0x0001e60000100a00 */
[----:B0-----:R-:W2:Y:S01]  /*6dd00*/  LDL.LU.64 R6, [R1+0x66a8] ;  /* 0x0066a80001067983 */ /* 0x001ea20000300a00 */
[----:B------:R-:W2:Y:S02]  /*6dd10*/  LDL.LU.64 R4, [R1+0x66a0] ;  /* 0x0066a00001047983 */ /* 0x000ea40000300a00 */
[----:B------:R-:W2:Y:S02]  /*6dd20*/  LDL.LU.64 R26, [R1+0x6698] ;  /* 0x00669800011a7983 */ /* 0x000ea40000300a00 */
[----:B------:R-:W-:Y:S01]  /*6dd30*/  STL [R1+0x65a0], R0 ;  /* 0x0065a00001007387 */ /* 0x000fe20000100800 */
[C---:B--2---:R-:W-:Y:S01]  /*6dd40*/  HMMA.16816.F32 R24, R20.reuse, R26, R4 ;  /* 0x0000001a1418723c */ /* 0x044fe20000001804 */
[----:B------:R-:W2:Y:S11]  /*6dd50*/  LDL.LU.64 R6, [R1+0x6690] ;  /* 0x0066900001067983 */ /* 0x000eb60000300a00 */
[----:B------:R-:W-:Y:S11]  /*6dd60*/  @!UPT UIADD3 URZ, URZ, URZ, URZ ;  /* 0x0000003f3f3ff290 */ /* 0x000ff6000fffe03f */
        /* <DEDUP_REMOVED lines=10> */
[----:B------:R-:W-:Y:S02]  /*6de10*/  IMAD.MOV.U32 R0, RZ, RZ, R6 ;  /* 0x000000ffff007224 */ /* 0x000fe400078e0006 */
[----:B------:R-:W2:Y:S02]  /*6de20*/  LDL.LU.64 R6, [R1+0x6670] ;  /* 0x0066700001067983 */ /* 0x000ea40000300a00 */
[----:B------:R-:W2:Y:S01]  /*6de30*/  LDL.LU R5, [R1+0x6668] ;  /* 0x0066680001057983 */ /* 0x000ea20000300800 */
[----:B------:R-:W-:Y:S01]  /*6de40*/  STL [R1+0x65b8], R0 ;  /* 0x0065b80001007387 */ /* 0x000fe20000100800 */
[----:B------:R-:W2:Y:S01]  /*6de50*/  LDL R4, [R1+0xbd4] ;  /* 0x000bd40001047983 */ /* 0x000ea20000100800 */
        /* <DEDUP_REMOVED lines=16> */
[----:B----4-:R-:W-:Y:S01]  /*6df60*/  HMMA.16816.F32 R20, R20, R26, R12 ;  /* 0x0000001a1414723c */ /* 0x010fe2000000180c */
[----:B------:R-:W4:Y:S01]  /*6df70*/  LDL.LU.64 R14, [R1+0x6630] ;  /* 0x00663000010e7983 */ /* 0x000f220000300a00 */
[----:B------:R-:W-:-:S02]  /*6df80*/  IMAD.MOV.U32 R0, RZ, RZ, R26 ;  /* 0x000000ffff007224 */ /* 0x000fc400078e001a */
[----:B------:R-:W-:Y:S11]  /*6df90*/  IMAD.MOV.U32 R29, RZ, RZ, R27 ;  /* 0x000000ffff1d7224 */ /* 0x000ff600078e001b */
[----:B------:R-:W-:Y:S08]  /*6dfa0*/  @!UPT UIADD3 URZ, URZ, URZ, URZ ;  /* 0x0000003f3f3ff290 */ /* 0x000ff0000fffe03f */
[----:B------:R0:W-:Y:S01]  /*6dfb0*/  STL.64 [R1+0x970], R20 ;  /* 0x0009701401007387 */ /* 0x0001e20000100a00 */
[----:B------:R1:W-:Y:S02]  /*6dfc0*/  STL.64 [R1+0x978], R22 ;  /* 0x0009781601007387 */ /* 0x0003e40000100a00 */
[----:B------:R-:W4:Y:S02]  /*6dfd0*/  LDL.LU.64 R26, [R1+0x6628] ;  /* 0x00662800011a7983 */ /* 0x000f240000300a00 */
[----:B------:R-:W4:Y:S01]  /*6dfe0*/  LDL.LU.64 R24, [R1+0x6620] ;  /* 0x0066200001187983 */ /* 0x000f220000300a00 */
[----:B0-----:R-:W2:Y:S01]  /*6dff0*/  LDL.LU R20, [R1+0xd0] ;  /* 0x0000d00001147983 */ /* 0x001ea20000300800 */
[----:B------:R-:W2:Y:S02]  /*6e000*/  LDL.LU R21, [R1+0xd4] ;  /* 0x0000d40001157983 */ /* 0x000ea40000300800 */
[----:B-1----:R-:W2:Y:S02]  /*6e010*/  LDL.LU R22, [R1+0xd8] ;  /* 0x0000d80001167983 */ /* 0x002ea40000300800 */
[----:B------:R-:W2:Y:S01]  /*6e020*/  LDL.LU R23, [R1+0xdc] ;  /* 0x0000dc0001177983 */ /* 0x000ea20000300800 */
        /* <DEDUP_REMOVED lines=27> */
[----:B0-----:R-:W3:Y:S01]  /*6e1e0*/  LDL.LU.64 R10, [R1+0x65c8] ;  /* 0x0065c800010a7983 */ /* 0x001ee20000300a00 */
[----:B------:R-:W4:Y:S01]  /*6e1f0*/  LDL.LU.64 R8, [R1+0x65c0] ;  /* 0x0065c00001087983 */ /* 0x000f220000300a00 */
[C---:B--2---:R-:W-:Y:S08]  /*6e200*/  HMMA.16816.F32 R20, R24.reuse, R6, R20 ;  /* 0x000000061814723c */ /* 0x044ff00000001814 */
[----:B---3--:R-:W-:Y:S11]  /*6e210*/  HMMA.16816.F32 R16, R24, R10, R16 ;  /* 0x0000000a1810723c */ /* 0x008ff60000001810 */
[----:B------:R-:W-:Y:S11]  /*6e220*/  @!UPT UIADD3 URZ, URZ, URZ, URZ ;  /* 0x0000003f3f3ff290 */ /* 0x000ff6000fffe03f */
[----:B------:R-:W-:Y:S01]  /*6e230*/  @!UPT UIADD3 URZ, URZ, URZ, URZ ;  /* 0x0000003f3f3ff290 */ /* 0x000fe2000fffe03f */
[----:B------:R0:W-:Y:S01]  /*6e240*/  STL.64 [R1+0x8e0], R16 ;  /* 0x0008e01001007387 */ /* 0x0001e20000100a00 */
[----:B------:R-:W-:Y:S03]  /*6e250*/  STL.64 [R1+0x8e8], R18 ;  /* 0x0008e81201007387 */ /* 0x000fe60000100a00 */
[----:B0-----:R-:W2:Y:S01]  /*6e260*/  LDL.LU R16, [R1+0x65bc] ;  /* 0x0065bc0001107983 */ /* 0x001ea20000300800 */
[----:B------:R-:W-:Y:S02]  /*6e270*/  STL.64 [R1+0x8d0], R20 ;  /* 0x0008d01401007387 */ /* 0x000fe40000100a00 */
[----:B------:R-:W-:Y:S02]  /*6e280*/  STL.64 [R1+0x8d8], R22 ;  /* 0x0008d81601007387 */ /* 0x000fe40000100a00 */
[----:B------:R-:W0:Y:S04]  /*6e290*/  LDSM.16.MT88.4 R20, [R5+0x22000] ;  /* 0x022000000514783b */ /* 0x000e280000004200 */
[----:B------:R-:W-:Y:S04]  /*6e2a0*/  STL [R1+0x65a4], R5 ;  /* 0x0065a40501007387 */ /* 0x000fe80000100800 */
[----:B0-----:R0:W-:Y:S01]  /*6e2b0*/  STL.64 [R1+0x6500], R22 ;  /* 0x0065001601007387 */ /* 0x0011e20000100a00 */
[----:B------:R-:W-:Y:S02]  /*6e2c0*/  STL.64 [R1+0x64f8], R20 ;  /* 0x0064f81401007387 */ /* 0x000fe40000100a00 */
[----:B0-----:R-:W-:-:S02]  /*6e2d0*/  IMAD.MOV.U32 R23, RZ, RZ, R13 ;  /* 0x000000ffff177224 */ /* 0x001fc400078e000d */
[----:B--2---:R-:W-:Y:S02]  /*6e2e0*/  IMAD.MOV.U32 R22, RZ, RZ, R16 ;  /* 0x000000ffff167224 */ /* 0x004fe400078e0010 */
[----:B------:R-:W0:Y:S04]  /*6e2f0*/  LDSM.16.M88.4 R16, [R4] ;  /* 0x000000000410783b */ /* 0x000e280000000200 */
[----:B0-----:R-:W-:Y:S01]  /*6e300*/  STL.64 [R1+0x20], R16 ;  /* 0x0000201001007387 */ /* 0x001fe20000100a00 */
[----:B------:R-:W-:Y:S02]  /*6e310*/  STL.64 [R1+0x28], R18 ;  /* 0x0000281201007387 */ /* 0x000fe40000100a00 */
[----:B------:R-:W0:Y:S02]  /*6e320*/  LDSM.16.M88.4 R16, [R4+0x2000] ;  /* 0x002000000410783b */ /* 0x000e240000000200 */
[----:B0-----:R-:W-:Y:S02]  /*6e330*/  STL.64 [R1+0x10], R16 ;  /* 0x0000101001007387 */ /* 0x001fe40000100a00 */
[----:B------:R-:W-:Y:S02]  /*6e340*/  STL.64 [R1+0x18], R18 ;  /* 0x0000181201007387 */ /* 0x000fe40000100a00 */
[----:B------:R-:W0:Y:S02]  /*6e350*/  LDSM.16.M88.4 R16, [R4+0x4000] ;  /* 0x004000000410783b */ /* 0x000e240000000200 */
[----:B0-----:R-:W-:Y:S02]  /*6e360*/  STL.64 [R1], R16 ;  /* 0x0000001001007387 */ /* 0x001fe40000100a00 */
[----:B------:R-:W-:Y:S02]  /*6e370*/  STL.64 [R1+0x8], R18 ;  /* 0x0000081201007387 */ /* 0x000fe40000100a00 */
[----:B------:R-:W0:Y:S02]  /*6e380*/  LDSM.16.M88.4 R16, [R4+0x6000] ;  /* 0x006000000410783b */ /* 0x000e240000000200 */
[----:B0-----:R-:W-:Y:S02]  /*6e390*/  STL.64 [R1+0x64b0], R18 ;  /* 0x0064b01201007387 */ /* 0x001fe40000100a00 */
[----:B------:R0:W-:Y:S02]  /*6e3a0*/  STL.64 [R1+0x64a8], R16 ;  /* 0x0064a81001007387 */ /* 0x0001e40000100a00 */
[----:B0-----:R-:W-:-:S02]  /*6e3b0*/  IMAD.MOV.U32 R16, RZ, RZ, R12 ;  /* 0x000000ffff107224 */ /* 0x001fc400078e000c */
[----:B------:R-:W0:Y:S01]  /*6e3c0*/  LDSM.16.M88.4 R12, [R4+0x8000] ;  /* 0x00800000040c783b */ /* 0x000e220000000200 */
[----:B----4-:R-:W-:Y:S02]  /*6e3d0*/  IMAD.MOV.U32 R17, RZ, RZ, R9 ;  /* 0x000000ffff117224 */ /* 0x010fe400078e0009 */
[----:B------:R-:W-:Y:S02]  /*6e3e0*/  IMAD.MOV.U32 R18, RZ, RZ, R8 ;  /* 0x000000ffff127224 */ /* 0x000fe400078e0008 */
[----:B------:R-:W1:Y:S01]  /*6e3f0*/  LDSM.16.M88.4 R8, [R4+0xa000] ;  /* 0x00a000000408783b */ /* 0x000e620000000200 */
[----:B------:R-:W-:-:S07]  /*6e400*/  IMAD.MOV.U32 R19, RZ, RZ, R2 ;  /* 0x000000ffff137224 */ /* 0x000fce00078e0002 */
[----:B------:R-:W-:Y:S01]  /*6e410*/  HMMA.16816.F32 R20, R24, R22, R16 ;  /* 0x000000161814723c */ /* 0x000fe20000001810 */
[----:B------:R-:W-:Y:S04]  /*6e420*/  LDSM.16.M88.4 R16, [R4+0x10000] ;  /* 0x010000000410783b */ /* 0x000fe80000000200 */
[----:B0-----:R-:W-:Y:S01]  /*6e430*/  STL [R1+0x5aa4], R14 ;  /* 0x005aa40e01007387 */ /* 0x001fe20000100800 */
[----:B------:R-:W-:Y:S02]  /*6e440*/  STL [R1+0x5aa0], R15 ;  /* 0x005aa00f01007387 */ /* 0x000fe40000100800 */
[----:B------:R-:W-:Y:S11]  /*6e450*/  STL.64 [R1+0x64a0], R12 ;  /* 0x0064a00c01007387 */ /* 0x000ff60000100a00 */
[----:B------:R-:W-:Y:S05]  /*6e460*/  @!UPT UIADD3 URZ, URZ, URZ, URZ ;  /* 0x0000003f3f3ff290 */ /* 0x000fea000fffe03f */
[----:B------:R-:W-:Y:S01]  /*6e470*/  IMAD.MOV.U32 R2, RZ, RZ, R23 ;  /* 0x000000ffff027224 */ /* 0x000fe200078e0017 */
[----:B-1----:R-:W-:Y:S01]  /*6e480*/  STL [R1+0x5a9c], R10 ;  /* 0x005a9c0a01007387 */ /* 0x002fe20000100800 */
[----:B------:R-:W-:Y:S02]  /*6e490*/  STL [R1+0x5a98], R11 ;  /* 0x005a980b01007387 */ /* 0x000fe40000100800 */
[----:B------:R-:W-:Y:S02]  /*6e4a0*/  STL.64 [R1+0x6498], R8 ;  /* 0x0064980801007387 */ /* 0x000fe40000100a00 */
[----:B------:R-:W0:Y:S04]  /*6e4b0*/  LDSM.16.M88.4 R8, [R4+0xc000] ;  /* 0x00c000000408783b */ /* 0x000e280000000200 */
[----:B------:R-:W-:Y:S01]  /*6e4c0*/  STL.64 [R1+0x880], R20 ;  /* 0x0008801401007387 */ /* 0x000fe20000100a00 */
[----:B------:R-:W-:Y:S02]  /*6e4d0*/  STL [R1+0x888], R22 ;  /* 0x0008881601007387 */ /* 0x000fe40000100800 */
[----:B------:R-:W-:Y:S01]  /*6e4e0*/  STL.64 [R1+0x65b0], R26 ;  /* 0x0065b01a01007387 */ /* 0x000fe20000100a00 */
[----:B------:R-:W1:Y:S01]  /*6e4f0*/  LDSM.16.M88.4 R12, [R4+0xe000] ;  /* 0x00e00000040c783b */ /* 0x000e620000000200 */
[----:B------:R-:W-:Y:S02]  /*6e500*/  STL.64 [R1+0x65a8], R24 ;  /* 0x0065a81801007387 */ /* 0x000fe40000100a00 */
[----:B------:R-:W-:Y:S02]  /*6e510*/  STL [R1+0x5ce8], R2 ;  /* 0x005ce80201007387 */ /* 0x000fe40000100800 */
[----:B------:R-:W-:Y:S01]  /*6e520*/  LDSM.16.M88.4 R24, [R4+0x16000] ;  /* 0x016000000418783b */ /* 0x000fe20000000200 */
[----:B0-----:R-:W-:Y:S03]  /*6e530*/  STL.64 [R1+0x30], R8 ;  /* 0x0000300801007387 */ /* 0x001fe60000100a00 */
[----:B------:R-:W-:Y:S02]  /*6e540*/  STL.64 [R1+0x38], R10 ;  /* 0x0000380a01007387 */ /* 0x000fe40000100a00 */
[----:B------:R-:W0:Y:S01]  /*6e550*/  LDSM.16.M88.4 R8, [R4+0x12000] ;  /* 0x012000000408783b */ /* 0x000e220000000200 */
[----:B-1----:R-:W-:Y:S03]  /*6e560*/  STL.64 [R1+0x150], R12 ;  /* 0x0001500c01007387 */ /* 0x002fe60000100a00 */
[----:B------:R1:W-:Y:S02]  /*6e570*/  STL.64 [R1+0x158], R14 ;  /* 0x0001580e01007387 */ /* 0x0003e40000100a00 */
[----:B------:R-:W-:Y:S02]  /*6e580*/  STL.64 [R1+0x140], R16 ;  /* 0x0001401001007387 */ /* 0x000fe40000100a00 */
[----:B------:R-:W-:Y:S02]  /*6e590*/  STL.64 [R1+0x148], R18 ;  /* 0x0001481201007387 */ /* 0x000fe40000100a00 */
[----:B-1----:R-:W-:-:S02]  /*6e5a0*/  IMAD.MOV.U32 R14, RZ, RZ, R0 ;  /* 0x000000ffff0e7224 */ /* 0x002fc400078e0000 */
[----:B------:R-:W-:Y:S01]  /*6e5b0*/  IMAD.MOV.U32 R15, RZ, RZ, R29 ;  /* 0x000000ffff0f7224 */ /* 0x000fe200078e001d */
[----:B------:R-:W2:Y:S04]  /*6e5c0*/  LDL.LU R0, [R1+0x65b8] ;  /* 0x0065b80001007983 */ /* 0x000ea80000300800 */
[----:B0-----:R0:W-:Y:S01]  /*6e5d0*/  STL.64 [R1+0x130], R8 ;  /* 0x0001300801007387 */ /* 0x0011e20000100a00 */
[----:B------:R1:W-:Y:S02]  /*6e5e0*/  STL.64 [R1+0x138], R10 ;  /* 0x0001380a01007387 */ /* 0x0003e40000100a00 */
[----:B------:R-:W-:Y:S02]  /*6e5f0*/  STL.64 [R1+0x6508], R14 ;  /* 0x0065080e01007387 */ /* 0x000fe40000100a00 */
[----:B------:R-:W3:Y:S04]  /*6e600*/  LDSM.16.M88.4 R12, [R4+0x14000] ;  /* 0x01400000040c783b */ /* 0x000ee80000000200 */
[----:B0-----:R-:W4:Y:S01]  /*6e610*/  LDL.LU R8, [R1+0x980] ;  /* 0x0009800001087983 */ /* 0x001f220000300800 */
[----:B------:R-:W4:Y:S02]  /*6e620*/  LDL.LU R9, [R1+0x984] ;  /* 0x0009840001097983 */ /* 0x000f240000300800 */
[----:B-1----:R-:W2:Y:S02]  /*6e630*/  LDL.LU R10, [R1+0x988] ;  /* 0x00098800010a7983 */ /* 0x002ea40000300800 */
[----:B------:R-:W2:Y:S02]  /*6e640*/  LDL.LU R11, [R1+0x98c] ;  /* 0x00098c00010b7983 */ /* 0x000ea40000300800 */
[----:B--2---:R-:W-:Y:S01]  /*6e650*/  STL.64 [R1+0x6518], R10 ;  /* 0x0065180a01007387 */ /* 0x004fe20000100a00 */
[----:B----4-:R-:W-:Y:S02]  /*6e660*/  STL.64 [R1+0x6510], R8 ;  /* 0x0065100801007387 */ /* 0x010fe40000100a00 */
[----:B---3--:R-:W-:Y:S02]  /*6e670*/  STL.64 [R1+0x120], R12 ;  /* 0x0001200c01007387 */ /* 0x008fe40000100a00 */
[----:B------:R0:W-:Y:S02]  /*6e680*/  STL.64 [R1+0x128], R14 ;  /* 0x0001280e01007387 */ /* 0x0001e40000100a00 */
[----:B0-----:R-:W2:Y:S01]  /*6e690*/  LDL.LU R14, [R1+0x68] ;  /* 0x00006800010e7983 */ /* 0x001ea20000300800 */
[----:B------:R-:W2:Y:S03]  /*6e6a0*/  LDL.LU R15, [R1+0x6c] ;  /* 0x00006c00010f7983 */ /* 0x000ea60000300800 */
[----:B--2---:R-:W-:Y:S01]  /*6e6b0*/  STL.64 [R1+0x6520], R14 ;  /* 0x0065200e01007387 */ /* 0x004fe20000100a00 */
[----:B------:R-:W2:Y:S02]  /*6e6c0*/  LDL.LU R8, [R1+0x950] ;  /* 0x0009500001087983 */ /* 0x000ea40000300800 */
[----:B------:R-:W2:Y:S02]  /*6e6d0*/  LDL.LU R9, [R1+0x954] ;  /* 0x0009540001097983 */ /* 0x000ea40000300800 */
[----:B------:R-:W3:Y:S01]  /*6e6e0*/  LDL.LU R10, [R1+0x958] ;  /* 0x00095800010a7983 */ /* 0x000ee20000300800 */
[----:B------:R-:W3:Y:S04]  /*6e6f0*/  LDL.LU R11, [R1+0x95c] ;  /* 0x00095c00010b7983 */ /* 0x000ee80000300800 */
[----:B---3--:R0:W-:Y:S01]  /*6e700*/  STL.64 [R1+0x6530], R10 ;  /* 0x0065300a01007387 */ /* 0x0081e20000100a00 */
[----:B--2---:R1:W-:Y:S03]  /*6e710*/  STL.64 [R1+0x6528], R8 ;  /* 0x0065280801007387 */ /* 0x0043e60000100a00 */
[----:B0-----:R-:W2:Y:S01]  /*6e720*/  LDL.LU R10, [R1+0x88] ;  /* 0x00008800010a7983 */ /* 0x001ea20000300800 */
[----:B------:R-:W2:Y:S02]  /*6e730*/  LDL.LU R11, [R1+0x8c] ;  /* 0x00008c00010b7983 */ /* 0x000ea40000300800 */
[----:B------:R-:W-:-:S02]  /*6e740*/  IMAD.MOV.U32 R29, RZ, RZ, R12 ;  /* 0x000000ffff1d7224 */ /* 0x000fc400078e000c */
[----:B------:R-:W-:Y:S01]  /*6e750*/  IMAD.MOV.U32 R2, RZ, RZ, R13 ;  /* 0x000000ffff027224 */ /* 0x000fe200078e000d */
[----:B--2---:R0:W-:Y:S01]  /*6e760*/  STL.64 [R1+0x6550], R10 ;  /* 0x0065500a01007387 */ /* 0x0041e20000100a00 */
[----:B------:R-:W2:Y:S02]  /*6e770*/  LDL.LU R12, [R1+0x930] ;  /* 0x00093000010c7983 */ /* 0x000ea40000300800 */
[----:B------:R-:W2:Y:S02]  /*6e780*/  LDL.LU R13, [R1+0x934] ;  /* 0x00093400010d7983 */ /* 0x000ea40000300800 */
[----:B------:R-:W3:Y:S01]  /*6e790*/  LDL.LU R14, [R1+0x938] ;  /* 0x00093800010e7983 */ /* 0x000ee20000300800 */
[----:B------:R-:W3:Y:S01]  /*6e7a0*/  LDL.LU R15, [R1+0x93c] ;  /* 0x00093c00010f7983 */ /* 0x000ee20000300800 */
[----:B-1----:R-:W4:Y:S02]  /*6e7b0*/  LDL.LU R8, [R1+0x870] ;  /* 0x0008700001087983 */ /* 0x002f240000300800 */
[----:B------:R-:W4:Y:S01]  /*6e7c0*/  LDL.LU R9, [R1+0x874] ;  /* 0x0008740001097983 */ /* 0x000f220000300800 */
[----:B0-----:R-:W2:Y:S01]  /*6e7d0*/  LDL.LU R10, [R1+0x878] ;  /* 0x00087800010a7983 */ /* 0x001ea20000300800 */
[----:B------:R-:W2:Y:S03]  /*6e7e0*/  LDL.LU R11, [R1+0x87c] ;  /* 0x00087c00010b7983 */ /* 0x000ea60000300800 */
[----:B--2---:R0:W-:Y:S01]  /*6e7f0*/  STL.64 [R1+0x6560], R10 ;  /* 0x0065600a01007387 */ /* 0x0041e20000100a00 */
[----:B----4-:R-:W-:Y:S03]  /*6e800*/  STL.64 [R1+0x6558], R8 ;  /* 0x0065580801007387 */ /* 0x010fe60000100a00 */
[----:B0-----:R-:W2:Y:S01]  /*6e810*/  LDL.LU R10, [R1+0xa8] ;  /* 0x0000a800010a7983 */ /* 0x001ea20000300800 */
[----:B------:R-:W2:Y:S03]  /*6e820*/  LDL.LU R11, [R1+0xac] ;  /* 0x0000ac00010b7983 */ /* 0x000ea60000300800 */
[----:B--2---:R-:W-:Y:S01]  /*6e830*/  STL.64 [R1+0x6578], R10 ;  /* 0x0065780a01007387 */ /* 0x004fe20000100a00 */
[----:B---3--:R-:W-:Y:S02]  /*6e840*/  STL.64 [R1+0x6540], R14 ;  /* 0x0065400e01007387 */ /* 0x008fe40000100a00 */
[----:B------:R0:W-:Y:S02]  /*6e850*/  STL.64 [R1+0x6538], R12 ;  /* 0x0065380c01007387 */ /* 0x0001e40000100a00 */
[----:B0-----:R-:W2:Y:S01]  /*6e860*/  LDL.LU R12, [R1+0x910] ;  /* 0x00091000010c7983 */ /* 0x001ea20000300800 */
[----:B------:R-:W2:Y:S02]  /*6e870*/  LDL.LU R13, [R1+0x914] ;  /* 0x00091400010d7983 */ /* 0x000ea40000300800 */
[----:B------:R-:W3:Y:S02]  /*6e880*/  LDL.LU R14, [R1+0x918] ;  /* 0x00091800010e7983 */ /* 0x000ee40000300800 */
[----:B------:R-:W3:Y:S01]  /*6e890*/  LDL.LU R15, [R1+0x91c] ;  /* 0x00091c00010f7983 */ /* 0x000ee20000300800 */
[----:B------:R-:W4:Y:S01]  /*6e8a0*/  LDL.LU R10, [R1+0xb8] ;  /* 0x0000b800010a7983 */ /* 0x000f220000300800 */
[----:B------:R-:W4:Y:S03]  /*6e8b0*/  LDL.LU R11, [R1+0xbc] ;  /* 0x0000bc00010b7983 */ /* 0x000f260000300800 */
[----:B----4-:R0:W-:Y:S01]  /*6e8c0*/  STL.64 [R1+0x6598], R10 ;  /* 0x0065980a01007387 */ /* 0x0101e20000100a00 */
[----:B------:R-:W4:Y:S02]  /*6e8d0*/  LDL.LU R18, [R1+0xc8] ;  /* 0x0000c80001127983 */ /* 0x000f240000300800 */
[----:B------:R-:W4:Y:S02]  /*6e8e0*/  LDL.LU R19, [R1+0xcc] ;  /* 0x0000cc0001137983 */ /* 0x000f240000300800 */
[----:B------:R-:W4:Y:S01]  /*6e8f0*/  LDL.LU R8, [R1+0x840] ;  /* 0x0008400001087983 */ /* 0x000f220000300800 */
[----:B------:R-:W4:Y:S04]  /*6e900*/  LDL.LU R9, [R1+0x844] ;  /* 0x0008440001097983 */ /* 0x000f280000300800 */
[----:B0-----:R-:W4:Y:S01]  /*6e910*/  LDL.LU R10, [R1+0x848] ;  /* 0x00084800010a7983 */ /* 0x001f220000300800 */
[----:B------:R-:W4:Y:S02]  /*6e920*/  LDL.LU R11, [R1+0x84c] ;  /* 0x00084c00010b7983 */ /* 0x000f240000300800 */
[----:B---3--:R-:W-:Y:S02]  /*6e930*/  STL.64 [R1+0x6570], R14 ;  /* 0x0065700e01007387 */ /* 0x008fe40000100a00 */
[----:B--2---:R0:W-:Y:S02]  /*6e940*/  STL.64 [R1+0x6568], R12 ;  /* 0x0065680c01007387 */ /* 0x0041e40000100a00 */
        /* <DEDUP_REMOVED lines=10> */
[----:B------:R-:W3:Y:S01]  /*6e9f0*/  LDL.LU R20, [R1+0x990] ;  /* 0x0009900001147983 */ /* 0x000ee20000300800 */
[----:B------:R-:W3:Y:S02]  /*6ea00*/  LDL.LU R21, [R1+0x994] ;  /* 0x0009940001157983 */ /* 0x000ee40000300800 */
[----:B------:R-:W3:Y:S02]  /*6ea10*/  LDL.LU R22, [R1+0x998] ;  /* 0x0009980001167983 */ /* 0x000ee40000300800 */
[----:B------:R-:W3:Y:S01]  /*6ea20*/  LDL.LU R23, [R1+0x99c] ;  /* 0x00099c0001177983 */ /* 0x000ee20000300800 */
[----:B------:R-:W-:Y:S01]  /*6ea30*/  STL [R1+0x6468], R2 ;  /* 0x0064680201007387 */ /* 0x000fe20000100800 */
[----:B------:R-:W-:Y:S02]  /*6ea40*/  STL [R1+0x6464], R29 ;  /* 0x0064641d01007387 */ /* 0x000fe40000100800 */
[----:B------:R-:W-:Y:S02]  /*6ea50*/  STL.64 [R1+0x110], R24 ;  /* 0x0001101801007387 */ /* 0x000fe40000100a00 */
[----:B------:R-:W-:Y:S02]  /*6ea60*/  STL.64 [R1+0x118], R26 ;  /* 0x0001181a01007387 */ /* 0x000fe40000100a00 */
[----:B------:R-:W0:Y:S04]  /*6ea70*/  LDSM.16.M88.4 R24, [R4+0x18000] ;  /* 0x018000000418783b */ /* 0x000e280000000200 */
[----:B0-----:R-:W-:Y:S01]  /*6ea80*/  STL.64 [R1+0x100], R24 ;  /* 0x0001001801007387 */ /* 0x001fe20000100a00 */
[----:B------:R-:W-:Y:S02]  /*6ea90*/  STL.64 [R1+0x108], R26 ;  /* 0x0001081a01007387 */ /* 0x000fe40000100a00 */
[----:B------:R-:W0:Y:S02]  /*6eaa0*/  LDSM.16.M88.4 R24, [R4+0x1a000] ;  /* 0x01a000000418783b */ /* 0x000e240000000200 */
[----:B0-----:R-:W-:Y:S02]  /*6eab0*/  STL.64 [R1+0xf0], R24 ;  /* 0x0000f01801007387 */ /* 0x001fe40000100a00 */
[----:B------:R-:W-:-:S02]  /*6eac0*/  IMAD.MOV.U32 R2, RZ, RZ, R24 ;  /* 0x000000ffff027224 */ /* 0x000fc400078e0018 */
[----:B------:R-:W-:Y:S02]  /*6ead0*/  STL.64 [R1+0xf8], R26 ;  /* 0x0000f81a01007387 */ /* 0x000fe40000100a00 */
[----:B------:R-:W-:Y:S02]  /*6eae0*/  IMAD.MOV.U32 R29, RZ, RZ, R25 ;  /* 0x000000ffff1d7224 */ /* 0x000fe400078e0019 */
[----:B------:R-:W0:Y:S02]  /*6eaf0*/  LDSM.16.M88.4 R24, [R4+0x1c000] ;  /* 0x01c000000418783b */ /* 0x000e240000000200 */
[----:B------:R-:W1:Y:S02]  /*6eb00*/  LDSM.16.M88.4 R4, [R4+0x1e000] ;  /* 0x01e000000404783b */ /* 0x000e640000000200 */
[----:B------:R-:W-:Y:S04]  /*6eb10*/  STL [R1+0x646c], R2 ;  /* 0x00646c0201007387 */ /* 0x000fe80000100800 */
[----:B0-----:R-:W-:Y:S01]  /*6eb20*/  STL.64 [R1+0xe0], R24 ;  /* 0x0000e01801007387 */ /* 0x001fe20000100a00 */
[----:B------:R0:W-:Y:S03]  /*6eb30*/  STL.64 [R1+0xe8], R26 ;  /* 0x0000e81a01007387 */ /* 0x0001e60000100a00 */
[----:B0-----:R-:W4:Y:S01]  /*6eb40*/  LDL.LU.64 R26, [R1+0x65b0] ;  /* 0x0065b000011a7983 */ /* 0x001f220000300a00 */
[----:B------:R-:W4:Y:S02]  /*6eb50*/  LDL.LU.64 R24, [R1+0x65a8] ;  /* 0x0065a80001187983 */ /* 0x000f240000300a00 */
[----:B-1----:R0:W-:Y:S02]  /*6eb60*/  STL.64 [R1+0xd0], R4 ;  /* 0x0000d00401007387 */ /* 0x0021e40000100a00 */
[----:B------:R-:W-:Y:S01]  /*6eb70*/  STL.64 [R1+0xd8], R6 ;  /* 0x0000d80601007387 */ /* 0x000fe20000100a00 */
[----:B0-----:R-:W2:Y:S04]  /*6eb80*/  LDL.LU R5, [R1+0x65a4] ;  /* 0x0065a40001057983 */ /* 0x001ea80000300800 */
[----:B--2---:R-:W0:Y:S01]  /*6eb90*/  LDSM.16.MT88.4 R4, [R5+0x22080] ;  /* 0x022080000504783b */ /* 0x004e220000004200 */
[----:B----4-:R-:W-:Y:S03]  /*6eba0*/  HMMA.16816.F32 R16, R24, R18, R8 ;  /* 0x000000121810723c */ /* 0x010fe60000001808 */
[----:B0-----:R0:W-:Y:S01]  /*6ebb0*/  STL.64 [R1+0x63c8], R6 ;  /* 0x0063c80601007387 */ /* 0x0011e20000100a00 */
[----:B------:R-:W-:Y:S02]  /*6ebc0*/  STL.64 [R1+0x63c0], R4 ;  /* 0x0063c00401007387 */ /* 0x000fe40000100a00 */
[----:B0-----:R-:W-:-:S02]  /*6ebd0*/  IMAD.MOV.U32 R6, RZ, RZ, R0 ;  /* 0x000000ffff067224 */ /* 0x001fc400078e0000 */
[----:B------:R-:W2:Y:S01]  /*6ebe0*/  LDL.LU R0, [R1+0x65a0] ;  /* 0x0065a00001007983 */ /* 0x000ea20000300800 */
[----:B------:R-:W4:Y:S02]  /*6ebf0*/  LDL.LU R7, [R1+0x7c] ;  /* 0x00007c0001077983 */ /* 0x000f240000300800 */
[----:B------:R-:W2:Y:S11]  /*6ec00*/  LDL.LU.64 R10, [R1+0x6598] ;  /* 0x00659800010a7983 */ /* 0x000eb60000300a00 */
[----:B------:R-:W-:Y:S01]  /*6ec10*/  @!UPT UIADD3 URZ, URZ, URZ, URZ ;  /* 0x0000003f3f3ff290 */ /* 0x000fe2000fffe03f */
[----:B------:R0:W-:Y:S01]  /*6ec20*/  STL.64 [R1+0x8c0], R16 ;  /* 0x0008c01001007387 */ /* 0x0001e20000100a00 */
[----:B------:R1:W-:Y:S04]  /*6ec30*/  STL.64 [R1+0x8c8], R18 ;  /* 0x0008c81201007387 */ /* 0x0003e80000100a00 */
[----:B0-----:R-:W3:Y:S01]  /*6ec40*/  LDL.64 R16, [R1] ;  /* 0x0000000001107983 */ /* 0x001ee20000100a00 */
[C---:B--2---:R-:W-:Y:S01]  /*6ec50*/  HMMA.16816.F32 R8, R24.reuse, R10, R12 ;  /* 0x0000000a1808723c */ /* 0x044fe2000000180c */
[----:B-1----:R-:W-:Y:S02]  /*6ec60*/  IMAD.MOV.U32 R19, RZ, RZ, R0 ;  /* 0x000000ffff137224 */ /* 0x002fe400078e0000 */
[----:B---3--:R-:W-:Y:S01]  /*6ec70*/  STL.64 [R1+0x64c8], R16 ;  /* 0x0064c81001007387 */ /* 0x008fe20000100a00 */
[----:B------:R-:W2:Y:S02]  /*6ec80*/  LDL.LU R18, [R1+0x98] ;  /* 0x0000980001127983 */ /* 0x000ea40000300800 */
[----:B------:R-:W3:Y:S02]  /*6ec90*/  LDL.LU R0, [R1+0x6590] ;  /* 0x0065900001007983 */ /* 0x000ee40000300800 */
[----:B------:R-:W2:Y:S01]  /*6eca0*/  LDL.LU.64 R14, [R1+0x6588] ;  /* 0x00658800010e7983 */ /* 0x000ea20000300a00 */
[----:B------:R-:W2:Y:S11]  /*6ecb0*/  LDL.LU.64 R12, [R1+0x6580] ;  /* 0x00658000010c7983 */ /* 0x000eb60000300a00 */
[----:B------:R-:W-:Y:S03]  /*6ecc0*/  @!UPT UIADD3 URZ, URZ, URZ, URZ ;  /* 0x0000003f3f3ff290 */ /* 0x000fe6000fffe03f */
        /* <DEDUP_REMOVED lines=11> */
[C---:B--2---:R-:W-:Y:S01]  /*6ed80*/  HMMA.16816.F32 R16, R24.reuse, R18, R8 ;  /* 0x000000121810723c */ /* 0x044fe20000001808 */
[----:B------:R-:W2:Y:S11]  /*6ed90*/  LDL.LU.64 R10, [R1+0x6550] ;  /* 0x00655000010a7983 */ /* 0x000eb60000300a00 */
[----:B------:R-:W-:Y:S11]  /*6eda0*/  @!UPT UIADD3 URZ, URZ, URZ, URZ ;  /* 0x0000003f3f3ff290 */ /* 0x000ff6000fffe03f */
[----:B------:R0:W-:Y:S01]  /*6edb0*/  STL.64 [R1+0x890], R16 ;  /* 0x0008901001007387 */ /* 0x0001e20000100a00 */
[----:B------:R1:W-:Y:S03]  /*6edc0*/  STL.64 [R1+0x898], R18 ;  /* 0x0008981201007387 */ /* 0x0003e60000100a00 */
[----:B0-----:R-:W3:Y:S01]  /*6edd0*/  LDL.64 R16, [R1+0x10] ;  /* 0x0000100001107983 */ /* 0x001ee20000100a00 */
[----:B-1----:R-:W-:Y:S02]  /*6ede0*/  IMAD.MOV.U32 R18, RZ, RZ, R3 ;  /* 0x000000ffff127224 */ /* 0x002fe400078e0003 */
[----:B------:R-:W-:Y:S01]  /*6edf0*/  IMAD.MOV.U32 R19, RZ, RZ, R28 ;  /* 0x000000ffff137224 */ /* 0x000fe200078e001c */
[C---:B--2---:R-:W-:Y:S01]  /*6ee00*/  HMMA.16816.F32 R8, R24.reuse, R10, R12 ;  /* 0x0000000a1808723c */ /* 0x044fe2000000180c */
[----:B---3--:R-:W-:Y:S01]  /*6ee10*/  STL.64 [R1+0x64e0], R16 ;  /* 0x0064e01001007387 */ /* 0x008fe20000100a00 */
[----:B------:R-:W2:Y:S02]  /*6ee20*/  LDL.LU R3, [R1+0x654c] ;  /* 0x00654c0001037983 */ /* 0x000ea40000300800 */
[----:B------:R-:W3:Y:S02]  /*6ee30*/  LDL.LU R28, [R1+0x6548] ;  /* 0x00654800011c7983 */ /* 0x000ee40000300800 */
[----:B------:R-:W4:Y:S01]  /*6ee40*/  LDL.LU.64 R14, [R1+0x6540] ;  /* 0x00654000010e7983 */ /* 0x000f220000300a00 */
[----:B------:R-:W4:Y:S11]  /*6ee50*/  LDL.LU.64 R12, [R1+0x6538] ;  /* 0x00653800010c7983 */ /* 0x000f360000300a00 */
[----:B------:R-:W-:Y:S05]  /*6ee60*/  @!UPT UIADD3 URZ, URZ, URZ, URZ ;  /* 0x0000003f3f3ff290 */ /* 0x000fea000fffe03f */
[----:B------:R-:W-:Y:S02]  /*6ee70*/  STL.64 [R1+0x870], R8 ;  /* 0x0008700801007387 */ /* 0x000fe40000100a00 */
[----:B------:R0:W-:Y:S02]  /*6ee80*/  STL.64 [R1+0x878], R10 ;  /* 0x0008780a01007387 */ /* 0x0001e40000100a00 */
[----:B0-----:R-:W2:Y:S01]  /*6ee90*/  LDL.LU.64 R10, [R1+0x6530] ;  /* 0x00653000010a7983 */ /* 0x001ea20000300a00 */
[----:B------:R-:W2:Y:S01]  /*6eea0*/  LDL.LU.64 R8, [R1+0x6528] ;  /* 0x0065280001087983 */ /* 0x000ea20000300a00 */
[C---:B----4-:R-:W-:Y:S02]  /*6eeb0*/  HMMA.16816.F32 R4, R24.reuse, R6, R12 ;  /* 0x000000061804723c */ /* 0x050fe4000000180c */
[----:B------:R-:W2:Y:S11]  /*6eec0*/  LDL.LU.64 R14, [R1+0x6520] ;  /* 0x00652000010e7983 */ /* 0x000eb60000300a00 */
[----:B------:R-:W-:Y:S10]  /*6eed0*/  @!UPT UIADD3 URZ, URZ, URZ, URZ ;  /* 0x0000003f3f3ff290 */ /* 0x000ff4000fffe03f */
[----:B------:R0:W-:Y:S01]  /*6eee0*/  STL.64 [R1+0x860], R4 ;  /* 0x0008600401007387 */ /* 0x0001e20000100a00 */
[----:B------:R1:W-:Y:S03]  /*6eef0*/  STL.64 [R1+0x868], R6 ;  /* 0x0008680601007387 */ /* 0x0003e60000100a00 */
[----:B0-----:R-:W4:Y:S01]  /*6ef00*/  LDL.LU R4, [R1+0x4f0] ;  /* 0x0004f00001047983 */ /* 0x001f220000300800 */
[----:B------:R-:W4:Y:S02]  /*6ef10*/  LDL.LU R5, [R1+0x4f4] ;  /* 0x0004f40001057983 */ /* 0x000f240000300800 */
[----:B-1----:R-:W4:Y:S02]  /*6ef20*/  LDL.LU R6, [R1+0x4f8] ;  /* 0x0004f80001067983 */ /* 0x002f240000300800 */
[----:B------:R-:W4:Y:S01]  /*6ef30*/  LDL.LU R7, [R1+0x4fc] ;  /* 0x0004fc0001077983 */ /* 0x000f220000300800 */
[C---:B--2---:R-:W-:Y:S01]  /*6ef40*/  HMMA.16816.F32 R12, R24.reuse, R14, R8 ;  /* 0x0000000e180c723c */ /* 0x044fe20000001808 */
[----:B------:R-:W2:Y:S01]  /*6ef50*/  LDL.LU.64 R10, [R1+0x6518] ;  /* 0x00651800010a7983 */ /* 0x000ea20000300a00 */
[----:B------:R-:W2:Y:S11]  /*6ef60*/  LDL.LU.64 R8, [R1+0x6510] ;  /* 0x0065100001087983 */ /* 0x000eb60000300a00 */
[----:B------:R-:W-:Y:S10]  /*6ef70*/  @!UPT UIADD3 URZ, URZ, URZ, URZ ;  /* 0x0000003f3f3ff290 */ /* 0x000ff4000fffe03f */
[----:B------:R-:W-:Y:S01]  /*6ef80*/  STL.64 [R1+0x850], R12 ;  /* 0x0008500c01007387 */ /* 0x000fe20000100a00 */
[----:B------:R0:W-:Y:S03]  /*6ef90*/  STL.64 [R1+0x858], R14 ;  /* 0x0008580e01007387 */ /* 0x0001e60000100a00 */
[----:B0-----:R-:W2:Y:S01]  /*6efa0*/  LDL.LU.64 R14, [R1+0x6508] ;  /* 0x00650800010e7983 */ /* 0x001ea20000300a00 */
[C---:B------:R-:W-:Y:S01]  /*6efb0*/  HMMA.16816.F32 R16, R24.reuse, R18, R20 ;  /* 0x000000121810723c */ /* 0x040fe20000001814 */
[----:B------:R-:W4:Y:S02]  /*6efc0*/  LDL.LU.64 R22, [R1+0x6500] ;  /* 0x0065000001167983 */ /* 0x000f240000300a00 */
[----:B------:R-:W4:Y:S01]  /*6efd0*/  LDL.LU.64 R20, [R1+0x64f8] ;  /* 0x0064f80001147983 */ /* 0x000f220000300a00 */
[----:B------:R-:W3:Y:S11]  /*6efe0*/  LDL.LU R12, [R1+0x4c0] ;  /* 0x0004c000010c7983 */ /* 0x000ef60000300800 */
[----:B------:R-:W-:Y:S08]  /*6eff0*/  @!UPT UIADD3 URZ, URZ, URZ, URZ ;  /* 0x0000003f3f3ff290 */ /* 0x000ff0000fffe03f */
[----:B------:R-:W-:Y:S01]  /*6f000*/  STL.64 [R1+0x840], R16 ;  /* 0x0008401001007387 */ /* 0x000fe20000100a00 */
[----:B------:R-:W-:Y:S01]  /*6f010*/  STL.64 [R1+0x848], R18 ;  /* 0x0008481201007387 */ /* 0x000fe20000100a00 */
[----:B--2---:R-:W-:Y:S11]  /*6f020*/  HMMA.16816.F32 R8, R24, R14, R8 ;  /* 0x0000000e1808723c */ /* 0x004ff60000001808 */
[----:B------:R-:W-:Y:S11]  /*6f030*/  @!UPT UIADD3 URZ, URZ, URZ, URZ ;  /* 0x0000003f3f3ff290 */ /* 0x000ff6000fffe03f */
[----:B------:R-:W-:Y:S01]  /*6f040*/  @!UPT UIADD3 URZ, URZ, URZ, URZ ;  /* 0x0000003f3f3ff290 */ /* 0x000fe2000fffe03f */
[----:B------:R-:W-:Y:S01]  /*6f050*/  STL.64 [R1+0x500], R8 ;  /* 0x0005000801007387 */ /* 0x000fe20000100a00 */
[----:B------:R-:W-:Y:S02]  /*6f060*/  STL.64 [R1+0x508], R10 ;  /* 0x0005080a01007387 */ /* 0x000fe40000100a00 */
[----:B------:R-:W3:Y:S02]  /*6f070*/  LDL.LU R13, [R1+0x4c4] ;  /* 0x0004c400010d7983 */ /* 0x000ee40000300800 */
[----:B------:R-:W2:Y:S01]  /*6f080*/  LDL.LU R14, [R1+0x4c8] ;  /* 0x0004c800010e7983 */ /* 0x000ea20000300800 */
[----:B------:R-:W2:Y:S04]  /*6f090*/  LDL.LU R15, [R1+0x4cc] ;  /* 0x0004cc00010f7983 */ /* 0x000ea80000300800 */
[----:B--2---:R-:W-:Y:S01]  /*6f0a0*/  STL.64 [R1+0x64c0], R14 ;  /* 0x0064c00e01007387 */ /* 0x004fe20000100a00 */
        /* <DEDUP_REMOVED lines=13> */
[----:B0-----:R-:W4:Y:S01]  /*6f180*/  LDL.64 R12, [R1+0x20] ;  /* 0x00002000010c7983 */ /* 0x001f220000100a00 */
[----:B------:R-:W2:Y:S02]  /*6f190*/  LDL.LU R24, [R1+0x4a0] ;  /* 0x0004a00001187983 */ /* 0x000ea40000300800 */
[----:B------:R-:W2:Y:S02]  /*6f1a0*/  LDL.LU R25, [R1+0x4a4] ;  /* 0x0004a40001197983 */ /* 0x000ea40000300800 */
[----:B------:R-:W2:Y:S01]  /*6f1b0*/  LDL.LU R26, [R1+0x4a8] ;  /* 0x0004a800011a7983 */ /* 0x000ea20000300800 */
[----:B------:R-:W2:Y:S01]  /*6f1c0*/  LDL.LU R27, [R1+0x4ac] ;  /* 0x0004ac00011b7983 */ /* 0x000ea20000300800 */
[----:B------:R-:W3:Y:S02]  /*6f1d0*/  LDL.LU R8, [R1+0x4b0] ;  /* 0x0004b00001087983 */ /* 0x000ee40000300800 */
[----:B------:R-:W3:Y:S02]  /*6f1e0*/  LDL.LU R9, [R1+0x4b4] ;  /* 0x0004b40001097983 */ /* 0x000ee40000300800 */
[----:B------:R-:W2:Y:S01]  /*6f1f0*/  LDL.LU.64 R14, [R1+0x64f0] ;  /* 0x0064f000010e7983 */ /* 0x000ea20000300a00 */
[----:B----4-:R-:W-:Y:S07]  /*6f200*/  HMMA.16816.F32 R16, R20, R12, R4 ;  /* 0x0000000c1410723c */ /* 0x010fee0000001804 */
[----:B------:R-:W-:-:S02]  /*6f210*/  IMAD.MOV.U32 R5, RZ, RZ, R12 ;  /* 0x000000ffff057224 */ /* 0x000fc400078e000c */
[----:B------:R-:W-:Y:S02]  /*6f220*/  IMAD.MOV.U32 R4, RZ, RZ, R13 ;  /* 0x000000ffff047224 */ /* 0x000fe400078e000d */
[----:B------:R-:W2:Y:S11]  /*6f230*/  LDL.LU.64 R12, [R1+0x64e8] ;  /* 0x0064e800010c7983 */ /* 0x000eb60000300a00 */
[----:B------:R-:W-:Y:S01]  /*6f240*/  @!UPT UIADD3 URZ, URZ, URZ, URZ ;  /* 0x0000003f3f3ff290 */ /* 0x000fe2000fffe03f */
[----:B------:R0:W-:Y:S04]  /*6f250*/  STL.64 [R1+0x4f0], R16 ;  /* 0x0004f01001007387 */ /* 0x0001e80000100a00 */
[----:B0-----:R-:W2:Y:S01]  /*6f260*/  LDL.LU.64 R16, [R1+0x64e0] ;  /* 0x0064e00001107983 */ /* 0x001ea20000300a00 */
[----:B------:R-:W-:Y:S02]  /*6f270*/  IMAD.MOV.U32 R11, RZ, RZ, R3 ;  /* 0x000000ffff0b7224 */ /* 0x000fe400078e0003 */
[----:B------:R-:W-:Y:S02]  /*6f280*/  IMAD.MOV.U32 R10, RZ, RZ, R28 ;  /* 0x000000ffff0a7224 */ /* 0x000fe400078e001c */
[----:B------:R-:W-:Y:S02]  /*6f290*/  IMAD.MOV.U32 R3, RZ, RZ, R19 ;  /* 0x000000ffff037224 */ /* 0x000fe400078e0013 */
[----:B------:R-:W-:-:S03]  /*6f2a0*/  IMAD.MOV.U32 R28, RZ, RZ, R18 ;  /* 0x000000ffff1c7224 */ /* 0x000fc600078e0012 */
[----:B------:R0:W-:Y:S02]  /*6f2b0*/  STL [R1+0x5bcc], R3 ;  /* 0x005bcc0301007387 */ /* 0x0001e40000100800 */
[----:B------:R-:W-:Y:S01]  /*6f2c0*/  STL [R1+0x5bc8], R28 ;  /* 0x005bc81c01007387 */ /* 0x000fe20000100800 */
[C---:B--2---:R-:W-:Y:S01]  /*6f2d0*/  HMMA.16816.F32 R12, R20.reuse, R16, R12 ;  /* 0x00000010140c723c */ /* 0x044fe2000000180c */
[----:B------:R-:W-:Y:S02]  /*6f2e0*/  IMAD.MOV.U32 R6, RZ, RZ, R16 ;  /* 0x000000ffff067224 */ /* 0x000fe400078e0010 */
[----:B0-----:R-:W-:Y:S11]  /*6f2f0*/  IMAD.MOV.U32 R3, RZ, RZ, R17 ;  /* 0x000000ffff037224 */ /* 0x001ff600078e0011 */
[----:B------:R-:W-:Y:S09]  /*6f300*/  @!UPT UIADD3 URZ, URZ, URZ, URZ ;  /* 0x0000003f3f3ff290 */ /* 0x000ff2000fffe03f */
        /* <DEDUP_REMOVED lines=14> */
[----:B------:R-:W2:Y:S01]  /*6f3f0*/  LDL.LU.64 R16, [R1+0x64a8] ;  /* 0x0064a80001107983 */ /* 0x000ea20000300a00 */
[----:B------:R-:W-:Y:S01]  /*6f400*/  STL.64 [R1+0x6478], R6 ;  /* 0x0064780601007387 */ /* 0x000fe20000100a00 */
[----:B------:R0:W-:Y:S03]  /*6f410*/  STL.64 [R1+0x6470], R4 ;  /* 0x0064700401007387 */ /* 0x0001e60000100a00 */
[----:B0-----:R-:W3:Y:S01]  /*6f420*/  LDL.LU R4, [R1+0x820] ;  /* 0x0008200001047983 */ /* 0x001ee20000300800 */
[----:B------:R-:W3:Y:S02]  /*6f430*/  LDL.LU R5, [R1+0x824] ;  /* 0x0008240001057983 */ /* 0x000ee40000300800 */
[----:B------:R-:W3:Y:S02]  /*6f440*/  LDL.LU R6, [R1+0x828] ;  /* 0x0008280001067983 */ /* 0x000ee40000300800 */
[----:B------:R-:W3:Y:S01]  /*6f450*/  LDL.LU R7, [R1+0x82c] ;  /* 0x00082c0001077983 */ /* 0x000ee20000300800 */
[C---:B--2---:R-:W-:Y:S01]  /*6f460*/  HMMA.16816.F32 R12, R20.reuse, R16, R12 ;  /* 0x00000010140c723c */ /* 0x044fe2000000180c */
[----:B---3--:R-:W-:Y:S01]  /*6f470*/  STL.64 [R1+0x6488], R6 ;  /* 0x0064880601007387 */ /* 0x008fe20000100a00 */
[----:B------:R0:W-:Y:S03]  /*6f480*/  STL.64 [R1+0x6480], R4 ;  /* 0x0064800401007387 */ /* 0x0001e60000100a00 */
[----:B0-----:R-:W2:Y:S11]  /*6f490*/  LDL.64 R4, [R1+0x30] ;  /* 0x0000300001047983 */ /* 0x001eb60000100a00 */
[----:B------:R-:W-:Y:S07]  /*6f4a0*/  @!UPT UIADD3 URZ, URZ, URZ, URZ ;  /* 0x0000003f3f3ff290 */ /* 0x000fee000fffe03f */
[----:B------:R0:W-:Y:S02]  /*6f4b0*/  STL.64 [R1+0x4c0], R12 ;  /* 0x0004c00c01007387 */ /* 0x0001e40000100a00 */
[----:B------:R-:W-:Y:S01]  /*6f4c0*/  STL.64 [R1+0x4c8], R14 ;  /* 0x0004c80e01007387 */ /* 0x000fe20000100a00 */
[----:B0-----:R-:W3:Y:S01]  /*6f4d0*/  LDL.LU.64 R12, [R1+0x64a0] ;  /* 0x0064a000010c7983 */ /* 0x001ee20000300a00 */
[----:B----4-:R-:W-:Y:S02]  /*6f4e0*/  STL.64 [R1+0x6378], R18 ;  /* 0x0063781201007387 */ /* 0x010fe40000100a00 */
[----:B------:R0:W-:Y:S02]  /*6f4f0*/  STL.64 [R1+0x6370], R16 ;  /* 0x0063701001007387 */ /* 0x0001e40000100a00 */
[----:B0-----:R-:W4:Y:S01]  /*6f500*/  LDL.64 R16, [R1+0x140] ;  /* 0x0001400001107983 */ /* 0x001f220000100a00 */
[C---:B---3--:R-:W-:Y:S03]  /*6f510*/  HMMA.16816.F32 R8, R20.reuse, R12, R8 ;  /* 0x0000000c1408723c */ /* 0x048fe60000001808 */
[----:B----4-:R0:W-:Y:S04]  /*6f520*/  STL.64 [R1+0x6490], R16 ;  /* 0x0064901001007387 */ /* 0x0101e80000100a00 */
[----:B0-----:R-:W3:Y:S01]  /*6f530*/  LDL.LU R16, [R1+0x9c0] ;  /* 0x0009c00001107983 */ /* 0x001ee20000300800 */
[----:B------:R-:W3:Y:S02]  /*6f540*/  LDL.LU R17, [R1+0x9c4] ;  /* 0x0009c40001117983 */ /* 0x000ee40000300800 */
[----:B------:R-:W3:Y:S02]  /*6f550*/  LDL.LU R18, [R1+0x9c8] ;  /* 0x0009c80001127983 */ /* 0x000ee40000300800 */
[----:B------:R-:W3:Y:S11]  /*6f560*/  LDL.LU R19, [R1+0x9cc] ;  /* 0x0009cc0001137983 */ /* 0x000ef60000300800 */
[----:B------:R0:W-:Y:S01]  /*6f570*/  STL.64 [R1+0x4b0], R8 ;  /* 0x0004b00801007387 */ /* 0x0001e20000100a00 */
[----:B------:R-:W-:Y:S03]  /*6f580*/  STL.64 [R1+0x4b8], R10 ;  /* 0x0004b80a01007387 */ /* 0x000fe60000100a00 */
[----:B0-----:R-:W4:Y:S01]  /*6f590*/  LDL.LU.64 R8, [R1+0x6498] ;  /* 0x0064980001087983 */ /* 0x001f220000300a00 */
[----:B--2---:R-:W-:Y:S01]  /*6f5a0*/  IMAD.MOV.U32 R28, RZ, RZ, R5 ;  /* 0x000000ffff1c7224 */ /* 0x004fe200078e0005 */
[C---:B----4-:R-:W-:Y:S08]  /*6f5b0*/  HMMA.16816.F32 R24, R20.reuse, R8, R24 ;  /* 0x000000081418723c */ /* 0x050ff00000001818 */
[C---:B---3--:R-:W-:Y:S11]  /*6f5c0*/  HMMA.16816.F32 R16, R20.reuse, R4, R16 ;  /* 0x000000041410723c */ /* 0x048ff60000001810 */
[----:B------:R-:W-:Y:S04]  /*6f5d0*/  @!UPT UIADD3 URZ, URZ, URZ, URZ ;  /* 0x0000003f3f3ff290 */ /* 0x000fe8000fffe03f */
[----:B------:R-:W-:Y:S01]  /*6f5e0*/  STL.64 [R1+0x4a0], R24 ;  /* 0x0004a01801007387 */ /* 0x000fe20000100a00 */
[----:B------:R-:W-:Y:S02]  /*6f5f0*/  IMAD.MOV.U32 R14, RZ, RZ, R26 ;  /* 0x000000ffff0e7224 */ /* 0x000fe400078e001a */
[----:B------:R-:W-:Y:S02]  /*6f600*/  IMAD.MOV.U32 R15, RZ, RZ, R27 ;  /* 0x000000ffff0f7224 */ /* 0x000fe400078e001b */
[----:B------:R-:W0:Y:S04]  /*6f610*/  LDSM.16.MT88.4 R24, [R0+0x22000] ;  /* 0x022000000018783b */ /* 0x000e280000004200 */
[----:B------:R-:W-:Y:S01]  /*6f620*/  STL [R1+0x5aac], R15 ;  /* 0x005aac0f01007387 */ /* 0x000fe20000100800 */
[----:B------:R-:W-:Y:S02]  /*6f630*/  STL [R1+0x5aa8], R14 ;  /* 0x005aa80e01007387 */ /* 0x000fe40000100800 */
[----:B------:R1:W-:Y:S02]  /*6f640*/  STL.64 [R1+0x6440], R12 ;  /* 0x0064400c01007387 */ /* 0x0003e40000100a00 */
[----:B-1----:R-:W2:Y:S01]  /*6f650*/  LDL.LU R12, [R1+0x810] ;  /* 0x00081000010c7983 */ /* 0x002ea20000300800 */
[----:B------:R-:W2:Y:S02]  /*6f660*/  LDL.LU R13, [R1+0x814] ;  /* 0x00081400010d7983 */ /* 0x000ea40000300800 */
[----:B------:R-:W2:Y:S02]  /*6f670*/  LDL.LU R14, [R1+0x818] ;  /* 0x00081800010e7983 */ /* 0x000ea40000300800 */
[----:B------:R-:W2:Y:S01]  /*6f680*/  LDL.LU R15, [R1+0x81c] ;  /* 0x00081c00010f7983 */ /* 0x000ea20000300800 */
[----:B------:R-:W-:Y:S04]  /*6f690*/  STL [R1+0x6340], R0 ;  /* 0x0063400001007387 */ /* 0x000fe80000100800 */
[----:B0-----:R-:W-:Y:S01]  /*6f6a0*/  STL.64 [R1+0x6280], R26 ;  /* 0x0062801a01007387 */ /* 0x001fe20000100a00 */
[----:B------:R0:W-:Y:S03]  /*6f6b0*/  STL.64 [R1+0x6278], R24 ;  /* 0x0062781801007387 */ /* 0x0001e60000100a00 */
[----:B0-----:R-:W3:Y:S01]  /*6f6c0*/  LDL.64 R24, [R1+0x150] ;  /* 0x0001500001187983 */ /* 0x001ee20000100a00 */
[----:B------:R0:W-:Y:S02]  /*6f6d0*/  STL.64 [R1+0x830], R16 ;  /* 0x0008301001007387 */ /* 0x0001e40000100a00 */
[----:B------:R-:W-:Y:S01]  /*6f6e0*/  STL.64 [R1+0x838], R18 ;  /* 0x0008381201007387 */ /* 0x000fe20000100a00 */
[----:B0-----:R-:W2:Y:S01]  /*6f6f0*/  LDL.LU.64 R16, [R1+0x6490] ;  /* 0x0064900001107983 */ /* 0x001ea20000300a00 */
[----:B------:R-:W3:Y:S02]  /*6f700*/  LDL.LU.64 R6, [R1+0x6488] ;  /* 0x0064880001067983 */ /* 0x000ee40000300a00 */
[----:B------:R-:W3:Y:S02]  /*6f710*/  LDL.LU.64 R4, [R1+0x6480] ;  /* 0x0064800001047983 */ /* 0x000ee40000300a00 */
[----:B------:R-:W-:Y:S01]  /*6f720*/  STL [R1+0x6344], R28 ;  /* 0x0063441c01007387 */ /* 0x000fe20000100800 */
[C---:B---3--:R-:W-:Y:S08]  /*6f730*/  HMMA.16816.F32 R4, R20.reuse, R24, R4 ;  /* 0x000000181404723c */ /* 0x048ff00000001804 */
[----:B--2---:R-:W-:Y:S01]  /*6f740*/  HMMA.16816.F32 R12, R20, R16, R12 ;  /* 0x00000010140c723c */ /* 0x004fe2000000180c */
[----:B------:R-:W-:Y:S11]  /*6f750*/  IMAD.MOV.U32 R0, RZ, RZ, R25 ;  /* 0x000000ffff007224 */ /* 0x000ff600078e0019 */
[----:B------:R-:W-:Y:S03]  /*6f760*/  @!UPT UIADD3 URZ, URZ, URZ, URZ ;  /* 0x0000003f3f3ff290 */ /* 0x000fe6000fffe03f */
[----:B------:R-:W-:Y:S01]  /*6f770*/  STL.64 [R1+0x820], R4 ;  /* 0x0008200401007387 */ /* 0x000fe20000100a00 */
[----:B------:R0:W-:Y:S03]  /*6f780*/  STL.64 [R1+0x828], R6 ;  /* 0x0008280601007387 */ /* 0x0001e60000100a00 */
[----:B0-----:R-:W2:Y:S01]  /*6f790*/  LDL.LU.64 R6, [R1+0x6478] ;  /* 0x0064780001067983 */ /* 0x001ea20000300a00 */
[----:B------:R-:W3:Y:S02]  /*6f7a0*/  LDL.LU.64 R4, [R1+0x6470] ;  /* 0x0064700001047983 */ /* 0x000ee40000300a00 */
[----:B------:R-:W-:Y:S02]  /*6f7b0*/  STL [R1+0x6348], R0 ;  /* 0x0063480001007387 */ /* 0x000fe40000100800 */
[----:B------:R-:W-:Y:S01]  /*6f7c0*/  STL.64 [R1+0x810], R12 ;  /* 0x0008100c01007387 */ /* 0x000fe20000100a00 */
[----:B------:R-:W4:Y:S01]  /*6f7d0*/  LDL.LU R24, [R1+0x250] ;  /* 0x0002500001187983 */ /* 0x000f220000300800 */
[----:B------:R-:W4:Y:S02]  /*6f7e0*/  LDL.LU R25, [R1+0x254] ;  /* 0x0002540001197983 */ /* 0x000f240000300800 */
[----:B------:R-:W2:Y:S02]  /*6f7f0*/  LDL.LU R26, [R1+0x258] ;  /* 0x00025800011a7983 */ /* 0x000ea40000300800 */
[----:B------:R-:W2:Y:S02]  /*6f800*/  LDL.LU R27, [R1+0x25c] ;  /* 0x00025c00011b7983 */ /* 0x000ea40000300800 */
[----:B--2---:R-:W-:Y:S01]  /*6f810*/  STL.64 [R1+0x6368], R26 ;  /* 0x0063681a01007387 */ /* 0x004fe20000100a00 */
[----:B----4-:R0:W-:Y:S03]  /*6f820*/  STL.64 [R1+0x6360], R24 ;  /* 0x0063601801007387 */ /* 0x0101e60000100a00 */
[----:B0-----:R-:W2:Y:S01]  /*6f830*/  LDL.LU R24, [R1+0x270] ;  /* 0x0002700001187983 */ /* 0x001ea20000300800 */
[----:B------:R-:W2:Y:S02]  /*6f840*/  LDL.LU R25, [R1+0x274] ;  /* 0x0002740001197983 */ /* 0x000ea40000300800 */
[----:B------:R-:W4:Y:S02]  /*6f850*/  LDL.LU R26, [R1+0x278] ;  /* 0x00027800011a7983 */ /* 0x000f240000300800 */
[----:B------:R-:W4:Y:S02]  /*6f860*/  LDL.LU R27, [R1+0x27c] ;  /* 0x00027c00011b7983 */ /* 0x000f240000300800 */
[----:B------:R-:W-:-:S02]  /*6f870*/  IMAD.MOV.U32 R28, RZ, RZ, R17 ;  /* 0x000000ffff1c7224 */ /* 0x000fc400078e0011 */
[----:B------:R-:W-:Y:S02]  /*6f880*/  IMAD.MOV.U32 R16, RZ, RZ, R2 ;  /* 0x000000ffff107224 */ /* 0x000fe400078e0002 */
[----:B------:R-:W-:Y:S01]  /*6f890*/  IMAD.MOV.U32 R17, RZ, RZ, R7 ;  /* 0x000000ffff117224 */ /* 0x000fe200078e0007 */
[----:B----4-:R-:W-:Y:S01]  /*6f8a0*/  STL.64 [R1+0x6388], R26 ;  /* 0x0063881a01007387 */ /* 0x010fe20000100a00 */
[----:B--2---:R-:W-:Y:S02]  /*6f8b0*/  STL.64 [R1+0x6380], R24 ;  /* 0x0063801801007387 */ /* 0x004fe40000100a00 */
[----:B------:R-:W2:Y:S02]  /*6f8c0*/  LDL.LU R2, [R1+0x646c] ;  /* 0x00646c0001027983 */ /* 0x000ea40000300800 */
[----:B------:R0:W-:Y:S02]  /*6f8d0*/  STL.64 [R1+0x6390], R16 ;  /* 0x0063901001007387 */ /* 0x0001e40000100a00 */
[----:B0-----:R-:W-:-:S02]  /*6f8e0*/  IMAD.MOV.U32 R16, RZ, RZ, R6 ;  /* 0x000000ffff107224 */ /* 0x001fc400078e0006 */
[----:B------:R-:W-:-:S05]  /*6f8f0*/  IMAD.MOV.U32 R17, RZ, RZ, R3 ;  /* 0x000000ffff117224 */ /* 0x000fca00078e0003 */
[----:B------:R3:W-:Y:S01]  /*6f900*/  STL.64 [R1+0x63a8], R16 ;  /* 0x0063a81001007387 */ /* 0x0007e20000100a00 */
[----:B------:R-:W4:Y:S02]  /*6f910*/  LDL.LU R24, [R1+0x280] ;  /* 0x0002800001187983 */ /* 0x000f240000300800 */
[----:B------:R-:W4:Y:S02]  /*6f920*/  LDL.LU R25, [R1+0x284] ;  /* 0x0002840001197983 */ /* 0x000f240000300800 */
[----:B------:R-:W2:Y:S01]  /*6f930*/  LDL.LU R26, [R1+0x288] ;  /* 0x00028800011a7983 */ /* 0x000ea20000300800 */
[----:B------:R-:W2:Y:S01]  /*6f940*/  LDL.LU R27, [R1+0x28c] ;  /* 0x00028c00011b7983 */ /* 0x000ea20000300800 */
[----:B---3--:R-:W-:Y:S02]  /*6f950*/  IMAD.MOV.U32 R16, RZ, RZ, R5 ;  /* 0x000000ffff107224 */ /* 0x008fe400078e0005 */
[----:B------:R-:W-:-:S05]  /*6f960*/  IMAD.MOV.U32 R17, RZ, RZ, R4 ;  /* 0x000000ffff117224 */ /* 0x000fca00078e0004 */
[----:B------:R0:W-:Y:S04]  /*6f970*/  STL.64 [R1+0x63d0], R16 ;  /* 0x0063d01001007387 */ /* 0x0001e80000100a00 */
[----:B0-----:R-:W3:Y:S01]  /*6f980*/  LDL.LU R16, [R1+0x490] ;  /* 0x0004900001107983 */ /* 0x001ee20000300800 */
[----:B------:R-:W3:Y:S02]  /*6f990*/  LDL.LU R17, [R1+0x494] ;  /* 0x0004940001117983 */ /* 0x000ee40000300800 */
[----:B------:R-:W2:Y:S02]  /*6f9a0*/  LDL.LU R18, [R1+0x498] ;  /* 0x0004980001127983 */ /* 0x000ea40000300800 */
[----:B------:R-:W2:Y:S02]  /*6f9b0*/  LDL.LU R19, [R1+0x49c] ;  /* 0x00049c0001137983 */ /* 0x000ea40000300800 */
[----:B--2---:R-:W-:Y:S01]  /*6f9c0*/  STL.64 [R1+0x63e0], R18 ;  /* 0x0063e01201007387 */ /* 0x004fe20000100a00 */
[----:B---3--:R0:W-:Y:S03]  /*6f9d0*/  STL.64 [R1+0x63d8], R16 ;  /* 0x0063d81001007387 */ /* 0x0081e60000100a00 */
[----:B0-----:R-:W2:Y:S04]  /*6f9e0*/  LDL.64 R16, [R1+0xe0] ;  /* 0x0000e00001107983 */ /* 0x001ea80000100a00 */
[----:B--2---:R0:W-:Y:S02]  /*6f9f0*/  STL.64 [R1+0x63f0], R16 ;  /* 0x0063f01001007387 */ /* 0x0041e40000100a00 */
[----:B0-----:R-:W-:-:S02]  /*6fa00*/  IMAD.MOV.U32 R16, RZ, RZ, R2 ;  /* 0x000000ffff107224 */ /* 0x001fc400078e0002 */
[----:B------:R-:W-:Y:S01]  /*6fa10*/  IMAD.MOV.U32 R17, RZ, RZ, R29 ;  /* 0x000000ffff117224 */ /* 0x000fe200078e001d */
[----:B------:R-:W2:Y:S01]  /*6fa20*/  LDL.LU R2, [R1+0x6468] ;  /* 0x0064680001027983 */ /* 0x000ea20000300800 */
[----:B------:R-:W3:Y:S03]  /*6fa30*/  LDL.LU R29, [R1+0x6464] ;  /* 0x00646400011d7983 */ /* 0x000ee60000300800 */
[----:B------:R-:W-:Y:S01]  /*6fa40*/  STL.64 [R1+0x6408], R16 ;  /* 0x0064081001007387 */ /* 0x000fe20000100a00 */
[----:B------:R-:W2:Y:S03]  /*6fa50*/  LDL.64 R4, [R1+0xd0] ;  /* 0x0000d00001047983 */ /* 0x000ea60000100a00 */
[----:B--2---:R0:W-:Y:S04]  /*6fa60*/  STL.64 [R1+0x63e8], R4 ;  /* 0x0063e80401007387 */ /* 0x0041e80000100a00 */
[----:B0-----:R-:W2:Y:S01]  /*6fa70*/  LDL.LU R4, [R1+0x7b0] ;  /* 0x0007b00001047983 */ /* 0x001ea20000300800 */
[----:B------:R-:W2:Y:S02]  /*6fa80*/  LDL.LU R5, [R1+0x7b4] ;  /* 0x0007b40001057983 */ /* 0x000ea40000300800 */
[----:B------:R-:W2:Y:S02]  /*6fa90*/  LDL.LU R6, [R1+0x7b8] ;  /* 0x0007b80001067983 */ /* 0x000ea40000300800 */
[----:B------:R-:W2:Y:S01]  /*6faa0*/  LDL.LU R7, [R1+0x7bc] ;  /* 0x0007bc0001077983 */ /* 0x000ea20000300800 */
[----:B------:R-:W2:Y:S04]  /*6fab0*/  LDL.64 R16, [R1+0x100] ;  /* 0x0001000001107983 */ /* 0x000ea80000100a00 */
[----:B--2---:R-:W-:Y:S01]  /*6fac0*/  STL.64 [R1+0x6420], R16 ;  /* 0x0064201001007387 */ /* 0x004fe20000100a00 */
[----:B------:R-:W-:Y:S02]  /*6fad0*/  STL.64 [R1+0x6400], R6 ;  /* 0x0064000601007387 */ /* 0x000fe40000100a00 */
[----:B------:R0:W-:Y:S02]  /*6fae0*/  STL.64 [R1+0x63f8], R4 ;  /* 0x0063f80401007387 */ /* 0x0001e40000100a00 */
[----:B0-----:R-:W2:Y:S01]  /*6faf0*/  LDL.LU R4, [R1+0x7c0] ;  /* 0x0007c00001047983 */ /* 0x001ea20000300800 */
[----:B------:R-:W2:Y:S02]  /*6fb00*/  LDL.LU R5, [R1+0x7c4] ;  /* 0x0007c40001057983 */ /* 0x000ea40000300800 */
[----:B------:R-:W2:Y:S02]  /*6fb10*/  LDL.LU R6, [R1+0x7c8] ;  /* 0x0007c80001067983 */ /* 0x000ea40000300800 */
[----:B------:R-:W2:Y:S01]  /*6fb20*/  LDL.LU R7, [R1+0x7cc] ;  /* 0x0007cc0001077983 */ /* 0x000ea20000300800 */
[----:B------:R-:W2:Y:S01]  /*6fb30*/  LDL.64 R16, [R1+0x110] ;  /* 0x0001100001107983 */ /* 0x000ea20000100a00 */
[----:B------:R-:W-:-:S02]  /*6fb40*/  IMAD.MOV.U32 R10, RZ, RZ, R14 ;  /* 0x000000ffff0a7224 */ /* 0x000fc400078e000e */
[----:B------:R-:W-:Y:S01]  /*6fb50*/  IMAD.MOV.U32 R11, RZ, RZ, R15 ;  /* 0x000000ffff0b7224 */ /* 0x000fe200078e000f */
[----:B--2---:R3:W-:Y:S02]  /*6fb60*/  STL.64 [R1+0x6438], R16 ;  /* 0x0064381001007387 */ /* 0x0047e40000100a00 */
[----:B---3--:R-:W-:Y:S02]  /*6fb70*/  IMAD.MOV.U32 R16, RZ, RZ, R29 ;  /* 0x000000ffff107224 */ /* 0x008fe400078e001d */
[----:B------:R-:W-:Y:S01]  /*6fb80*/  IMAD.MOV.U32 R17, RZ, RZ, R2 ;  /* 0x000000ffff117224 */ /* 0x000fe200078e0002 */
[----:B------:R-:W2:Y:S04]  /*6fb90*/  LDL.LU R29, [R1+0x6460] ;  /* 0x00646000011d7983 */ /* 0x000ea80000300800 */
[----:B------:R0:W-:Y:S04]  /*6fba0*/  STL.64 [R1+0x6448], R16 ;  /* 0x0064481001007387 */ /* 0x0001e80000100a00 */
[----:B0-----:R-:W3:Y:S01]  /*6fbb0*/  LDL.64 R16, [R1+0x130] ;  /* 0x0001300001107983 */ /* 0x001ee20000100a00 */
[----:B------:R-:W2:Y:S02]  /*6fbc0*/  LDL.LU R12, [R1+0x7f0] ;  /* 0x0007f000010c7983 */ /* 0x000ea40000300800 */
[----:B------:R-:W2:Y:S02]  /*6fbd0*/  LDL.LU R13, [R1+0x7f4] ;  /* 0x0007f400010d7983 */ /* 0x000ea40000300800 */
[----:B------:R-:W2:Y:S01]  /*6fbe0*/  LDL.LU R14, [R1+0x7f8] ;  /* 0x0007f800010e7983 */ /* 0x000ea20000300800 */
[----:B------:R-:W2:Y:S04]  /*6fbf0*/  LDL.LU R15, [R1+0x7fc] ;  /* 0x0007fc00010f7983 */ /* 0x000ea80000300800 */
[----:B--2---:R-:W-:Y:S01]  /*6fc00*/  STL.64 [R1+0x6458], R14 ;  /* 0x0064580e01007387 */ /* 0x004fe20000100a00 */
[----:B------:R0:W-:Y:S03]  /*6fc10*/  STL.64 [R1+0x6450], R12 ;  /* 0x0064500c01007387 */ /* 0x0001e60000100a00 */
[----:B0-----:R-:W3:Y:S01]  /*6fc20*/  LDL.LU R12, [R1+0x800] ;  /* 0x00080000010c7983 */ /* 0x001ee20000300800 */
[----:B------:R-:W3:Y:S02]  /*6fc30*/  LDL.LU R13, [R1+0x804] ;  /* 0x00080400010d7983 */ /* 0x000ee40000300800 */
[----:B------:R-:W3:Y:S02]  /*6fc40*/  LDL.LU R14, [R1+0x808] ;  /* 0x00080800010e7983 */ /* 0x000ee40000300800 */
[----:B------:R-:W3:Y:S01]  /*6fc50*/  LDL.LU R15, [R1+0x80c] ;  /* 0x00080c00010f7983 */ /* 0x000ee20000300800 */
[----:B------:R-:W-:Y:S01]  /*6fc60*/  STL.64 [R1+0x6418], R6 ;  /* 0x0064180601007387 */ /* 0x000fe20000100a00 */
[----:B------:R0:W-:Y:S03]  /*6fc70*/  STL.64 [R1+0x6410], R4 ;  /* 0x0064100401007387 */ /* 0x0001e60000100a00 */
[----:B0-----:R-:W2:Y:S01]  /*6fc80*/  LDL.LU R4, [R1+0x7d0] ;  /* 0x0007d00001047983 */ /* 0x001ea20000300800 */
[----:B------:R-:W2:Y:S02]  /*6fc90*/  LDL.LU R5, [R1+0x7d4] ;  /* 0x0007d40001057983 */ /* 0x000ea40000300800 */
[----:B------:R-:W2:Y:S02]  /*6fca0*/  LDL.LU R6, [R1+0x7d8] ;  /* 0x0007d80001067983 */ /* 0x000ea40000300800 */
[----:B------:R-:W2:Y:S02]  /*6fcb0*/  LDL.LU R7, [R1+0x7dc] ;  /* 0x0007dc0001077983 */ /* 0x000ea40000300800 */
[----:B--2---:R-:W-:Y:S01]  /*6fcc0*/  STL.64 [R1+0x6430], R6 ;  /* 0x0064300601007387 */ /* 0x004fe20000100a00 */
[----:B------:R0:W-:Y:S03]  /*6fcd0*/  STL.64 [R1+0x6428], R4 ;  /* 0x0064280401007387 */ /* 0x0001e60000100a00 */
[----:B0-----:R-:W2:Y:S01]  /*6fce0*/  LDL.LU R4, [R1+0x7e0] ;  /* 0x0007e00001047983 */ /* 0x001ea20000300800 */
[----:B------:R-:W2:Y:S02]  /*6fcf0*/  LDL.LU R5, [R1+0x7e4] ;  /* 0x0007e40001057983 */ /* 0x000ea40000300800 */
[----:B------:R-:W2:Y:S02]  /*6fd00*/  LDL.LU R6, [R1+0x7e8] ;  /* 0x0007e80001067983 */ /* 0x000ea40000300800 */
[----:B------:R-:W2:Y:S01]  /*6fd10*/  LDL.LU R7, [R1+0x7ec] ;  /* 0x0007ec0001077983 */ /* 0x000ea20000300800 */
[----:B------:R-:W-:Y:S01]  /*6fd20*/  STL.64 [R1+0x63a0], R26 ;  /* 0x0063a01a01007387 */ /* 0x000fe20000100a00 */
[----:B----4-:R0:W-:Y:S03]  /*6fd30*/  STL.64 [R1+0x6398], R24 ;  /* 0x0063981801007387 */ /* 0x0101e60000100a00 */
[----:B0-----:R-:W4:Y:S01]  /*6fd40*/  LDL.LU R24, [R1+0x290] ;  /* 0x0002900001187983 */ /* 0x001f220000300800 */
[----:B------:R-:W4:Y:S02]  /*6fd50*/  LDL.LU R25, [R1+0x294] ;  /* 0x0002940001197983 */ /* 0x000f240000300800 */
[----:B------:R-:W2:Y:S02]  /*6fd60*/  LDL.LU R26, [R1+0x298] ;  /* 0x00029800011a7983 */ /* 0x000ea40000300800 */
[----:B------:R-:W2:Y:S01]  /*6fd70*/  LDL.LU R27, [R1+0x29c] ;  /* 0x00029c00011b7983 */ /* 0x000ea20000300800 */
[C---:B---3--:R-:W-:Y:S01]  /*6fd80*/  HMMA.16816.F32 R12, R20.reuse, R16, R12 ;  /* 0x00000010140c723c */ /* 0x048fe2000000180c */
[----:B------:R-:W-:Y:S01]  /*6fd90*/  IMAD.MOV.U32 R0, RZ, RZ, R17 ;  /* 0x000000ffff007224 */ /* 0x000fe200078e0011 */
[----:B--2---:R-:W-:Y:S01]  /*6fda0*/  STL.64 [R1+0x63b8], R26 ;  /* 0x0063b81a01007387 */ /* 0x004fe20000100a00 */
[----:B----4-:R0:W-:Y:S03]  /*6fdb0*/  STL.64 [R1+0x63b0], R24 ;  /* 0x0063b01801007387 */ /* 0x0101e60000100a00 */
[----:B0-----:R-:W2:Y:S01]  /*6fdc0*/  LDL.LU R24, [R1+0x2a0] ;  /* 0x0002a00001187983 */ /* 0x001ea20000300800 */
[----:B------:R-:W2:Y:S02]  /*6fdd0*/  LDL.LU R25, [R1+0x2a4] ;  /* 0x0002a40001197983 */ /* 0x000ea40000300800 */
[----:B------:R-:W2:Y:S02]  /*6fde0*/  LDL.LU R26, [R1+0x2a8] ;  /* 0x0002a800011a7983 */ /* 0x000ea40000300800 */
[----:B------:R-:W2:Y:S01]  /*6fdf0*/  LDL.LU R27, [R1+0x2ac] ;  /* 0x0002ac00011b7983 */ /* 0x000ea20000300800 */
[----:B------:R-:W-:Y:S01]  /*6fe00*/  STL [R1+0x634c], R28 ;  /* 0x00634c1c01007387 */ /* 0x000fe20000100800 */
[----:B------:R-:W-:Y:S02]  /*6fe10*/  STL [R1+0x5ab4], R11 ;  /* 0x005ab40b01007387 */ /* 0x000fe40000100800 */
[----:B------:R-:W-:Y:S08]  /*6fe20*/  STL [R1+0x5ab0], R10 ;  /* 0x005ab00a01007387 */ /* 0x000ff00000100800 */
[----:B------:R-:W-:Y:S01]  /*6fe30*/  STL.64 [R1+0x800], R12 ;  /* 0x0008000c01007387 */ /* 0x000fe20000100a00 */
[----:B------:R0:W-:Y:S04]  /*6fe40*/  STL.64 [R1+0x808], R14 ;  /* 0x0008080e01007387 */ /* 0x0001e80000100a00 */
[----:B0-----:R-:W3:Y:S01]  /*6fe50*/  LDL.LU.64 R14, [R1+0x6458] ;  /* 0x00645800010e7983 */ /* 0x001ee20000300a00 */
[----:B------:R-:W3:Y:S02]  /*6fe60*/  LDL.LU.64 R12, [R1+0x6450] ;  /* 0x00645000010c7983 */ /* 0x000ee40000300a00 */
[----:B------:R-:W3:Y:S02]  /*6fe70*/  LDL.LU.64 R16, [R1+0x6448] ;  /* 0x0064480001107983 */ /* 0x000ee40000300a00 */
[----:B------:R0:W-:Y:S01]  /*6fe80*/  STL [R1+0x6350], R0 ;  /* 0x0063500001007387 */ /* 0x0001e20000100800 */
[C---:B---3--:R-:W-:Y:S01]  /*6fe90*/  HMMA.16816.F32 R16, R20.reuse, R16, R12 ;  /* 0x000000101410723c */ /* 0x048fe2000000180c */
[----:B------:R-:W3:Y:S11]  /*6fea0*/  LDL.LU.64 R12, [R1+0x6440] ;  /* 0x00644000010c7983 */ /* 0x000ef60000300a00 */
[----:B------:R-:W-:Y:S11]  /*6feb0*/  @!UPT UIADD3 URZ, URZ, URZ, URZ ;  /* 0x0000003f3f3ff290 */ /* 0x000ff6000fffe03f */
[----:B------:R-:W-:Y:S01]  /*6fec0*/  @!UPT UIADD3 URZ, URZ, URZ, URZ ;  /* 0x0000003f3f3ff290 */ /* 0x000fe2000fffe03f */
[----:B------:R-:W-:Y:S02]  /*6fed0*/  IMAD.MOV.U32 R11, RZ, RZ, R16 ;  /* 0x000000ffff0b7224 */ /* 0x000fe400078e0010 */
[----:B------:R-:W-:Y:S02]  /*6fee0*/  IMAD.MOV.U32 R10, RZ, RZ, R17 ;  /* 0x000000ffff0a7224 */ /* 0x000fe400078e0011 */
[----:B------:R-:W4:Y:S03]  /*6fef0*/  LDL.LU.64 R16, [R1+0x6438] ;  /* 0x0064380001107983 */ /* 0x000f260000300a00 */
[----:B------:R-:W-:Y:S02]  /*6ff00*/  STL [R1+0x6358], R10 ;  /* 0x0063580a01007387 */ /* 0x000fe40000100800 */
[----:B------:R-:W-:Y:S01]  /*6ff10*/  STL [R1+0x6354], R11 ;  /* 0x0063540b01007387 */ /* 0x000fe20000100800 */
[C---:B----4-:R-:W-:Y:S01]  /*6ff20*/  HMMA.16816.F32 R4, R20.reuse, R16, R4 ;  /* 0x000000101404723c */ /* 0x050fe20000001804 */
[----:B0-----:R-:W-:Y:S11]  /*6ff30*/  IMAD.MOV.U32 R0, RZ, RZ, R17 ;  /* 0x000000ffff007224 */ /* 0x001ff600078e0011 */
[----:B------:R-:W-:Y:S11]  /*6ff40*/  @!UPT UIADD3 URZ, URZ, URZ, URZ ;  /* 0x0000003f3f3ff290 */ /* 0x000ff6000fffe03f */
[----:B------:R-:W-:Y:S01]  /*6ff50*/  STL.64 [R1+0x7e0], R4 ;  /* 0x0007e00401007387 */ /* 0x000fe20000100a00 */
[----:B------:R0:W-:Y:S03]  /*6ff60*/  STL.64 [R1+0x7e8], R6 ;  /* 0x0007e80601007387 */ /* 0x0001e60000100a00 */
[----:B0-----:R-:W4:Y:S01]  /*6ff70*/  LDL.LU.64 R6, [R1+0x6430] ;  /* 0x0064300001067983 */ /* 0x001f220000300a00 */
[----:B------:R-:W4:Y:S02]  /*6ff80*/  LDL.LU.64 R4, [R1+0x6428] ;  /* 0x0064280001047983 */ /* 0x000f240000300a00 */
[----:B------:R-:W4:Y:S02]  /*6ff90*/  LDL.LU.64 R16, [R1+0x6420] ;  /* 0x0064200001107983 */ /* 0x000f240000300a00 */
[----:B----4-:R-:W-:Y:S01]  /*6ffa0*/  HMMA.16816.F32 R4, R20, R16, R4 ;  /* 0x000000101404723c */ /* 0x010fe20000001804 */
[----:B------:R-:W-:Y:S11]  /*6ffb0*/  IMAD.MOV.U32 R28, RZ, RZ, R17 ;  /* 0x000000ffff1c7224 */ /* 0x000ff600078e0011 */
[----:B------:R-:W-:Y:S11]  /*6ffc0*/  @!UPT UIADD3 URZ, URZ, URZ, URZ ;  /* 0x0000003f3f3ff290 */ /* 0x000ff6000fffe03f */
[----:B------:R-:W-:Y:S01]  /*6ffd0*/  STL.64 [R1+0x7d0], R4 ;  /* 0x0007d00401007387 */ /* 0x000fe20000100a00 */
[----:B------:R0:W-:Y:S03]  /*6ffe0*/  STL.64 [R1+0x7d8], R6 ;  /* 0x0007d80601007387 */ /* 0x0001e60000100a00 */
[----:B0-----:R-:W4:Y:S01]  /*6fff0*/  LDL.LU.64 R6, [R1+0x6418] ;  /* 0x0064180001067983 */ /* 0x001f220000300a00 */
[----:B------:R-:W4:Y:S02]  /*70000*/  LDL.LU.64 R4, [R1+0x6410] ;  /* 0x0064100001047983 */ /* 0x000f240000300a00 */
[----:B------:R-:W4:Y:S02]  /*70010*/  LDL.LU.64 R16, [R1+0x6408] ;  /* 0x0064080001107983 */ /* 0x000f240000300a00 */
[----:B------:R-:W-:Y:S02]  /*70020*/  IMAD.MOV.U32 R15, RZ, RZ, R18 ;  /* 0x000000ffff0f7224 */ /* 0x000fe400078e0012 */
[----:B------:R-:W-:-:S02]  /*70030*/  IMAD.MOV.U32 R14, RZ, RZ, R19 ;  /* 0x000000ffff0e7224 */ /* 0x000fc400078e0013 */
[C---:B----4-:R-:W-:Y:S01]  /*70040*/  HMMA.16816.F32 R16, R20.reuse, R16, R4 ;  /* 0x000000101410723c */ /* 0x050fe20000001804 */
[----:B------:R-:W4:Y:S01]  /*70050*/  LDL.LU.64 R6, [R1+0x6400] ;  /* 0x0064000001067983 */ /* 0x000f220000300a00 */
[----:B------:R-:W4:Y:S11]  /*70060*/  LDL.LU.64 R4, [R1+0x63f8] ;  /* 0x0063f80001047983 */ /* 0x000f360000300a00 */
[----:B------:R-:W-:Y:S10]  /*70070*/  @!UPT UIADD3 URZ, URZ, URZ, URZ ;  /* 0x0000003f3f3ff290 */ /* 0x000ff4000fffe03f */
[----:B------:R0:W-:Y:S01]  /*70080*/  STL.64 [R1+0x7c0], R16 ;  /* 0x0007c01001007387 */ /* 0x0001e20000100a00 */
[----:B------:R-:W-:Y:S03]  /*70090*/  STL.64 [R1+0x7c8], R18 ;  /* 0x0007c81201007387 */ /* 0x000fe60000100a00 */
[----:B0-----:R-:W4:Y:S02]  /*700a0*/  LDL.LU.64 R16, [R1+0x63f0] ;  /* 0x0063f00001107983 */ /* 0x001f240000300a00 */
[C---:B----4-:R-:W-:Y:S01]  /*700b0*/  HMMA.16816.F32 R4, R20.reuse, R16, R4 ;  /* 0x000000101404723c */ /* 0x050fe20000001804 */
[----:B------:R-:W-:Y:S02]  /*700c0*/  IMAD.MOV.U32 R10, RZ, RZ, R16 ;  /* 0x000000ffff0a7224 */ /* 0x000fe400078e0010 */
[----:B------:R-:W-:Y:S11]  /*700d0*/  IMAD.MOV.U32 R11, RZ, RZ, R17 ;  /* 0x000000ffff0b7224 */ /* 0x000ff600078e0011 */
[----:B------:R-:W-:Y:S09]  /*700e0*/  @!UPT UIADD3 URZ, URZ, URZ, URZ ;  /* 0x0000003f3f3ff290 */ /* 0x000ff2000fffe03f */
[----:B------:R0:W-:Y:S01]  /*700f0*/  STL.64 [R1+0x7b0], R4 ;  /* 0x0007b00401007387 */ /* 0x0001e20000100a00 */
[----:B------:R1:W-:Y:S03]  /*70100*/  STL.64 [R1+0x7b8], R6 ;  /* 0x0007b80601007387 */ /* 0x0003e60000100a00 */
[----:B0-----:R-:W4:Y:S01]  /*70110*/  LDL.LU.64 R4, [R1+0x63e8] ;  /* 0x0063e80001047983 */ /* 0x001f220000300a00 */
[----:B------:R-:W4:Y:S02]  /*70120*/  LDL.LU.64 R18, [R1+0x63e0] ;  /* 0x0063e00001127983 */ /* 0x000f240000300a00 */
[----:B------:R-:W4:Y:S02]  /*70130*/  LDL.LU.64 R16, [R1+0x63d8] ;  /* 0x0063d80001107983 */ /* 0x000f240000300a00 */
[----:B----4-:R-:W-:Y:S01]  /*70140*/  HMMA.16816.F32 R20, R20, R4, R16 ;  /* 0x000000041414723c */ /* 0x010fe20000001810 */
[----:B------:R-:W2:Y:S01]  /*70150*/  LDL.LU.64 R16, [R1+0x63d0] ;  /* 0x0063d00001107983 */ /* 0x000ea20000300a00 */
[----:B------:R-:W-:-:S02]  /*70160*/  IMAD.MOV.U32 R3, RZ, RZ, R4 ;  /* 0x000000ffff037224 */ /* 0x000fc400078e0004 */
[----:B------:R-:W-:Y:S11]  /*70170*/  IMAD.MOV.U32 R2, RZ, RZ, R5 ;  /* 0x000000ffff027224 */ /* 0x000ff600078e0005 */
[----:B------:R-:W-:Y:S08]  /*70180*/  @!UPT UIADD3 URZ, URZ, URZ, URZ ;  /* 0x0000003f3f3ff290 */ /* 0x000ff0000fffe03f */
[----:B------:R0:W-:Y:S01]  /*70190*/  STL.64 [R1+0x490], R20 ;  /* 0x0004901401007387 */ /* 0x0001e20000100a00 */
[----:B------:R4:W-:Y:S02]  /*701a0*/  STL.64 [R1+0x498], R22 ;  /* 0x0004981601007387 */ /* 0x0009e40000100a00 */
[----:B-1----:R-:W2:Y:S02]  /*701b0*/  LDL.LU.64 R6, [R1+0x63c8] ;  /* 0x0063c80001067983 */ /* 0x002ea40000300a00 */
[----:B------:R-:W2:Y:S01]  /*701c0*/  LDL.LU.64 R4, [R1+0x63c0] ;  /* 0x0063c00001047983 */ /* 0x000ea20000300a00 */
[----:B0-----:R-:W3:Y:S01]  /*701d0*/  LDL.LU R20, [R1+0x260] ;  /* 0x0002600001147983 */ /* 0x001ee20000300800 */
[----:B------:R-:W3:Y:S02]  /*701e0*/  LDL.LU R21, [R1+0x264] ;  /* 0x0002640001157983 */ /* 0x000ee40000300800 */
[----:B----4-:R-:W3:Y:S01]  /*701f0*/  LDL.LU R22, [R1+0x268] ;  /* 0x0002680001167983 */ /* 0x010ee20000300800 */
        /* <DEDUP_REMOVED lines=20> */
[----:B0-----:R-:W4:Y:S01]  /*70340*/  LDL.LU.64 R18, [R1+0x6378] ;  /* 0x0063780001127983 */ /* 0x001f220000300a00 */
[----:B------:R-:W2:Y:S02]  /*70350*/  LDL.LU.64 R16, [R1+0x6370] ;  /* 0x0063700001107983 */ /* 0x000ea40000300a00 */
[----:B------:R-:W-:Y:S01]  /*70360*/  IMAD.MOV.U32 R23, RZ, RZ, R29 ;  /* 0x000000ffff177224 */ /* 0x000fe200078e001d */
[C---:B--2---:R-:W-:Y:S11]  /*70370*/  HMMA.16816.F32 R24, R4.reuse, R16, R24 ;  /* 0x000000100418723c */ /* 0x044ff60000001818 */
[----:B------:R-:W-:Y:S11]  /*70380*/  @!UPT UIADD3 URZ, URZ, URZ, URZ ;  /* 0x0000003f3f3ff290 */ /* 0x000ff6000fffe03f */
[----:B------:R-:W-:Y:S01]  /*70390*/  @!UPT UIADD3 URZ, URZ, URZ, URZ ;  /* 0x0000003f3f3ff290 */ /* 0x000fe2000fffe03f */
[----:B------:R-:W-:Y:S01]  /*703a0*/  STL.64 [R1+0x270], R24 ;  /* 0x0002701801007387 */ /* 0x000fe20000100a00 */
[----:B------:R0:W-:Y:S03]  /*703b0*/  STL.64 [R1+0x278], R26 ;  /* 0x0002781a01007387 */ /* 0x0001e60000100a00 */
[----:B0-----:R-:W2:Y:S01]  /*703c0*/  LDL.LU.64 R26, [R1+0x6368] ;  /* 0x00636800011a7983 */ /* 0x001ea20000300a00 */
[----:B------:R-:W2:Y:S02]  /*703d0*/  LDL.LU.64 R24, [R1+0x6360] ;  /* 0x0063600001187983 */ /* 0x000ea40000300a00 */
[----:B----4-:R-:W-:Y:S02]  /*703e0*/  STL.64 [R1+0x6260], R18 ;  /* 0x0062601201007387 */ /* 0x010fe40000100a00 */
[----:B------:R3:W-:Y:S02]  /*703f0*/  STL.64 [R1+0x6258], R16 ;  /* 0x0062581001007387 */ /* 0x0007e40000100a00 */
[C---:B---3--:R-:W-:Y:S01]  /*70400*/  HMMA.16816.F32 R16, R4.reuse, R12, R20 ;  /* 0x0000000c0410723c */ /* 0x048fe20000001814 */
[----:B------:R-:W-:Y:S01]  /*70410*/  STL.64 [R1+0x6250], R14 ;  /* 0x0062500e01007387 */ /* 0x000fe20000100a00 */
[----:B------:R-:W-:Y:S11]  /*70420*/  STL.64 [R1+0x6248], R12 ;  /* 0x0062480c01007387 */ /* 0x000ff60000100a00 */
[----:B------:R-:W-:Y:S10]  /*70430*/  @!UPT UIADD3 URZ, URZ, URZ, URZ ;  /* 0x0000003f3f3ff290 */ /* 0x000ff4000fffe03f */
[----:B------:R-:W-:Y:S01]  /*70440*/  STL.64 [R1+0x260], R16 ;  /* 0x0002601001007387 */ /* 0x000fe20000100a00 */
[----:B------:R2:W-:Y:S02]  /*70450*/  STL.64 [R1+0x268], R18 ;  /* 0x0002681201007387 */ /* 0x0005e40000100a00 */
[----:B--2---:R-:W-:Y:S11]  /*70460*/  HMMA.16816.F32 R16, R4, R8, R24 ;  /* 0x000000080410723c */ /* 0x004ff60000001818 */
[----:B------:R-:W-:Y:S11]  /*70470*/  @!UPT UIADD3 URZ, URZ, URZ, URZ ;  /* 0x0000003f3f3ff290 */ /* 0x000ff6000fffe03f */
[----:B------:R-:W-:Y:S01]  /*70480*/  @!UPT UIADD3 URZ, URZ, URZ, URZ ;  /* 0x0000003f3f3ff290 */ /* 0x000fe2000fffe03f */
[----:B------:R-:W-:Y:S01]  /*70490*/  STL.64 [R1+0x250], R16 ;  /* 0x0002501001007387 */ /* 0x000fe20000100a00 */
[----:B------:R-:W-:Y:S02]  /*704a0*/  STL [R1+0x258], R18 ;  /* 0x0002581201007387 */ /* 0x000fe40000100800 */
[----:B------:R-:W2:Y:S02]  /*704b0*/  LDL.LU R24, [R1+0x240] ;  /* 0x0002400001187983 */ /* 0x000ea40000300800 */
[----:B------:R-:W2:Y:S01]  /*704c0*/  LDL.LU R25, [R1+0x244] ;  /* 0x0002440001197983 */ /* 0x000ea20000300800 */
[----:B------:R-:W3:Y:S01]  /*704d0*/  LDL.LU R26, [R1+0x248] ;  /* 0x00024800011a7983 */ /* 0x000ee20000300800 */
[----:B------:R-:W3:Y:S03]  /*704e0*/  LDL.LU R27, [R1+0x24c] ;  /* 0x00024c00011b7983 */ /* 0x000ee60000300800 */
[----:B---3--:R-:W-:Y:S01]  /*704f0*/  STL.64 [R1+0x6290], R26 ;  /* 0x0062901a01007387 */ /* 0x008fe20000100a00 */
[----:B--2---:R0:W-:Y:S02]  /*70500*/  STL.64 [R1+0x6288], R24 ;  /* 0x0062881801007387 */ /* 0x0041e40000100a00 */
[----:B0-----:R-:W-:-:S02]  /*70510*/  IMAD.MOV.U32 R24, RZ, RZ, R10 ;  /* 0x000000ffff187224 */ /* 0x001fc400078e000a */
[----:B------:R-:W-:Y:S01]  /*70520*/  IMAD.MOV.U32 R25, RZ, RZ, R11 ;  /* 0x000000ffff197224 */ /* 0x000fe200078e000b */
[----:B------:R-:W2:Y:S01]  /*70530*/  LDL.LU R10, [R1+0x6358] ;  /* 0x00635800010a7983 */ /* 0x000ea20000300800 */
[----:B------:R-:W2:Y:S03]  /*70540*/  LDL.LU R11, [R1+0x6354] ;  /* 0x00635400010b7983 */ /* 0x000ea60000300800 */
[----:B------:R0:W-:Y:S01]  /*70550*/  STL.64 [R1+0x62a0], R24 ;  /* 0x0062a01801007387 */ /* 0x0001e20000100a00 */
[----:B------:R-:W3:Y:S03]  /*70560*/  LDL R12, [R1+0x110] ;  /* 0x00011000010c7983 */ /* 0x000ee60000100800 */
[----:B0-----:R-:W4:Y:S04]  /*70570*/  LDL R24, [R1+0xf0] ;  /* 0x0000f00001187983 */ /* 0x001f280000100800 */
[----:B------:R-:W4:Y:S01]  /*70580*/  LDL R25, [R1+0xf4] ;  /* 0x0000f40001197983 */ /* 0x000f220000100800 */
[----:B------:R-:W-:-:S02]  /*70590*/  IMAD.MOV.U32 R13, RZ, RZ, R0 ;  /* 0x000000ffff0d7224 */ /* 0x000fc400078e0000 */
[----:B------:R-:W2:Y:S03]  /*705a0*/  LDL.LU R0, [R1+0x6350] ;  /* 0x0063500001007983 */ /* 0x000ea60000300800 */
[----:B---3--:R-:W-:Y:S04]  /*705b0*/  STL.64 [R1+0x62d8], R12 ;  /* 0x0062d80c01007387 */ /* 0x008fe80000100a00 */
[----:B----4-:R-:W-:Y:S01]  /*705c0*/  STL.64 [R1+0x62b8], R24 ;  /* 0x0062b81801007387 */ /* 0x010fe20000100a00 */
[----:B--2---:R-:W-:Y:S02]  /*705d0*/  STL.64 [R1+0x6240], R10 ;  /* 0x0062400a01007387 */ /* 0x004fe40000100a00 */
[----:B------:R0:W-:Y:S02]  /*705e0*/  STL.64 [R1+0x6238], R8 ;  /* 0x0062380801007387 */ /* 0x0001e40000100a00 */
[----:B0-----:R-:W2:Y:S04]  /*705f0*/  LDL.64 R8, [R1+0x20] ;  /* 0x0000200001087983 */ /* 0x001ea80000100a00 */
[----:B--2---:R0:W-:Y:S04]  /*70600*/  STL.64 [R1+0x6298], R8 ;  /* 0x0062980801007387 */ /* 0x0041e80000100a00 */
[----:B0-----:R-:W2:Y:S01]  /*70610*/  LDL.LU R8, [R1+0x610] ;  /* 0x0006100001087983 */ /* 0x001ea20000300800 */
[----:B------:R-:W2:Y:S02]  /*70620*/  LDL.LU R9, [R1+0x614] ;  /* 0x0006140001097983 */ /* 0x000ea40000300800 */
[----:B------:R-:W3:Y:S02]  /*70630*/  LDL.LU R10, [R1+0x618] ;  /* 0x00061800010a7983 */ /* 0x000ee40000300800 */
[----:B------:R-:W3:Y:S01]  /*70640*/  LDL.LU R11, [R1+0x61c] ;  /* 0x00061c00010b7983 */ /* 0x000ee20000300800 */
[----:B------:R-:W4:Y:S04]  /*70650*/  LDL R12, [R1+0x120] ;  /* 0x00012000010c7983 */ /* 0x000f280000100800 */
[----:B------:R-:W4:Y:S01]  /*70660*/  LDL R13, [R1+0x124] ;  /* 0x00012400010d7983 */ /* 0x000f220000100800 */
[----:B------:R-:W-:-:S03]  /*70670*/  IMAD.MOV.U32 R25, RZ, RZ, R28 ;  /* 0x000000ffff197224 */ /* 0x000fc600078e001c */
[----:B----4-:R0:W-:Y:S01]  /*70680*/  STL.64 [R1+0x62f0], R12 ;  /* 0x0062f00c01007387 */ /* 0x0101e20000100a00 */
[----:B------:R-:W4:Y:S02]  /*70690*/  LDL R24, [R1+0x100] ;  /* 0x0001000001187983 */ /* 0x000f240000100800 */
[----:B------:R-:W2:Y:S01]  /*706a0*/  LDL.LU R28, [R1+0x634c] ;  /* 0x00634c00011c7983 */ /* 0x000ea20000300800 */
[----:B0-----:R-:W2:Y:S01]  /*706b0*/  LDL R12, [R1+0x130] ;  /* 0x00013000010c7983 */ /* 0x001ea20000100800 */
[----:B------:R-:W-:Y:S02]  /*706c0*/  IMAD.MOV.U32 R13, RZ, RZ, R0 ;  /* 0x000000ffff0d7224 */ /* 0x000fe400078e0000 */
[----:B------:R-:W3:Y:S03]  /*706d0*/  LDL.LU R0, [R1+0x6348] ;  /* 0x0063480001007983 */ /* 0x000ee60000300800 */
[----:B--2---:R-:W-:Y:S01]  /*706e0*/  STL.64 [R1+0x6308], R12 ;  /* 0x0063080c01007387 */ /* 0x004fe20000100a00 */
[----:B----4-:R0:W-:Y:S03]  /*706f0*/  STL.64 [R1+0x62d0], R24 ;  /* 0x0062d01801007387 */ /* 0x0101e60000100a00 */
[----:B0-----:R-:W2:Y:S01]  /*70700*/  LDL.LU R24, [R1+0x640] ;  /* 0x0006400001187983 */ /* 0x001ea20000300800 */
[----:B------:R-:W2:Y:S02]  /*70710*/  LDL.LU R25, [R1+0x644] ;  /* 0x0006440001197983 */ /* 0x000ea40000300800 */
[----:B------:R-:W4:Y:S02]  /*70720*/  LDL.LU R26, [R1+0x648] ;  /* 0x00064800011a7983 */ /* 0x000f240000300800 */
[----:B------:R-:W4:Y:S01]  /*70730*/  LDL.LU R27, [R1+0x64c] ;  /* 0x00064c00011b7983 */ /* 0x000f220000300800 */
[----:B------:R-:W2:Y:S01]  /*70740*/  LDL R12, [R1+0x140] ;  /* 0x00014000010c7983 */ /* 0x000ea20000100800 */
[----:B------:R-:W-:-:S02]  /*70750*/  IMAD.MOV.U32 R13, RZ, RZ, R28 ;  /* 0x000000ffff0d7224 */ /* 0x000fc400078e001c */
[----:B------:R-:W3:Y:S03]  /*70760*/  LDL.LU R28, [R1+0x6344] ;  /* 0x00634400011c7983 */ /* 0x000ee60000300800 */
[----:B--2---:R-:W-:Y:S01]  /*70770*/  STL.64 [R1+0x6320], R12 ;  /* 0x0063200c01007387 */ /* 0x004fe20000100a00 */
[----:B----4-:R-:W-:Y:S02]  /*70780*/  STL.64 [R1+0x62e8], R26 ;  /* 0x0062e81a01007387 */ /* 0x010fe40000100a00 */
[----:B------:R0:W-:Y:S02]  /*70790*/  STL.64 [R1+0x62e0], R24 ;  /* 0x0062e01801007387 */ /* 0x0001e40000100a00 */
[----:B0-----:R-:W2:Y:S01]  /*707a0*/  LDL.LU R24, [R1+0x650] ;  /* 0x0006500001187983 */ /* 0x001ea20000300800 */
[----:B------:R-:W2:Y:S02]  /*707b0*/  LDL.LU R25, [R1+0x654] ;  /* 0x0006540001197983 */ /* 0x000ea40000300800 */
[----:B------:R-:W4:Y:S02]  /*707c0*/  LDL.LU R26, [R1+0x658] ;  /* 0x00065800011a7983 */ /* 0x000f240000300800 */
[----:B------:R-:W4:Y:S01]  /*707d0*/  LDL.LU R27, [R1+0x65c] ;  /* 0x00065c00011b7983 */ /* 0x000f220000300800 */
[----:B------:R-:W2:Y:S01]  /*707e0*/  LDL R12, [R1+0x150] ;  /* 0x00015000010c7983 */ /* 0x000ea20000100800 */
[----:B---3--:R-:W-:-:S02]  /*707f0*/  IMAD.MOV.U32 R13, RZ, RZ, R0 ;  /* 0x000000ffff0d7224 */ /* 0x008fc400078e0000 */
[----:B------:R-:W3:Y:S03]  /*70800*/  LDL.LU R0, [R1+0x6340] ;  /* 0x0063400001007983 */ /* 0x000ee60000300800 */
[----:B--2---:R-:W-:Y:S01]  /*70810*/  STL.64 [R1+0x6338], R12 ;  /* 0x0063380c01007387 */ /* 0x004fe20000100a00 */
[----:B----4-:R-:W-:Y:S02]  /*70820*/  STL.64 [R1+0x6300], R26 ;  /* 0x0063001a01007387 */ /* 0x010fe40000100a00 */
[----:B------:R0:W-:Y:S01]  /*70830*/  STL.64 [R1+0x62f8], R24 ;  /* 0x0062f81801007387 */ /* 0x0001e20000100a00 */
[----:B---3--:R-:W1:Y:S04]  /*70840*/  LDSM.16.MT88.4 R20, [R0+0x22080] ;  /* 0x022080000014783b */ /* 0x008e680000004200 */
[----:B0-----:R-:W2:Y:S01]  /*70850*/  LDL.LU R24, [R1+0x660] ;  /* 0x0006600001187983 */ /* 0x001ea20000300800 */
[----:B------:R-:W2:Y:S02]  /*70860*/  LDL.LU R25, [R1+0x664] ;  /* 0x0006640001197983 */ /* 0x000ea40000300800 */
[----:B------:R-:W3:Y:S02]  /*70870*/  LDL.LU R26, [R1+0x668] ;  /* 0x00066800011a7983 */ /* 0x000ee40000300800 */
[----:B------:R-:W3:Y:S01]  /*70880*/  LDL.LU R27, [R1+0x66c] ;  /* 0x00066c00011b7983 */ /* 0x000ee20000300800 */
[----:B------:R-:W4:Y:S01]  /*70890*/  LDL R16, [R1+0x30] ;  /* 0x0000300001107983 */ /* 0x000f220000100800 */
[----:B------:R-:W4:Y:S02]  /*708a0*/  LDL.LU R12, [R1+0x7a0] ;  /* 0x0007a000010c7983 */ /* 0x000f240000300800 */
[----:B------:R-:W4:Y:S02]  /*708b0*/  LDL.LU R13, [R1+0x7a4] ;  /* 0x0007a400010d7983 */ /* 0x000f240000300800 */
[----:B------:R-:W4:Y:S01]  /*708c0*/  LDL.LU R14, [R1+0x7a8] ;  /* 0x0007a800010e7983 */ /* 0x000f220000300800 */
[----:B------:R-:W4:Y:S04]  /*708d0*/  LDL.LU R15, [R1+0x7ac] ;  /* 0x0007ac00010f7983 */ /* 0x000f280000300800 */
        /* <DEDUP_REMOVED lines=16> */
[----:B------:R-:W2:Y:S02]  /*709e0*/  LDL.LU R10, [R1+0x628] ;  /* 0x00062800010a7983 */ /* 0x000ea40000300800 */
[----:B------:R-:W2:Y:S02]  /*709f0*/  LDL.LU R11, [R1+0x62c] ;  /* 0x00062c00010b7983 */ /* 0x000ea40000300800 */
[----:B------:R-:W-:-:S02]  /*70a00*/  IMAD.MOV.U32 R29, RZ, RZ, R19 ;  /* 0x000000ffff1d7224 */ /* 0x000fc400078e0013 */
[----:B------:R-:W-:-:S07]  /*70a10*/  IMAD.MOV.U32 R17, RZ, RZ, R28 ;  /* 0x000000ffff117224 */ /* 0x000fce00078e001c */
[C---:B----4-:R-:W-:Y:S01]  /*70a20*/  HMMA.16816.F32 R16, R4.reuse, R16, R12 ;  /* 0x000000100410723c */ /* 0x050fe2000000180c */
[----:B--2---:R-:W-:Y:S01]  /*70a30*/  STL.64 [R1+0x62c8], R10 ;  /* 0x0062c80a01007387 */ /* 0x004fe20000100a00 */
[----:B---3--:R0:W-:Y:S03]  /*70a40*/  STL.64 [R1+0x62c0], R8 ;  /* 0x0062c00801007387 */ /* 0x0081e60000100a00 */
[----:B0-----:R-:W2:Y:S01]  /*70a50*/  LDL.LU R8, [R1+0x630] ;  /* 0x0006300001087983 */ /* 0x001ea20000300800 */
[----:B------:R-:W2:Y:S02]  /*70a60*/  LDL.LU R9, [R1+0x634] ;  /* 0x0006340001097983 */ /* 0x000ea40000300800 */
[----:B------:R-:W2:Y:S02]  /*70a70*/  LDL.LU R10, [R1+0x638] ;  /* 0x00063800010a7983 */ /* 0x000ea40000300800 */
[----:B------:R-:W2:Y:S01]  /*70a80*/  LDL.LU R11, [R1+0x63c] ;  /* 0x00063c00010b7983 */ /* 0x000ea20000300800 */
[----:B------:R-:W-:Y:S01]  /*70a90*/  STL [R1+0x5bd0], R29 ;  /* 0x005bd01d01007387 */ /* 0x000fe20000100800 */
[----:B-1----:R-:W-:Y:S02]  /*70aa0*/  STL.64 [R1+0x6178], R22 ;  /* 0x0061781601007387 */ /* 0x002fe40000100a00 */
[----:B------:R-:W-:Y:S02]  /*70ab0*/  STL.64 [R1+0x6170], R20 ;  /* 0x0061701401007387 */ /* 0x000fe40000100a00 */
[----:B------:R-:W-:Y:S01]  /*70ac0*/  STL [R1+0x5bd4], R0 ;  /* 0x005bd40001007387 */ /* 0x000fe20000100800 */
[----:B------:R-:W3:Y:S06]  /*70ad0*/  LDL.LU.64 R12, [R1+0x6338] ;  /* 0x00633800010c7983 */ /* 0x000eec0000300a00 */
[----:B------:R0:W-:Y:S02]  /*70ae0*/  STL.64 [R1+0x690], R16 ;  /* 0x0006901001007387 */ /* 0x0001e40000100a00 */
[----:B------:R-:W-:Y:S01]  /*70af0*/  STL.64 [R1+0x698], R18 ;  /* 0x0006981201007387 */ /* 0x000fe20000100a00 */
[----:B0-----:R-:W4:Y:S01]  /*70b00*/  LDL.64 R16, [R1] ;  /* 0x0000000001107983 */ /* 0x001f220000100a00 */
[C---:B---3--:R-:W-:Y:S03]  /*70b10*/  HMMA.16816.F32 R12, R4.reuse, R12, R24 ;  /* 0x0000000c040c723c */ /* 0x048fe60000001818 */
[----:B------:R-:W3:Y:S01]  /*70b20*/  LDL.LU.64 R26, [R1+0x6330] ;  /* 0x00633000011a7983 */ /* 0x000ee20000300a00 */
[----:B------:R-:W3:Y:S11]  /*70b30*/  LDL.LU.64 R24, [R1+0x6328] ;  /* 0x0063280001187983 */ /* 0x000ef60000300a00 */
[----:B------:R-:W-:Y:S08]  /*70b40*/  @!UPT UIADD3 URZ, URZ, URZ, URZ ;  /* 0x0000003f3f3ff290 */ /* 0x000ff0000fffe03f */
        /* <DEDUP_REMOVED lines=33> */
[C---:B--2---:R-:W-:Y:S01]  /*70d60*/  HMMA.16816.F32 R24, R4.reuse, R24, R8 ;  /* 0x000000180418723c */ /* 0x044fe20000001808 */
[----:B---3--:R-:W-:Y:S01]  /*70d70*/  STL.64 [R1+0x6270], R14 ;  /* 0x0062700e01007387 */ /* 0x008fe20000100a00 */
[----:B------:R0:W-:Y:S03]  /*70d80*/  STL.64 [R1+0x6268], R12 ;  /* 0x0062680c01007387 */ /* 0x0001e60000100a00 */
[----:B0-----:R-:W4:Y:S01]  /*70d90*/  LDL.LU R12, [R1+0x460] ;  /* 0x00046000010c7983 */ /* 0x001f220000300800 */
[----:B------:R-:W4:Y:S02]  /*70da0*/  LDL.LU R13, [R1+0x464] ;  /* 0x00046400010d7983 */ /* 0x000f240000300800 */
[----:B------:R-:W4:Y:S02]  /*70db0*/  LDL.LU R14, [R1+0x468] ;  /* 0x00046800010e7983 */ /* 0x000f240000300800 */
[----:B------:R-:W4:Y:S01]  /*70dc0*/  LDL.LU R15, [R1+0x46c] ;  /* 0x00046c00010f7983 */ /* 0x000f220000300800 */
[----:B------:R-:W2:Y:S01]  /*70dd0*/  LDL.LU.64 R10, [R1+0x62c8] ;  /* 0x0062c800010a7983 */ /* 0x000ea20000300a00 */
[----:B------:R-:W2:Y:S11]  /*70de0*/  LDL.LU.64 R8, [R1+0x62c0] ;  /* 0x0062c00001087983 */ /* 0x000eb60000300a00 */
[----:B------:R0:W-:Y:S02]  /*70df0*/  STL.64 [R1+0x630], R24 ;  /* 0x0006301801007387 */ /* 0x0001e40000100a00 */
[----:B------:R2:W-:Y:S01]  /*70e00*/  STL.64 [R1+0x638], R26 ;  /* 0x0006381a01007387 */ /* 0x0005e20000100a00 */
        /* <DEDUP_REMOVED lines=14> */
[----:B------:R-:W3:Y:S02]  /*70ef0*/  LDL.LU.64 R24, [R1+0x6288] ;  /* 0x0062880001187983 */ /* 0x000ee40000300a00 */
[----:B------:R-:W-:Y:S02]  /*70f00*/  IMAD.MOV.U32 R20, RZ, RZ, R3 ;  /* 0x000000ffff147224 */ /* 0x000fe400078e0003 */
[----:B------:R-:W-:-:S07]  /*70f10*/  IMAD.MOV.U32 R21, RZ, RZ, R2 ;  /* 0x000000ffff157224 */ /* 0x000fce00078e0002 */
[----:B---3--:R-:W-:Y:S01]  /*70f20*/  HMMA.16816.F32 R4, R4, R20, R24 ;  /* 0x000000140404723c */ /* 0x008fe20000001818 */
[----:B------:R-:W2:Y:S01]  /*70f30*/  LDL.LU.64 R26, [R1+0x6280] ;  /* 0x00628000011a7983 */ /* 0x000ea20000300a00 */
[----:B------:R-:W2:Y:S11]  /*70f40*/  LDL.LU.64 R24, [R1+0x6278] ;  /* 0x0062780001187983 */ /* 0x000eb60000300a00 */
[----:B------:R-:W-:Y:S10]  /*70f50*/  @!UPT UIADD3 URZ, URZ, URZ, URZ ;  /* 0x0000003f3f3ff290 */ /* 0x000ff4000fffe03f */
[----:B------:R0:W-:Y:S01]  /*70f60*/  STL.64 [R1+0x240], R4 ;  /* 0x0002400401007387 */ /* 0x0001e20000100a00 */
[----:B------:R-:W-:Y:S03]  /*70f70*/  STL.64 [R1+0x248], R6 ;  /* 0x0002480601007387 */ /* 0x000fe60000100a00 */
[----:B0-----:R-:W3:Y:S01]  /*70f80*/  LDL.64 R4, [R1+0x10] ;  /* 0x0000100001047983 */ /* 0x001ee20000100a00 */
[----:B------:R0:W-:Y:S03]  /*70f90*/  STL.64 [R1+0x6188], R20 ;  /* 0x0061881401007387 */ /* 0x0001e60000100a00 */
[----:B0-----:R-:W2:Y:S01]  /*70fa0*/  LDL.LU R20, [R1+0x480] ;  /* 0x0004800001147983 */ /* 0x001ea20000300800 */
[----:B------:R-:W2:Y:S02]  /*70fb0*/  LDL.LU R21, [R1+0x484] ;  /* 0x0004840001157983 */ /* 0x000ea40000300800 */
[----:B------:R-:W2:Y:S02]  /*70fc0*/  LDL.LU R22, [R1+0x488] ;  /* 0x0004880001167983 */ /* 0x000ea40000300800 */
[----:B------:R-:W2:Y:S02]  /*70fd0*/  LDL.LU R23, [R1+0x48c] ;  /* 0x00048c0001177983 */ /* 0x000ea40000300800 */
[C---:B--2---:R-:W-:Y:S11]  /*70fe0*/  HMMA.16816.F32 R20, R24.reuse, R8, R20 ;  /* 0x000000081814723c */ /* 0x044ff60000001814 */
[----:B------:R-:W-:Y:S11]  /*70ff0*/  @!UPT UIADD3 URZ, URZ, URZ, URZ ;  /* 0x0000003f3f3ff290 */ /* 0x000ff6000fffe03f */
[----:B------:R-:W-:Y:S01]  /*71000*/  @!UPT UIADD3 URZ, URZ, URZ, URZ ;  /* 0x0000003f3f3ff290 */ /* 0x000fe2000fffe03f */
[----:B------:R0:W-:Y:S01]  /*71010*/  STL.64 [R1+0x480], R20 ;  /* 0x0004801401007387 */ /* 0x0001e20000100a00 */
[----:B------:R-:W-:Y:S02]  /*71020*/  STL.64 [R1+0x488], R22 ;  /* 0x0004881601007387 */ /* 0x000fe40000100a00 */
[----:B0-----:R-:W-:Y:S02]  /*71030*/  IMAD.MOV.U32 R21, RZ, RZ, R8 ;  /* 0x000000ffff157224 */ /* 0x001fe400078e0008 */
[----:B------:R-:W-:Y:S01]  /*71040*/  IMAD.MOV.U32 R20, RZ, RZ, R9 ;  /* 0x000000ffff147224 */ /* 0x000fe200078e0009 */
[----:B------:R-:W2:Y:S01]  /*71050*/  LDL.LU R8, [R1+0x440] ;  /* 0x0004400001087983 */ /* 0x000ea20000300800 */
[----:B------:R-:W2:Y:S02]  /*71060*/  LDL.LU R9, [R1+0x444] ;  /* 0x0004440001097983 */ /* 0x000ea40000300800 */
[----:B------:R-:W2:Y:S02]  /*71070*/  LDL.LU R10, [R1+0x448] ;  /* 0x00044800010a7983 */ /* 0x000ea40000300800 */
[----:B------:R-:W2:Y:S01]  /*71080*/  LDL.LU R11, [R1+0x44c] ;  /* 0x00044c00010b7983 */ /* 0x000ea20000300800 */
[----:B------:R0:W-:Y:S01]  /*71090*/  STL [R1+0x6204], R20 ;  /* 0x0062041401007387 */ /* 0x0001e20000100800 */
[----:B------:R1:W-:Y:S03]  /*710a0*/  STL [R1+0x6200], R21 ;  /* 0x0062001501007387 */ /* 0x0003e60000100800 */
[----:B0-----:R-:W3:Y:S01]  /*710b0*/  LDL.LU R20, [R1+0x470] ;  /* 0x0004700001147983 */ /* 0x001ee20000300800 */
[----:B-1----:R-:W3:Y:S02]  /*710c0*/  LDL.LU R21, [R1+0x474] ;  /* 0x0004740001157983 */ /* 0x002ee40000300800 */
[----:B------:R-:W3:Y:S02]  /*710d0*/  LDL.LU R22, [R1+0x478] ;  /* 0x0004780001167983 */ /* 0x000ee40000300800 */
[----:B------:R-:W3:Y:S01]  /*710e0*/  LDL.LU R23, [R1+0x47c] ;  /* 0x00047c0001177983 */ /* 0x000ee20000300800 */
[C---:B----4-:R-:W-:Y:S08]  /*710f0*/  HMMA.16816.F32 R12, R24.reuse, R16, R12 ;  /* 0x00000010180c723c */ /* 0x050ff0000000180c */
[----:B---3--:R-:W-:Y:S11]  /*71100*/  HMMA.16816.F32 R20, R24, R4, R20 ;  /* 0x000000041814723c */ /* 0x008ff60000001814 */
[----:B------:R-:W-:Y:S11]  /*71110*/  @!UPT UIADD3 URZ, URZ, URZ, URZ ;  /* 0x0000003f3f3ff290 */ /* 0x000ff6000fffe03f */
[----:B------:R-:W-:Y:S01]  /*71120*/  @!UPT UIADD3 URZ, URZ, URZ, URZ ;  /* 0x0000003f3f3ff290 */ /* 0x000fe2000fffe03f */
[----:B------:R-:W-:Y:S01]  /*71130*/  STL.64 [R1+0x470], R20 ;  /* 0x0004701401007387 */ /* 0x000fe20000100a00 */
[----:B------:R0:W-:Y:S02]  /*71140*/  STL.64 [R1+0x478], R22 ;  /* 0x0004781601007387 */ /* 0x0001e40000100a00 */
[----:B0-----:R-:W-:Y:S02]  /*71150*/  IMAD.MOV.U32 R23, RZ, RZ, R4 ;  /* 0x000000ffff177224 */ /* 0x001fe400078e0004 */
[----:B------:R-:W-:Y:S01]  /*71160*/  IMAD.MOV.U32 R22, RZ, RZ, R5 ;  /* 0x000000ffff167224 */ /* 0x000fe200078e0005 */
[----:B------:R-:W3:Y:S01]  /*71170*/  LDL.LU R4, [R1+0x430] ;  /* 0x0004300001047983 */ /* 0x000ee20000300800 */
[----:B------:R-:W3:Y:S02]  /*71180*/  LDL.LU R5, [R1+0x434] ;  /* 0x0004340001057983 */ /* 0x000ee40000300800 */
[----:B------:R-:W3:Y:S02]  /*71190*/  LDL.LU R6, [R1+0x438] ;  /* 0x0004380001067983 */ /* 0x000ee40000300800 */
[----:B------:R-:W3:Y:S01]  /*711a0*/  LDL.LU R7, [R1+0x43c] ;  /* 0x00043c0001077983 */ /* 0x000ee20000300800 */
[----:B------:R-:W-:Y:S01]  /*711b0*/  STL.64 [R1+0x460], R12 ;  /* 0x0004600c01007387 */ /* 0x000fe20000100a00 */
[----:B------:R0:W-:Y:S02]  /*711c0*/  STL.64 [R1+0x468], R14 ;  /* 0x0004680e01007387 */ /* 0x0001e40000100a00 */
[----:B------:R-:W-:-:S02]  /*711d0*/  IMAD.MOV.U32 R20, RZ, RZ, R16 ;  /* 0x000000ffff147224 */ /* 0x000fc400078e0010 */
[----:B------:R-:W-:Y:S01]  /*711e0*/  IMAD.MOV.U32 R21, RZ, RZ, R17 ;  /* 0x000000ffff157224 */ /* 0x000fe200078e0011 */
[----:B0-----:R-:W4:Y:S01]  /*711f0*/  LDL.LU.64 R14, [R1+0x6270] ;  /* 0x00627000010e7983 */ /* 0x001f220000300a00 */
[----:B------:R-:W4:Y:S02]  /*71200*/  LDL.LU.64 R12, [R1+0x6268] ;  /* 0x00626800010c7983 */ /* 0x000f240000300a00 */
[----:B------:R-:W2:Y:S02]  /*71210*/  LDL.LU.64 R18, [R1+0x6260] ;  /* 0x0062600001127983 */ /* 0x000ea40000300a00 */
[----:B------:R-:W4:Y:S01]  /*71220*/  LDL.LU.64 R16, [R1+0x6258] ;  /* 0x0062580001107983 */ /* 0x000f220000300a00 */
[----:B------:R-:W2:Y:S01]  /*71230*/  LDL R2, [R1+0x22bc] ;  /* 0x0022bc0001027983 */ /* 0x000ea20000100800 */
[----:B------:R-:W-:Y:S02]  /*71240*/  STL.64 [R1+0x6210], R22 ;  /* 0x0062101601007387 */ /* 0x000fe40000100a00 */
[----:B------:R0:W-:Y:S02]  /*71250*/  STL.64 [R1+0x6208], R20 ;  /* 0x0062081401007387 */ /* 0x0001e40000100a00 */
[----:B0-----:R-:W2:Y:S01]  /*71260*/  LDL.64 R20, [R1+0x150] ;  /* 0x0001500001147983 */ /* 0x001ea20000100a00 */
[C---:B----4-:R-:W-:Y:S03]  /*71270*/  HMMA.16816.F32 R12, R24.reuse, R16, R12 ;  /* 0x00000010180c723c */ /* 0x050fe6000000180c */
[----:B--2---:R0:W-:Y:S04]  /*71280*/  STL.64 [R1+0x6220], R20 ;  /* 0x0062201401007387 */ /* 0x0041e80000100a00 */
[----:B0-----:R-:W2:Y:S11]  /*71290*/  LDL.64 R20, [R1+0x30] ;  /* 0x0000300001147983 */ /* 0x001eb60000100a00 */
[----:B------:R-:W-:Y:S05]  /*712a0*/  @!UPT UIADD3 URZ, URZ, URZ, URZ ;  /* 0x0000003f3f3ff290 */ /* 0x000fea000fffe03f */
[----:B------:R-:W-:Y:S02]  /*712b0*/  STL.64 [R1+0x450], R12 ;  /* 0x0004500c01007387 */ /* 0x000fe40000100a00 */
[----:B------:R0:W-:Y:S02]  /*712c0*/  STL.64 [R1+0x458], R14 ;  /* 0x0004580e01007387 */ /* 0x0001e40000100a00 */
[----:B0-----:R-:W4:Y:S01]  /*712d0*/  LDL.LU.64 R14, [R1+0x6250] ;  /* 0x00625000010e7983 */ /* 0x001f220000300a00 */
[----:B------:R-:W2:Y:S02]  /*712e0*/  LDL.LU.64 R12, [R1+0x6248] ;  /* 0x00624800010c7983 */ /* 0x000ea40000300a00 */
[----:B------:R-:W-:Y:S02]  /*712f0*/  STL.64 [R1+0x6128], R18 ;  /* 0x0061281201007387 */ /* 0x000fe40000100a00 */
[----:B------:R0:W-:Y:S02]  /*71300*/  STL.64 [R1+0x6120], R16 ;  /* 0x0061201001007387 */ /* 0x0001e40000100a00 */
[----:B0-----:R-:W2:Y:S04]  /*71310*/  LDL.64 R16, [R1+0x130] ;  /* 0x0001300001107983 */ /* 0x001ea80000100a00 */
[----:B--2---:R0:W-:Y:S04]  /*71320*/  STL.64 [R1+0x6218], R16 ;  /* 0x0062181001007387 */ /* 0x0041e80000100a00 */
[----:B0-----:R-:W2:Y:S01]  /*71330*/  LDL.LU R16, [R1+0x790] ;  /* 0x0007900001107983 */ /* 0x001ea20000300800 */
[----:B------:R-:W2:Y:S02]  /*71340*/  LDL.LU R17, [R1+0x794] ;  /* 0x0007940001117983 */ /* 0x000ea40000300800 */
[----:B------:R-:W2:Y:S02]  /*71350*/  LDL.LU R18, [R1+0x798] ;  /* 0x0007980001127983 */ /* 0x000ea40000300800 */
[----:B------:R-:W2:Y:S01]  /*71360*/  LDL.LU R19, [R1+0x79c] ;  /* 0x00079c0001137983 */ /* 0x000ea20000300800 */
[C---:B------:R-:W-:Y:S01]  /*71370*/  HMMA.16816.F32 R8, R24.reuse, R12, R8 ;  /* 0x0000000c1808723c */ /* 0x040fe20000001808 */
[----:B--2---:R-:W-:Y:S01]  /*71380*/  STL.64 [R1+0x6230], R18 ;  /* 0x0062301201007387 */ /* 0x004fe20000100a00 */
[----:B------:R0:W-:Y:S03]  /*71390*/  STL.64 [R1+0x6228], R16 ;  /* 0x0062281001007387 */ /* 0x0001e60000100a00 */
[----:B0-----:R-:W2:Y:S01]  /*713a0*/  LDL.LU R16, [R1+0x9b0] ;  /* 0x0009b00001107983 */ /* 0x001ea20000300800 */
[----:B------:R-:W2:Y:S02]  /*713b0*/  LDL.LU R17, [R1+0x9b4] ;  /* 0x0009b40001117983 */ /* 0x000ea40000300800 */
[----:B------:R-:W2:Y:S02]  /*713c0*/  LDL.LU R18, [R1+0x9b8] ;  /* 0x0009b80001127983 */ /* 0x000ea40000300800 */
[----:B------:R-:W2:Y:S11]  /*713d0*/  LDL.LU R19, [R1+0x9bc] ;  /* 0x0009bc0001137983 */ /* 0x000eb60000300800 */
[----:B------:R-:W-:Y:S02]  /*713e0*/  @!UPT UIADD3 URZ, URZ, URZ, URZ ;  /* 0x0000003f3f3ff290 */ /* 0x000fe4000fffe03f */
[----:B------:R-:W-:Y:S01]  /*713f0*/  STL.64 [R1+0x440], R8 ;  /* 0x0004400801007387 */ /* 0x000fe20000100a00 */
[----:B------:R0:W-:Y:S03]  /*71400*/  STL.64 [R1+0x448], R10 ;  /* 0x0004480a01007387 */ /* 0x0001e60000100a00 */
[----:B0-----:R-:W2:Y:S01]  /*71410*/  LDL.LU.64 R10, [R1+0x6240] ;  /* 0x00624000010a7983 */ /* 0x001ea20000300a00 */
[----:B------:R-:W3:Y:S02]  /*71420*/  LDL.LU.64 R8, [R1+0x6238] ;  /* 0x0062380001087983 */ /* 0x000ee40000300a00 */
[----:B----4-:R-:W-:Y:S02]  /*71430*/  STL.64 [R1+0x6118], R14 ;  /* 0x0061180e01007387 */ /* 0x010fe40000100a00 */
[----:B------:R0:W-:Y:S02]  /*71440*/  STL.64 [R1+0x6110], R12 ;  /* 0x0061100c01007387 */ /* 0x0001e40000100a00 */
[----:B0-----:R-:W4:Y:S01]  /*71450*/  LDL.LU R12, [R1+0x770] ;  /* 0x00077000010c7983 */ /* 0x001f220000300800 */
[----:B------:R-:W4:Y:S02]  /*71460*/  LDL.LU R13, [R1+0x774] ;  /* 0x00077400010d7983 */ /* 0x000f240000300800 */
[----:B------:R-:W4:Y:S02]  /*71470*/  LDL.LU R14, [R1+0x778] ;  /* 0x00077800010e7983 */ /* 0x000f240000300800 */
[----:B------:R-:W4:Y:S02]  /*71480*/  LDL.LU R15, [R1+0x77c] ;  /* 0x00077c00010f7983 */ /* 0x000f240000300800 */
[----:B------:R-:W-:Y:S01]  /*71490*/  IMAD.MOV.U32 R0, RZ, RZ, R21 ;  /* 0x000000ffff007224 */ /* 0x000fe200078e0015 */
[C---:B---3--:R-:W-:Y:S01]  /*714a0*/  HMMA.16816.F32 R4, R24.reuse, R8, R4 ;  /* 0x000000081804723c */ /* 0x048fe20000001804 */
[----:B--2---:R-:W-:Y:S01]  /*714b0*/  STL.64 [R1+0x6138], R10 ;  /* 0x0061380a01007387 */ /* 0x004fe20000100a00 */
[----:B------:R0:W-:Y:S11]  /*714c0*/  STL.64 [R1+0x6130], R8 ;  /* 0x0061300801007387 */ /* 0x0001f60000100a00 */
[----:B------:R-:W-:Y:S10]  /*714d0*/  @!UPT UIADD3 URZ, URZ, URZ, URZ ;  /* 0x0000003f3f3ff290 */ /* 0x000ff4000fffe03f */
[----:B------:R-:W-:Y:S01]  /*714e0*/  STL.64 [R1+0x430], R4 ;  /* 0x0004300401007387 */ /* 0x000fe20000100a00 */
[----:B------:R-:W-:Y:S02]  /*714f0*/  STL.64 [R1+0x438], R6 ;  /* 0x0004380601007387 */ /* 0x000fe40000100a00 */
[----:B------:R1:W2:Y:S01]  /*71500*/  LDSM.16.MT88.4 R4, [R2+0x22000] ;  /* 0x022000000204783b */ /* 0x0002a20000004200 */
[C---:B------:R-:W-:Y:S01]  /*71510*/  HMMA.16816.F32 R16, R24.reuse, R20, R16 ;  /* 0x000000141810723c */ /* 0x040fe20000001810 */
[----:B0-----:R-:W3:Y:S02]  /*71520*/  LDL.64 R8, [R1+0x140] ;  /* 0x0001400001087983 */ /* 0x001ee40000100a00 */
[----:B-1----:R-:W-:Y:S02]  /*71530*/  IMAD.MOV.U32 R2, RZ, RZ, R20 ;  /* 0x000000ffff027224 */ /* 0x002fe400078e0014 */
[----:B--2---:R-:W-:Y:S01]  /*71540*/  STL.64 [R1+0x6008], R6 ;  /* 0x0060080601007387 */ /* 0x004fe20000100a00 */
[----:B------:R0:W-:Y:S03]  /*71550*/  STL.64 [R1+0x6000], R4 ;  /* 0x0060000401007387 */ /* 0x0001e60000100a00 */
[----:B0-----:R-:W3:Y:S01]  /*71560*/  LDL.LU R4, [R1+0x780] ;  /* 0x0007800001047983 */ /* 0x001ee20000300800 */
[----:B------:R-:W3:Y:S02]  /*71570*/  LDL.LU R5, [R1+0x784] ;  /* 0x0007840001057983 */ /* 0x000ee40000300800 */
[----:B------:R-:W3:Y:S02]  /*71580*/  LDL.LU R6, [R1+0x788] ;  /* 0x0007880001067983 */ /* 0x000ee40000300800 */
[----:B------:R-:W3:Y:S09]  /*71590*/  LDL.LU R7, [R1+0x78c] ;  /* 0x00078c0001077983 */ /* 0x000ef20000300800 */
[----:B------:R-:W-:Y:S01]  /*715a0*/  STL.64 [R1+0x7a0], R16 ;  /* 0x0007a01001007387 */ /* 0x000fe20000100a00 */
[----:B------:R0:W-:Y:S03]  /*715b0*/  STL.64 [R1+0x7a8], R18 ;  /* 0x0007a81201007387 */ /* 0x0001e60000100a00 */
[----:B0-----:R-:W2:Y:S01]  /*715c0*/  LDL.LU.64 R18, [R1+0x6230] ;  /* 0x0062300001127983 */ /* 0x001ea20000300a00 */
[----:B------:R-:W2:Y:S02]  /*715d0*/  LDL.LU.64 R16, [R1+0x6228] ;  /* 0x0062280001107983 */ /* 0x000ea40000300a00 */
[----:B------:R-:W2:Y:S02]  /*715e0*/  LDL.LU.64 R20, [R1+0x6220] ;  /* 0x0062200001147983 */ /* 0x000ea40000300a00 */
[----:B------:R-:W-:Y:S01]  /*715f0*/  STL [R1+0x60dc], R0 ;  /* 0x0060dc0001007387 */ /* 0x000fe20000100800 */
[----:B------:R-:W-:Y:S01]  /*71600*/  STL [R1+0x60d8], R2 ;  /* 0x0060d80201007387 */ /* 0x000fe20000100800 */
[C---:B--2---:R-:W-:Y:S11]  /*71610*/  HMMA.16816.F32 R16, R24.reuse, R20, R16 ;  /* 0x000000141810723c */ /* 0x044ff60000001810 */
[----:B------:R-:W-:Y:S11]  /*71620*/  @!UPT UIADD3 URZ, URZ, URZ, URZ ;  /* 0x0000003f3f3ff290 */ /* 0x000ff6000fffe03f */
[----:B------:R-:W-:Y:S01]  /*71630*/  @!UPT UIADD3 URZ, URZ, URZ, URZ ;  /* 0x0000003f3f3ff290 */ /* 0x000fe2000fffe03f */
[----:B------:R0:W-:Y:S01]  /*71640*/  STL.64 [R1+0x790], R16 ;  /* 0x0007901001007387 */ /* 0x0001e20000100a00 */
[----:B------:R-:W-:Y:S03]  /*71650*/  STL.64 [R1+0x798], R18 ;  /* 0x0007981201007387 */ /* 0x000fe60000100a00 */
[----:B0-----:R-:W4:Y:S01]  /*71660*/  LDL.LU.64 R16, [R1+0x6218] ;  /* 0x0062180001107983 */ /* 0x001f220000300a00 */
[----:B---3--:R-:W-:Y:S01]  /*71670*/  HMMA.16816.F32 R4, R24, R8, R4 ;  /* 0x000000081804723c */ /* 0x008fe20000001804 */
[----:B------:R-:W-:Y:S02]  /*71680*/  IMAD.MOV.U32 R3, RZ, RZ, R21 ;  /* 0x000000ffff037224 */ /* 0x000fe400078e0015 */
[----:B------:R-:W-:Y:S01]  /*71690*/  IMAD.MOV.U32 R28, RZ, RZ, R20 ;  /* 0x000000ffff1c7224 */ /* 0x000fe200078e0014 */
[----:B------:R-:W2:Y:S01]  /*716a0*/  LDL.LU.64 R22, [R1+0x6210] ;  /* 0x0062100001167983 */ /* 0x000ea20000300a00 */
[----:B------:R-:W3:Y:S02]  /*716b0*/  LDL.LU.64 R20, [R1+0x6208] ;  /* 0x0062080001147983 */ /* 0x000ee40000300a00 */
[----:B------:R-:W-:Y:S01]  /*716c0*/  STL [R1+0x60e4], R3 ;  /* 0x0060e40301007387 */ /* 0x000fe20000100800 */
[----:B------:R-:W-:Y:S11]  /*716d0*/  STL [R1+0x60e0], R28 ;  /* 0x0060e01c01007387 */ /* 0x000ff60000100800 */
[----:B------:R-:W-:Y:S04]  /*716e0*/  @!UPT UIADD3 URZ, URZ, URZ, URZ ;  /* 0x0000003f3f3ff290 */ /* 0x000fe8000fffe03f */
[----:B------:R-:W-:Y:S01]  /*716f0*/  STL.64 [R1+0x780], R4 ;  /* 0x0007800401007387 */ /* 0x000fe20000100a00 */
[----:B------:R4:W-:Y:S02]  /*71700*/  STL.64 [R1+0x788], R6 ;  /* 0x0007880601007387 */ /* 0x0009e40000100a00 */
[----:B------:R-:W-:Y:S02]  /*71710*/  IMAD.MOV.U32 R2, RZ, RZ, R8 ;  /* 0x000000ffff027224 */ /* 0x000fe400078e0008 */
[----:B------:R-:W-:-:S03]  /*71720*/  IMAD.MOV.U32 R29, RZ, RZ, R9 ;  /* 0x000000ffff1d7224 */ /* 0x000fc600078e0009 */
[----:B------:R-:W-:Y:S02]  /*71730*/  STL [R1+0x60ec], R2 ;  /* 0x0060ec0201007387 */ /* 0x000fe40000100800 */
[----:B------:R-:W-:Y:S01]  /*71740*/  STL [R1+0x60e8], R29 ;  /* 0x0060e81d01007387 */ /* 0x000fe20000100800 */
[----:B----4-:R-:W-:Y:S11]  /*71750*/  HMMA.16816.F32 R4, R24, R16, R12 ;  /* 0x000000101804723c */ /* 0x010ff6000000180c */
[----:B------:R-:W-:Y:S11]  /*71760*/  @!UPT UIADD3 URZ, URZ, URZ, URZ ;  /* 0x0000003f3f3ff290 */ /* 0x000ff6000fffe03f */
[----:B------:R-:W-:Y:S01]  /*71770*/  @!UPT UIADD3 URZ, URZ, URZ, URZ ;  /* 0x0000003f3f3ff290 */ /* 0x000fe2000fffe03f */
[----:B------:R-:W-:Y:S01]  /*71780*/  STL.64 [R1+0x770], R4 ;  /* 0x0007700401007387 */ /* 0x000fe20000100a00 */
[----:B------:R-:W-:Y:S02]  /*71790*/  STL.64 [R1+0x778], R6 ;  /* 0x0007780601007387 */ /* 0x000fe40000100a00 */
[----:B------:R-:W4:Y:S02]  /*717a0*/  LDL.LU R12, [R1+0x200] ;  /* 0x00020000010c7983 */ /* 0x000f240000300800 */
[----:B------:R-:W4:Y:S01]  /*717b0*/  LDL.LU R13, [R1+0x204] ;  /* 0x00020400010d7983 */ /* 0x000f220000300800 */
[----:B------:R-:W2:Y:S01]  /*717c0*/  LDL.LU R14, [R1+0x208] ;  /* 0x00020800010e7983 */ /* 0x000ea20000300800 */
[----:B------:R-:W2:Y:S02]  /*717d0*/  LDL.LU R15, [R1+0x20c] ;  /* 0x00020c00010f7983 */ /* 0x000ea40000300800 */
[----:B------:R-:W-:Y:S02]  /*717e0*/  IMAD.MOV.U32 R28, RZ, RZ, R16 ;  /* 0x000000ffff1c7224 */ /* 0x000fe400078e0010 */
[----:B------:R-:W-:-:S02]  /*717f0*/  IMAD.MOV.U32 R0, RZ, RZ, R17 ;  /* 0x000000ffff007224 */ /* 0x000fc400078e0011 */
[----:B---3--:R-:W-:Y:S02]  /*71800*/  IMAD.MOV.U32 R16, RZ, RZ, R20 ;  /* 0x000000ffff107224 */ /* 0x008fe400078e0014 */
[----:B------:R-:W-:Y:S01]  /*71810*/  IMAD.MOV.U32 R17, RZ, RZ, R21 ;  /* 0x000000ffff117224 */ /* 0x000fe200078e0015 */
[----:B--2---:R-:W-:Y:S01]  /*71820*/  STL.64 [R1+0x6148], R14 ;  /* 0x0061480e01007387 */ /* 0x004fe20000100a00 */
[----:B----4-:R0:W-:Y:S02]  /*71830*/  STL.64 [R1+0x6140], R12 ;  /* 0x0061400c01007387 */ /* 0x0101e40000100a00 */
[----:B------:R-:W2:Y:S02]  /*71840*/  LDL.LU R20, [R1+0x6204] ;  /* 0x0062040001147983 */ /* 0x000ea40000300800 */
[----:B------:R-:W3:Y:S01]  /*71850*/  LDL.LU R21, [R1+0x6200] ;  /* 0x0062000001157983 */ /* 0x000ee20000300800 */
[----:B------:R1:W-:Y:S01]  /*71860*/  STL.64 [R1+0x6150], R16 ;  /* 0x0061501001007387 */ /* 0x0003e20000100a00 */
[----:B0-----:R-:W-:-:S02]  /*71870*/  IMAD.MOV.U32 R12, RZ, RZ, R23 ;  /* 0x000000ffff0c7224 */ /* 0x001fc400078e0017 */
[----:B------:R-:W-:-:S05]  /*71880*/  IMAD.MOV.U32 R13, RZ, RZ, R22 ;  /* 0x000000ffff0d7224 */ /* 0x000fca00078e0016 */
[----:B------:R2:W-:Y:S01]  /*71890*/  STL.64 [R1+0x6158], R12 ;  /* 0x0061580c01007387 */ /* 0x0005e20000100a00 */
[----:B-1----:R-:W4:Y:S02]  /*718a0*/  LDL.LU R16, [R1+0x220] ;  /* 0x0002200001107983 */ /* 0x002f240000300800 */
[----:B------:R-:W4:Y:S02]  /*718b0*/  LDL.LU R17, [R1+0x224] ;  /* 0x0002240001117983 */ /* 0x000f240000300800 */
[----:B------:R-:W4:Y:S01]  /*718c0*/  LDL.LU R18, [R1+0x228] ;  /* 0x0002280001127983 */ /* 0x000f220000300800 */
[----:B------:R-:W4:Y:S01]  /*718d0*/  LDL.LU R19, [R1+0x22c] ;  /* 0x00022c0001137983 */ /* 0x000f220000300800 */
[----:B--2---:R-:W-:Y:S02]  /*718e0*/  IMAD.MOV.U32 R13, RZ, RZ, R20 ;  /* 0x000000ffff0d7224 */ /* 0x004fe400078e0014 */
[----:B---3--:R-:W-:Y:S01]  /*718f0*/  IMAD.MOV.U32 R12, RZ, RZ, R21 ;  /* 0x000000ffff0c7224 */ /* 0x008fe200078e0015 */
[----:B----4-:R-:W-:Y:S01]  /*71900*/  STL.64 [R1+0x6168], R18 ;  /* 0x0061681201007387 */ /* 0x010fe20000100a00 */
[----:B------:R0:W-:Y:S03]  /*71910*/  STL.64 [R1+0x6160], R16 ;  /* 0x0061601001007387 */ /* 0x0001e60000100a00 */
[----:B------:R-:W-:Y:S01]  /*71920*/  STL.64 [R1+0x6180], R12 ;  /* 0x0061800c01007387 */ /* 0x000fe20000100a00 */
        /* <DEDUP_REMOVED lines=12> */
[----:B0-----:R-:W2:Y:S04]  /*719f0*/  LDL.64 R16, [R1+0xf0] ;  /* 0x0000f00001107983 */ /* 0x001ea80000100a00 */
[----:B--2---:R0:W-:Y:S04]  /*71a00*/  STL.64 [R1+0x61b8], R16 ;  /* 0x0061b81001007387 */ /* 0x0041e80000100a00 */
[----:B0-----:R-:W2:Y:S04]  /*71a10*/  LDL.64 R16, [R1+0x100] ;  /* 0x0001000001107983 */ /* 0x001ea80000100a00 */
[----:B--2---:R0:W-:Y:S04]  /*71a20*/  STL.64 [R1+0x61d0], R16 ;  /* 0x0061d01001007387 */ /* 0x0041e80000100a00 */
[----:B0-----:R-:W2:Y:S04]  /*71a30*/  LDL.64 R16, [R1+0x110] ;  /* 0x0001100001107983 */ /* 0x001ea80000100a00 */
[----:B--2---:R0:W-:Y:S01]  /*71a40*/  STL.64 [R1+0x61e8], R16 ;  /* 0x0061e81001007387 */ /* 0x0041e20000100a00 */
[----:B------:R-:W2:Y:S03]  /*71a50*/  LDL.64 R20, [R1+0xe0] ;  /* 0x0000e00001147983 */ /* 0x000ea60000100a00 */
[----:B0-----:R-:W3:Y:S04]  /*71a60*/  LDL.64 R16, [R1+0x120] ;  /* 0x0001200001107983 */ /* 0x001ee80000100a00 */
[----:B--2---:R0:W-:Y:S04]  /*71a70*/  STL.64 [R1+0x61b0], R20 ;  /* 0x0061b01401007387 */ /* 0x0041e80000100a00 */
        /* <DEDUP_REMOVED lines=34> */
[----:B------:R-:W-:Y:S01]  /*71ca0*/  STL [R1+0x60f4], R28 ;  /* 0x0060f41c01007387 */ /* 0x000fe20000100800 */
[----:B------:R-:W-:Y:S02]  /*71cb0*/  STL [R1+0x60f0], R0 ;  /* 0x0060f00001007387 */ /* 0x000fe40000100800 */
[----:B---3--:R-:W-:-:S02]  /*71cc0*/  IMAD.MOV.U32 R29, RZ, RZ, R16 ;  /* 0x000000ffff1d7224 */ /* 0x008fc400078e0010 */
        /* <DEDUP_REMOVED lines=32> */
[----:B--2---:R-:W-:Y:S01]  /*71ed0*/  HMMA.16816.F32 R20, R24, R16, R20 ;  /* 0x000000101814723c */ /* 0x004fe20000001814 */
[----:B------:R-:W-:-:S02]  /*71ee0*/  IMAD.MOV.U32 R0, RZ, RZ, R16 ;  /* 0x000000ffff007224 */ /* 0x000fc400078e0010 */
[----:B------:R-:W-:Y:S11]  /*71ef0*/  IMAD.MOV.U32 R3, RZ, RZ, R17 ;  /* 0x000000ffff037224 */ /* 0x000ff600078e0011 */
[----:B------:R-:W-:Y:S09]  /*71f00*/  @!UPT UIADD3 URZ, URZ, URZ, URZ ;  /* 0x0000003f3f3ff290 */ /* 0x000ff2000fffe03f */
[----:B------:R0:W-:Y:S01]  /*71f10*/  STL.64 [R1+0x730], R20 ;  /* 0x0007301401007387 */ /* 0x0001e20000100a00 */
[----:B------:R-:W-:Y:S03]  /*71f20*/  STL.64 [R1+0x738], R22 ;  /* 0x0007381601007387 */ /* 0x000fe60000100a00 */
        /* <DEDUP_REMOVED lines=12> */
[----:B----4-:R-:W-:Y:S01]  /*71ff0*/  HMMA.16816.F32 R24, R24, R20, R12 ;  /* 0x000000141818723c */ /* 0x010fe2000000180c */
[----:B------:R-:W2:Y:S01]  /*72000*/  LDL.LU.64 R12, [R1+0x6180] ;  /* 0x00618000010c7983 */ /* 0x000ea20000300a00 */
[----:B------:R-:W2:Y:S02]  /*72010*/  LDL.LU.64 R22, [R1+0x6178] ;  /* 0x0061780001167983 */ /* 0x000ea40000300a00 */
[----:B------:R-:W2:Y:S11]  /*72020*/  LDL.LU.64 R20, [R1+0x6170] ;  /* 0x0061700001147983 */ /* 0x000eb60000300a00 */
[----:B------:R-:W-:Y:S08]  /*72030*/  @!UPT UIADD3 URZ, URZ, URZ, URZ ;  /* 0x0000003f3f3ff290 */ /* 0x000ff0000fffe03f */
[----:B------:R-:W-:Y:S01]  /*72040*/  STL.64 [R1+0x420], R24 ;  /* 0x0004201801007387 */ /* 0x000fe20000100a00 */
[----:B------:R0:W-:Y:S03]  /*72050*/  STL.64 [R1+0x428], R26 ;  /* 0x0004281a01007387 */ /* 0x0001e60000100a00 */
[----:B0-----:R-:W3:Y:S01]  /*72060*/  LDL R27, [R1+0x22bc] ;  /* 0x0022bc00011b7983 */ /* 0x001ee20000100800 */
[C---:B--2---:R-:W-:Y:S03]  /*72070*/  HMMA.16816.F32 R12, R20.reuse, R12, R16 ;  /* 0x0000000c140c723c */ /* 0x044fe60000001810 */
[----:B------:R-:W2:Y:S01]  /*72080*/  LDL.LU.64 R18, [R1+0x6168] ;  /* 0x0061680001127983 */ /* 0x000ea20000300a00 */
[----:B------:R-:W2:Y:S11]  /*72090*/  LDL.LU.64 R16, [R1+0x6160] ;  /* 0x0061600001107983 */ /* 0x000eb60000300a00 */
[----:B------:R-:W-:Y:S08]  /*720a0*/  @!UPT UIADD3 URZ, URZ, URZ, URZ ;  /* 0x0000003f3f3ff290 */ /* 0x000ff0000fffe03f */
[----:B------:R0:W-:Y:S01]  /*720b0*/  STL.64 [R1+0x230], R12 ;  /* 0x0002300c01007387 */ /* 0x0001e20000100a00 */
[----:B------:R2:W-:Y:S03]  /*720c0*/  STL.64 [R1+0x238], R14 ;  /* 0x0002380e01007387 */ /* 0x0005e60000100a00 */
[----:B---3--:R-:W1:Y:S04]  /*720d0*/  LDSM.16.MT88.4 R24, [R27+0x22080] ;  /* 0x022080001b18783b */ /* 0x008e680000004200 */
[----:B0-----:R-:W2:Y:S02]  /*720e0*/  LDL.LU.64 R12, [R1+0x6158] ;  /* 0x00615800010c7983 */ /* 0x001ea40000300a00 */
[C---:B--2---:R-:W-:Y:S02]  /*720f0*/  HMMA.16816.F32 R12, R20.reuse, R12, R16 ;  /* 0x0000000c140c723c */ /* 0x044fe40000001810 */
[----:B------:R-:W2:Y:S11]  /*72100*/  LDL.LU.64 R16, [R1+0x6150] ;  /* 0x0061500001107983 */ /* 0x000eb60000300a00 */
[----:B------:R-:W-:Y:S10]  /*72110*/  @!UPT UIADD3 URZ, URZ, URZ, URZ ;  /* 0x0000003f3f3ff290 */ /* 0x000ff4000fffe03f */
[----:B------:R-:W-:Y:S01]  /*72120*/  STL.64 [R1+0x220], R12 ;  /* 0x0002200c01007387 */ /* 0x000fe20000100a00 */
[----:B------:R0:W-:Y:S03]  /*72130*/  STL.64 [R1+0x228], R14 ;  /* 0x0002280e01007387 */ /* 0x0001e60000100a00 */
[----:B0-----:R-:W3:Y:S01]  /*72140*/  LDL.LU.64 R14, [R1+0x6148] ;  /* 0x00614800010e7983 */ /* 0x001ee20000300a00 */
[----:B------:R-:W3:Y:S01]  /*72150*/  LDL.LU.64 R12, [R1+0x6140] ;  /* 0x00614000010c7983 */ /* 0x000ee20000300a00 */
        /* <DEDUP_REMOVED lines=15> */
[----:B--2---:R-:W-:Y:S02]  /*72250*/  STL.64 [R1+0x5fe0], R18 ;  /* 0x005fe01201007387 */ /* 0x004fe40000100a00 */
[----:B------:R0:W-:Y:S02]  /*72260*/  STL.64 [R1+0x5fd8], R16 ;  /* 0x005fd81001007387 */ /* 0x0001e40000100a00 */
[----:B0-----:R-:W2:Y:S01]  /*72270*/  LDL.LU R16, [R1+0x1f0] ;  /* 0x0001f00001107983 */ /* 0x001ea20000300800 */
[----:B------:R-:W2:Y:S02]  /*72280*/  LDL.LU R17, [R1+0x1f4] ;  /* 0x0001f40001117983 */ /* 0x000ea40000300800 */
[----:B------:R-:W2:Y:S02]  /*72290*/  LDL.LU R18, [R1+0x1f8] ;  /* 0x0001f80001127983 */ /* 0x000ea40000300800 */
[----:B------:R-:W2:Y:S01]  /*722a0*/  LDL.LU R19, [R1+0x1fc] ;  /* 0x0001fc0001137983 */ /* 0x000ea20000300800 */
[----:B---3--:R-:W-:Y:S01]  /*722b0*/  STL.64 [R1+0x5fd0], R14 ;  /* 0x005fd00e01007387 */ /* 0x008fe20000100a00 */
[----:B----4-:R0:W-:Y:S01]  /*722c0*/  STL.64 [R1+0x5fc8], R12 ;  /* 0x005fc80c01007387 */ /* 0x0101e20000100a00 */
[C---:B--2---:R-:W-:Y:S08]  /*722d0*/  HMMA.16816.F32 R16, R20.reuse, R12, R16 ;  /* 0x0000000c1410723c */ /* 0x044ff00000001810 */
[----:B0-----:R-:W-:Y:S11]  /*722e0*/  HMMA.16816.F32 R12, R20, R8, R4 ;  /* 0x00000008140c723c */ /* 0x001ff60000001804 */
[----:B------:R-:W-:Y:S04]  /*722f0*/  @!UPT UIADD3 URZ, URZ, URZ, URZ ;  /* 0x0000003f3f3ff290 */ /* 0x000fe8000fffe03f */
[----:B------:R-:W-:Y:S01]  /*72300*/  STL.64 [R1+0x1f0], R16 ;  /* 0x0001f01001007387 */ /* 0x000fe20000100a00 */
[----:B------:R-:W-:Y:S02]  /*72310*/  STL.64 [R1+0x1f8], R18 ;  /* 0x0001f81201007387 */ /* 0x000fe40000100a00 */
[----:B------:R-:W2:Y:S05]  /*72320*/  LDL.LU R4, [R1+0x5f0] ;  /* 0x0005f00001047983 */ /* 0x000eaa0000300800 */
[----:B------:R-:W-:Y:S01]  /*72330*/  STL.64 [R1+0x1e0], R12 ;  /* 0x0001e00c01007387 */ /* 0x000fe20000100a00 */
[----:B------:R-:W-:Y:S01]  /*72340*/  STL.64 [R1+0x1e8], R14 ;  /* 0x0001e80e01007387 */ /* 0x000fe20000100a00 */
[----:B------:R-:W2:Y:S02]  /*72350*/  LDL.LU R5, [R1+0x5f4] ;  /* 0x0005f40001057983 */ /* 0x000ea40000300800 */
[----:B------:R-:W3:Y:S02]  /*72360*/  LDL.LU R6, [R1+0x5f8] ;  /* 0x0005f80001067983 */ /* 0x000ee40000300800 */
[----:B------:R-:W3:Y:S02]  /*72370*/  LDL.LU R7, [R1+0x5fc] ;  /* 0x0005fc0001077983 */ /* 0x000ee40000300800 */
[----:B---3--:R-:W-:Y:S01]  /*72380*/  STL.64 [R1+0x6018], R6 ;  /* 0x0060180601007387 */ /* 0x008fe20000100a00 */
[----:B--2---:R0:W-:Y:S02]  /*72390*/  STL.64 [R1+0x6010], R4 ;  /* 0x0060100401007387 */ /* 0x0041e40000100a00 */
[----:B0-----:R-:W-:-:S02]  /*723a0*/  IMAD.MOV.U32 R4, RZ, RZ, R29 ;  /* 0x000000ffff047224 */ /* 0x001fc400078e001d */
[----:B------:R-:W-:Y:S01]  /*723b0*/  IMAD.MOV.U32 R5, RZ, RZ, R2 ;  /* 0x000000ffff057224 */ /* 0x000fe200078e0002 */
[----:B------:R-:W2:Y:S01]  /*723c0*/  LDL.LU R29, [R1+0x6108] ;  /* 0x00610800011d7983 */ /* 0x000ea20000300800 */
[----:B------:R-:W3:Y:S03]  /*723d0*/  LDL.LU R2, [R1+0x6104] ;  /* 0x0061040001027983 */ /* 0x000ee60000300800 */
[----:B------:R0:W-:Y:S01]  /*723e0*/  STL.64 [R1+0x6028], R4 ;  /* 0x0060280401007387 */ /* 0x0001e20000100a00 */
[----:B------:R-:W-:Y:S02]  /*723f0*/  STL.64 [R1+0x5fc0], R10 ;  /* 0x005fc00a01007387 */ /* 0x000fe40000100a00 */
[----:B------:R4:W-:Y:S02]  /*72400*/  STL.64 [R1+0x5fb8], R8 ;  /* 0x005fb80801007387 */ /* 0x0009e40000100a00 */
[----:B0-----:R-:W-:-:S02]  /*72410*/  IMAD.MOV.U32 R4, RZ, RZ, R0 ;  /* 0x000000ffff047224 */ /* 0x001fc400078e0000 */
[----:B------:R-:W-:Y:S01]  /*72420*/  IMAD.MOV.U32 R5, RZ, RZ, R3 ;  /* 0x000000ffff057224 */ /* 0x000fe200078e0003 */
[----:B------:R-:W3:Y:S01]  /*72430*/  LDL.LU R0, [R1+0x6100] ;  /* 0x0061000001007983 */ /* 0x000ee20000300800 */
[----:B------:R-:W3:Y:S03]  /*72440*/  LDL.LU R3, [R1+0x60fc] ;  /* 0x0060fc0001037983 */ /* 0x000ee60000300800 */
[----:B------:R2:W-:Y:S01]  /*72450*/  STL.64 [R1+0x6040], R4 ;  /* 0x0060400401007387 */ /* 0x0005e20000100a00 */
[----:B----4-:R-:W4:Y:S02]  /*72460*/  LDL.64 R8, [R1+0x20] ;  /* 0x0000200001087983 */ /* 0x010f240000100a00 */
[----:B--2---:R-:W-:Y:S01]  /*72470*/  IMAD.MOV.U32 R4, RZ, RZ, R29 ;  /* 0x000000ffff047224 */ /* 0x004fe200078e001d */
[----:B----4-:R0:W-:Y:S04]  /*72480*/  STL.64 [R1+0x6020], R8 ;  /* 0x0060200801007387 */ /* 0x0101e80000100a00 */
[----:B0-----:R-:W2:Y:S01]  /*72490*/  LDL.LU R8, [R1+0x600] ;  /* 0x0006000001087983 */ /* 0x001ea20000300800 */
[----:B------:R-:W2:Y:S02]  /*724a0*/  LDL.LU R9, [R1+0x604] ;  /* 0x0006040001097983 */ /* 0x000ea40000300800 */
[----:B------:R-:W4:Y:S02]  /*724b0*/  LDL.LU R10, [R1+0x608] ;  /* 0x00060800010a7983 */ /* 0x000f240000300800 */
[----:B------:R-:W4:Y:S01]  /*724c0*/  LDL.LU R11, [R1+0x60c] ;  /* 0x00060c00010b7983 */ /* 0x000f220000300800 */
[----:B------:R-:W2:Y:S01]  /*724d0*/  LDL.LU R29, [R1+0x60f8] ;  /* 0x0060f800011d7983 */ /* 0x000ea20000300800 */
[----:B------:R-:W-:-:S02]  /*724e0*/  IMAD.MOV.U32 R5, RZ, RZ, R28 ;  /* 0x000000ffff057224 */ /* 0x000fc400078e001c */
[----:B------:R-:W2:Y:S03]  /*724f0*/  LDL.LU R28, [R1+0x60f4] ;  /* 0x0060f400011c7983 */ /* 0x000ea60000300800 */
[----:B------:R3:W-:Y:S02]  /*72500*/  STL.64 [R1+0x6058], R4 ;  /* 0x0060580401007387 */ /* 0x0007e40000100a00 */
[----:B---3--:R-:W-:Y:S02]  /*72510*/  IMAD.MOV.U32 R4, RZ, RZ, R0 ;  /* 0x000000ffff047224 */ /* 0x008fe400078e0000 */
[----:B------:R-:W-:Y:S01]  /*72520*/  IMAD.MOV.U32 R5, RZ, RZ, R2 ;  /* 0x000000ffff057224 */ /* 0x000fe200078e0002 */
[----:B----4-:R-:W-:Y:S01]  /*72530*/  STL.64 [R1+0x6038], R10 ;  /* 0x0060380a01007387 */ /* 0x010fe20000100a00 */
[----:B--2---:R0:W-:Y:S03]  /*72540*/  STL.64 [R1+0x6030], R8 ;  /* 0x0060300801007387 */ /* 0x0041e60000100a00 */
[----:B0-----:R-:W2:Y:S01]  /*72550*/  LDL.LU R8, [R1+0x160] ;  /* 0x0001600001087983 */ /* 0x001ea20000300800 */
[----:B------:R-:W2:Y:S02]  /*72560*/  LDL.LU R9, [R1+0x164] ;  /* 0x0001640001097983 */ /* 0x000ea40000300800 */
[----:B------:R-:W3:Y:S02]  /*72570*/  LDL.LU R10, [R1+0x168] ;  /* 0x00016800010a7983 */ /* 0x000ee40000300800 */
[----:B------:R-:W3:Y:S01]  /*72580*/  LDL.LU R11, [R1+0x16c] ;  /* 0x00016c00010b7983 */ /* 0x000ee20000300800 */
[----:B------:R-:W4:Y:S01]  /*72590*/  LDL.LU R0, [R1+0x60f0] ;  /* 0x0060f00001007983 */ /* 0x000f220000300800 */
[----:B------:R-:W2:Y:S02]  /*725a0*/  LDL.LU R2, [R1+0x60ec] ;  /* 0x0060ec0001027983 */ /* 0x000ea40000300800 */
[----:B------:R0:W-:Y:S02]  /*725b0*/  STL.64 [R1+0x6070], R4 ;  /* 0x0060700401007387 */ /* 0x0001e40000100a00 */
[----:B0-----:R-:W-:-:S02]  /*725c0*/  IMAD.MOV.U32 R4, RZ, RZ, R29 ;  /* 0x000000ffff047224 */ /* 0x001fc400078e001d */
[----:B------:R-:W3:Y:S01]  /*725d0*/  LDL.LU R29, [R1+0x60e8] ;  /* 0x0060e800011d7983 */ /* 0x000ee20000300800 */
[----:B------:R-:W-:Y:S02]  /*725e0*/  IMAD.MOV.U32 R5, RZ, RZ, R3 ;  /* 0x000000ffff057224 */ /* 0x000fe400078e0003 */
[----:B------:R-:W-:Y:S02]  /*725f0*/  IMAD.MOV.U32 R12, RZ, RZ, R28 ;  /* 0x000000ffff0c7224 */ /* 0x000fe400078e001c */
[----:B------:R-:W3:Y:S01]  /*72600*/  LDL.LU R3, [R1+0x60e4] ;  /* 0x0060e40001037983 */ /* 0x000ee20000300800 */
[----:B------:R-:W-:Y:S01]  /*72610*/  STL.64 [R1+0x6088], R4 ;  /* 0x0060880401007387 */ /* 0x000fe20000100a00 */
[----:B------:R-:W3:Y:S02]  /*72620*/  LDL.LU R28, [R1+0x60e0] ;  /* 0x0060e000011c7983 */ /* 0x000ee40000300800 */
[----:B----4-:R-:W-:Y:S02]  /*72630*/  IMAD.MOV.U32 R13, RZ, RZ, R0 ;  /* 0x000000ffff0d7224 */ /* 0x010fe400078e0000 */
[----:B------:R-:W4:Y:S03]  /*72640*/  LDL.LU R0, [R1+0x60dc] ;  /* 0x0060dc0001007983 */ /* 0x000f260000300800 */
[----:B------:R2:W-:Y:S02]  /*72650*/  STL.64 [R1+0x6090], R12 ;  /* 0x0060900c01007387 */ /* 0x0005e40000100a00 */
[----:B--2---:R-:W-:-:S02]  /*72660*/  IMAD.MOV.U32 R12, RZ, RZ, R2 ;  /* 0x000000ffff0c7224 */ /* 0x004fc400078e0002 */
[----:B---3--:R-:W-:Y:S01]  /*72670*/  IMAD.MOV.U32 R13, RZ, RZ, R29 ;  /* 0x000000ffff0d7224 */ /* 0x008fe200078e001d */
[----:B------:R-:W2:Y:S04]  /*72680*/  LDL.LU R2, [R1+0x60d8] ;  /* 0x0060d80001027983 */ /* 0x000ea80000300800 */
[----:B------:R0:W-:Y:S01]  /*72690*/  STL.64 [R1+0x60a8], R12 ;  /* 0x0060a80c01007387 */ /* 0x0001e20000100a00 */
[----:B------:R-:W3:Y:S02]  /*726a0*/  LDL.LU R4, [R1+0x1a0] ;  /* 0x0001a00001047983 */ /* 0x000ee40000300800 */
[----:B------:R-:W3:Y:S02]  /*726b0*/  LDL.LU R5, [R1+0x1a4] ;  /* 0x0001a40001057983 */ /* 0x000ee40000300800 */
[----:B------:R-:W2:Y:S01]  /*726c0*/  LDL.LU R6, [R1+0x1a8] ;  /* 0x0001a80001067983 */ /* 0x000ea20000300800 */
[----:B------:R-:W2:Y:S01]  /*726d0*/  LDL.LU R7, [R1+0x1ac] ;  /* 0x0001ac0001077983 */ /* 0x000ea20000300800 */
[----:B0-----:R-:W-:-:S02]  /*726e0*/  IMAD.MOV.U32 R12, RZ, RZ, R28 ;  /* 0x000000ffff0c7224 */ /* 0x001fc400078e001c */
[----:B------:R-:W-:-:S05]  /*726f0*/  IMAD.MOV.U32 R13, RZ, RZ, R3 ;  /* 0x000000ffff0d7224 */ /* 0x000fca00078e0003 */
[----:B------:R-:W-:Y:S04]  /*72700*/  STL.64 [R1+0x60c0], R12 ;  /* 0x0060c00c01007387 */ /* 0x000fe80000100a00 */
        /* <DEDUP_REMOVED lines=30> */
[----:B------:R-:W-:-:S02]  /*728f0*/  IMAD.MOV.U32 R12, RZ, RZ, R2 ;  /* 0x000000ffff0c7224 */ /* 0x000fc400078e0002 */
[----:B----4-:R-:W-:Y:S01]  /*72900*/  IMAD.MOV.U32 R13, RZ, RZ, R0 ;  /* 0x000000ffff0d7224 */ /* 0x010fe200078e0000 */
[----:B---3--:R-:W-:Y:S01]  /*72910*/  STL.64 [R1+0x6080], R10 ;  /* 0x0060800a01007387 */ /* 0x008fe20000100a00 */
[----:B--2---:R0:W-:Y:S03]  /*72920*/  STL.64 [R1+0x6078], R8 ;  /* 0x0060780801007387 */ /* 0x0041e60000100a00 */
[----:B0-----:R-:W2:Y:S01]  /*72930*/  LDL.LU R8, [R1+0x190] ;  /* 0x0001900001087983 */ /* 0x001ea20000300800 */
[----:B------:R-:W2:Y:S02]  /*72940*/  LDL.LU R9, [R1+0x194] ;  /* 0x0001940001097983 */ /* 0x000ea40000300800 */
[----:B------:R-:W2:Y:S02]  /*72950*/  LDL.LU R10, [R1+0x198] ;  /* 0x00019800010a7983 */ /* 0x000ea40000300800 */
[----:B------:R-:W2:Y:S01]  /*72960*/  LDL.LU R11, [R1+0x19c] ;  /* 0x00019c00010b7983 */ /* 0x000ea20000300800 */
[----:B------:R-:W3:Y:S01]  /*72970*/  LDL.64 R16, [R1] ;  /* 0x0000000001107983 */ /* 0x000ee20000100a00 */
[C---:B------:R-:W-:Y:S03]  /*72980*/  HMMA.16816.F32 R12, R20.reuse, R12, R4 ;  /* 0x0000000c140c723c */ /* 0x040fe60000001804 */
[----:B---3--:R0:W-:Y:S04]  /*72990*/  STL.64 [R1+0x5ff8], R16 ;  /* 0x005ff81001007387 */ /* 0x0081e80000100a00 */
[----:B0-----:R-:W3:Y:S01]  /*729a0*/  LDL.LU R16, [R1+0x410] ;  /* 0x0004100001107983 */ /* 0x001ee20000300800 */
[----:B------:R-:W3:Y:S02]  /*729b0*/  LDL.LU R17, [R1+0x414] ;  /* 0x0004140001117983 */ /* 0x000ee40000300800 */
[----:B------:R-:W3:Y:S02]  /*729c0*/  LDL.LU R18, [R1+0x418] ;  /* 0x0004180001127983 */ /* 0x000ee40000300800 */
[----:B------:R-:W3:Y:S01]  /*729d0*/  LDL.LU R19, [R1+0x41c] ;  /* 0x00041c0001137983 */ /* 0x000ee20000300800 */
[----:B-1----:R-:W-:Y:S01]  /*729e0*/  STL.64 [R1+0x5f00], R26 ;  /* 0x005f001a01007387 */ /* 0x002fe20000100a00 */
[----:B------:R0:W-:Y:S03]  /*729f0*/  STL.64 [R1+0x5ef8], R24 ;  /* 0x005ef81801007387 */ /* 0x0001e60000100a00 */
[----:B0-----:R-:W4:Y:S01]  /*72a00*/  LDL.64 R24, [R1+0xd0] ;  /* 0x0000d00001187983 */ /* 0x001f220000100a00 */
        /* <DEDUP_REMOVED lines=31> */
[----:B0-----:R-:W2:Y:S01]  /*72c00*/  LDL.LU R12, [R1+0x3f0] ;  /* 0x0003f000010c7983 */ /* 0x001ea20000300800 */
[----:B------:R-:W2:Y:S02]  /*72c10*/  LDL.LU R13, [R1+0x3f4] ;  /* 0x0003f400010d7983 */ /* 0x000ea40000300800 */
[----:B------:R-:W2:Y:S02]  /*72c20*/  LDL.LU R14, [R1+0x3f8] ;  /* 0x0003f800010e7983 */ /* 0x000ea40000300800 */
[----:B------:R-:W2:Y:S01]  /*72c30*/  LDL.LU R15, [R1+0x3fc] ;  /* 0x0003fc00010f7983 */ /* 0x000ea20000300800 */
[----:B------:R-:W3:Y:S01]  /*72c40*/  LDL.LU.64 R10, [R1+0x6080] ;  /* 0x00608000010a7983 */ /* 0x000ee20000300a00 */
[----:B------:R-:W3:Y:S11]  /*72c50*/  LDL.LU.64 R8, [R1+0x6078] ;  /* 0x0060780001087983 */ /* 0x000ef60000300a00 */
[----:B------:R0:W-:Y:S02]  /*72c60*/  STL.64 [R1+0x190], R4 ;  /* 0x0001900401007387 */ /* 0x0001e40000100a00 */
[----:B------:R3:W-:Y:S01]  /*72c70*/  STL.64 [R1+0x198], R6 ;  /* 0x0001980601007387 */ /* 0x0007e20000100a00 */
        /* <DEDUP_REMOVED lines=23> */
[----:B------:R-:W3:Y:S11]  /*72df0*/  LDL.LU.64 R8, [R1+0x6020] ;  /* 0x0060200001087983 */ /* 0x000ef60000300a00 */
[----:B------:R-:W-:Y:S10]  /*72e00*/  @!UPT UIADD3 URZ, URZ, URZ, URZ ;  /* 0x0000003f3f3ff290 */ /* 0x000ff4000fffe03f */
[----:B------:R-:W-:Y:S01]  /*72e10*/  STL.64 [R1+0x600], R4 ;  /* 0x0006000401007387 */ /* 0x000fe20000100a00 */
[----:B------:R0:W-:Y:S03]  /*72e20*/  STL.64 [R1+0x608], R6 ;  /* 0x0006080601007387 */ /* 0x0001e60000100a00 */
[----:B0-----:R-:W4:Y:S01]  /*72e30*/  LDL.LU.64 R6, [R1+0x6018] ;  /* 0x0060180001067983 */ /* 0x001f220000300a00 */
[----:B------:R-:W4:Y:S02]  /*72e40*/  LDL.LU.64 R4, [R1+0x6010] ;  /* 0x0060100001047983 */ /* 0x000f240000300a00 */
[----:B----4-:R-:W-:Y:S01]  /*72e50*/  HMMA.16816.F32 R20, R20, R24, R4 ;  /* 0x000000181414723c */ /* 0x010fe20000001804 */
[----:B------:R-:W3:Y:S01]  /*72e60*/  LDL.LU.64 R6, [R1+0x6008] ;  /* 0x0060080001067983 */ /* 0x000ee20000300a00 */
[----:B------:R-:W3:Y:S11]  /*72e70*/  LDL.LU.64 R4, [R1+0x6000] ;  /* 0x0060000001047983 */ /* 0x000ef60000300a00 */
[----:B------:R-:W-:Y:S10]  /*72e80*/  @!UPT UIADD3 URZ, URZ, URZ, URZ ;  /* 0x0000003f3f3ff290 */ /* 0x000ff4000fffe03f */
[----:B------:R0:W-:Y:S01]  /*72e90*/  STL.64 [R1+0xc0], R20 ;  /* 0x0000c01401007387 */ /* 0x0001e20000100a00 */
[----:B------:R-:W-:Y:S03]  /*72ea0*/  STL.64 [R1+0xc8], R22 ;  /* 0x0000c81601007387 */ /* 0x000fe60000100a00 */
[----:B0-----:R-:W4:Y:S01]  /*72eb0*/  LDL.64 R20, [R1+0x10] ;  /* 0x0000100001147983 */ /* 0x001f220000100a00 */
[----:B------:R0:W-:Y:S03]  /*72ec0*/  STL.64 [R1+0x5f10], R24 ;  /* 0x005f101801007387 */ /* 0x0001e60000100a00 */
[----:B0-----:R-:W4:Y:S01]  /*72ed0*/  LDL.LU R24, [R1+0x400] ;  /* 0x0004000001187983 */ /* 0x001f220000300800 */
[----:B------:R-:W4:Y:S02]  /*72ee0*/  LDL.LU R25, [R1+0x404] ;  /* 0x0004040001197983 */ /* 0x000f240000300800 */
[----:B------:R-:W4:Y:S02]  /*72ef0*/  LDL.LU R26, [R1+0x408] ;  /* 0x00040800011a7983 */ /* 0x000f240000300800 */
[----:B------:R-:W4:Y:S01]  /*72f00*/  LDL.LU R27, [R1+0x40c] ;  /* 0x00040c00011b7983 */ /* 0x000f220000300800 */
[C---:B---3--:R-:W-:Y:S11]  /*72f10*/  HMMA.16816.F32 R16, R4.reuse, R8, R16 ;  /* 0x000000080410723c */ /* 0x048ff60000001810 */
[----:B------:R-:W-:Y:S11]  /*72f20*/  @!UPT UIADD3 URZ, URZ, URZ, URZ ;  /* 0x0000003f3f3ff290 */ /* 0x000ff6000fffe03f */
[----:B------:R-:W-:Y:S01]  /*72f30*/  @!UPT UIADD3 URZ, URZ, URZ, URZ ;  /* 0x0000003f3f3ff290 */ /* 0x000fe2000fffe03f */
[----:B------:R0:W-:Y:S01]  /*72f40*/  STL.64 [R1+0x410], R16 ;  /* 0x0004101001007387 */ /* 0x0001e20000100a00 */
[----:B------:R-:W-:Y:S03]  /*72f50*/  STL.64 [R1+0x418], R18 ;  /* 0x0004181201007387 */ /* 0x000fe60000100a00 */
[----:B0-----:R-:W2:Y:S01]  /*72f60*/  LDL.LU.64 R16, [R1+0x5ff8] ;  /* 0x005ff80001107983 */ /* 0x001ea20000300a00 */
[C---:B----4-:R-:W-:Y:S01]  /*72f70*/  HMMA.16816.F32 R24, R4.reuse, R20, R24 ;  /* 0x000000140418723c */ /* 0x050fe20000001818 */
[----:B------:R-:W-:Y:S02]  /*72f80*/  IMAD.MOV.U32 R2, RZ, RZ, R8 ;  /* 0x000000ffff027224 */ /* 0x000fe400078e0008 */
[----:B------:R-:W-:Y:S01]  /*72f90*/  IMAD.MOV.U32 R0, RZ, RZ, R9 ;  /* 0x000000ffff007224 */ /* 0x000fe200078e0009 */
[----:B------:R-:W3:Y:S01]  /*72fa0*/  LDL.LU R8, [R1+0x3d0] ;  /* 0x0003d00001087983 */ /* 0x000ee20000300800 */
[----:B------:R-:W3:Y:S02]  /*72fb0*/  LDL.LU R9, [R1+0x3d4] ;  /* 0x0003d40001097983 */ /* 0x000ee40000300800 */
[----:B------:R-:W3:Y:S02]  /*72fc0*/  LDL.LU R10, [R1+0x3d8] ;  /* 0x0003d800010a7983 */ /* 0x000ee40000300800 */
[----:B------:R-:W3:Y:S11]  /*72fd0*/  LDL.LU R11, [R1+0x3dc] ;  /* 0x0003dc00010b7983 */ /* 0x000ef60000300800 */
[----:B------:R-:W-:Y:S03]  /*72fe0*/  @!UPT UIADD3 URZ, URZ, URZ, URZ ;  /* 0x0000003f3f3ff290 */ /* 0x000fe6000fffe03f */
[----:B------:R0:W-:Y:S01]  /*72ff0*/  STL.64 [R1+0x400], R24 ;  /* 0x0004001801007387 */ /* 0x0001e20000100a00 */
[----:B------:R1:W-:Y:S02]  /*73000*/  STL.64 [R1+0x408], R26 ;  /* 0x0004081a01007387 */ /* 0x0003e40000100a00 */
[----:B0-----:R-:W-:Y:S02]  /*73010*/  IMAD.MOV.U32 R25, RZ, RZ, R20 ;  /* 0x000000ffff197224 */ /* 0x001fe400078e0014 */
[----:B------:R-:W-:Y:S01]  /*73020*/  IMAD.MOV.U32 R24, RZ, RZ, R21 ;  /* 0x000000ffff187224 */ /* 0x000fe200078e0015 */
[----:B------:R-:W4:Y:S01]  /*73030*/  LDL.LU R20, [R1+0x3c0] ;  /* 0x0003c00001147983 */ /* 0x000f220000300800 */
[----:B------:R-:W4:Y:S02]  /*73040*/  LDL.LU R21, [R1+0x3c4] ;  /* 0x0003c40001157983 */ /* 0x000f240000300800 */
[----:B------:R-:W4:Y:S02]  /*73050*/  LDL.LU R22, [R1+0x3c8] ;  /* 0x0003c80001167983 */ /* 0x000f240000300800 */
[----:B------:R-:W4:Y:S01]  /*73060*/  LDL.LU R23, [R1+0x3cc] ;  /* 0x0003cc0001177983 */ /* 0x000f220000300800 */
[----:B--2---:R-:W-:Y:S01]  /*73070*/  HMMA.16816.F32 R12, R4, R16, R12 ;  /* 0x00000010040c723c */ /* 0x004fe2000000180c */
[----:B-1----:R-:W-:-:S02]  /*73080*/  IMAD.MOV.U32 R27, RZ, RZ, R16 ;  /* 0x000000ffff1b7224 */ /* 0x002fc400078e0010 */
[----:B------:R-:W-:Y:S11]  /*73090*/  IMAD.MOV.U32 R26, RZ, RZ, R17 ;  /* 0x000000ffff1a7224 */ /* 0x000ff600078e0011 */
[----:B------:R-:W-:Y:S09]  /*730a0*/  @!UPT UIADD3 URZ, URZ, URZ, URZ ;  /* 0x0000003f3f3ff290 */ /* 0x000ff2000fffe03f */
[----:B------:R-:W-:Y:S01]  /*730b0*/  STL.64 [R1+0x3f0], R12 ;  /* 0x0003f00c01007387 */ /* 0x000fe20000100a00 */
[----:B------:R0:W-:Y:S03]  /*730c0*/  STL.64 [R1+0x3f8], R14 ;  /* 0x0003f80e01007387 */ /* 0x0001e60000100a00 */
[----:B0-----:R-:W2:Y:S01]  /*730d0*/  LDL.LU.64 R14, [R1+0x5ff0] ;  /* 0x005ff000010e7983 */ /* 0x001ea20000300a00 */
[----:B------:R-:W2:Y:S02]  /*730e0*/  LDL.LU.64 R12, [R1+0x5fe8] ;  /* 0x005fe800010c7983 */ /* 0x000ea40000300a00 */
[----:B------:R-:W2:Y:S02]  /*730f0*/  LDL.LU.64 R18, [R1+0x5fe0] ;  /* 0x005fe00001127983 */ /* 0x000ea40000300a00 */
[----:B------:R-:W2:Y:S01]  /*73100*/  LDL.LU.64 R16, [R1+0x5fd8] ;  /* 0x005fd80001107983 */ /* 0x000ea20000300a00 */
[----:B------:R-:W3:Y:S01]  /*73110*/  LDL R3, [R1+0x22b8] ;  /* 0x0022b80001037983 */ /* 0x000ee20000100800 */
[----:B------:R-:W-:Y:S02]  /*73120*/  STL.64 [R1+0x5f90], R26 ;  /* 0x005f901a01007387 */ /* 0x000fe40000100a00 */
[----:B------:R0:W-:Y:S02]  /*73130*/  STL.64 [R1+0x5f88], R24 ;  /* 0x005f881801007387 */ /* 0x0001e40000100a00 */
[----:B0-----:R-:W3:Y:S01]  /*73140*/  LDL.64 R24, [R1+0x150] ;  /* 0x0001500001187983 */ /* 0x001ee20000100a00 */
[C---:B--2---:R-:W-:Y:S03]  /*73150*/  HMMA.16816.F32 R12, R4.reuse, R16, R12 ;  /* 0x00000010040c723c */ /* 0x044fe6000000180c */
[----:B---3--:R0:W-:Y:S04]  /*73160*/  STL.64 [R1+0x5fa0], R24 ;  /* 0x005fa01801007387 */ /* 0x0081e80000100a00 */
[----:B0-----:R-:W2:Y:S11]  /*73170*/  LDL.64 R24, [R1+0x30] ;  /* 0x0000300001187983 */ /* 0x001eb60000100a00 */
[----:B------:R-:W-:Y:S05]  /*73180*/  @!UPT UIADD3 URZ, URZ, URZ, URZ ;  /* 0x0000003f3f3ff290 */ /* 0x000fea000fffe03f */
[----:B------:R-:W-:Y:S02]  /*73190*/  STL.64 [R1+0x3e0], R12 ;  /* 0x0003e00c01007387 */ /* 0x000fe40000100a00 */
[----:B------:R0:W-:Y:S02]  /*731a0*/  STL.64 [R1+0x3e8], R14 ;  /* 0x0003e80e01007387 */ /* 0x0001e40000100a00 */
[----:B0-----:R-:W3:Y:S01]  /*731b0*/  LDL.LU.64 R14, [R1+0x5fd0] ;  /* 0x005fd000010e7983 */ /* 0x001ee20000300a00 */
        /* <DEDUP_REMOVED lines=20> */
[----:B------:R-:W4:Y:S02]  /*73300*/  LDL.LU.64 R8, [R1+0x5fb8] ;  /* 0x005fb80001087983 */ /* 0x000f240000300a00 */
[----:B---3--:R-:W-:Y:S02]  /*73310*/  STL.64 [R1+0x5ea0], R14 ;  /* 0x005ea00e01007387 */ /* 0x008fe40000100a00 */
[----:B------:R0:W-:Y:S02]  /*73320*/  STL.64 [R1+0x5e98], R12 ;  /* 0x005e980c01007387 */ /* 0x0001e40000100a00 */
[----:B0-----:R-:W3:Y:S01]  /*73330*/  LDL.LU R12, [R1+0x6f0] ;  /* 0x0006f000010c7983 */ /* 0x001ee20000300800 */
[----:B------:R-:W3:Y:S02]  /*73340*/  LDL.LU R13, [R1+0x6f4] ;  /* 0x0006f400010d7983 */ /* 0x000ee40000300800 */
[----:B------:R-:W3:Y:S02]  /*73350*/  LDL.LU R14, [R1+0x6f8] ;  /* 0x0006f800010e7983 */ /* 0x000ee40000300800 */
[----:B------:R-:W3:Y:S02]  /*73360*/  LDL.LU R15, [R1+0x6fc] ;  /* 0x0006fc00010f7983 */ /* 0x000ee40000300800 */
[----:B------:R-:W-:Y:S01]  /*73370*/  IMAD.MOV.U32 R28, RZ, RZ, R24 ;  /* 0x000000ffff1c7224 */ /* 0x000fe200078e0018 */
[C---:B----4-:R-:W-:Y:S01]  /*73380*/  HMMA.16816.F32 R20, R4.reuse, R8, R20 ;  /* 0x000000080414723c */ /* 0x050fe20000001814 */
[----:B--2---:R-:W-:Y:S01]  /*73390*/  STL.64 [R1+0x5ec0], R10 ;  /* 0x005ec00a01007387 */ /* 0x004fe20000100a00 */
[----:B------:R0:W-:Y:S11]  /*733a0*/  STL.64 [R1+0x5eb8], R8 ;  /* 0x005eb80801007387 */ /* 0x0001f60000100a00 */
[----:B------:R-:W-:Y:S10]  /*733b0*/  @!UPT UIADD3 URZ, URZ, URZ, URZ ;  /* 0x0000003f3f3ff290 */ /* 0x000ff4000fffe03f */
[----:B------:R-:W-:Y:S01]  /*733c0*/  STL.64 [R1+0x3c0], R20 ;  /* 0x0003c01401007387 */ /* 0x000fe20000100a00 */
[----:B------:R-:W-:Y:S02]  /*733d0*/  STL.64 [R1+0x3c8], R22 ;  /* 0x0003c81601007387 */ /* 0x000fe40000100a00 */
[----:B------:R1:W2:Y:S01]  /*733e0*/  LDSM.16.MT88.4 R20, [R3+0x22000] ;  /* 0x022000000314783b */ /* 0x0002a20000004200 */
[C---:B------:R-:W-:Y:S01]  /*733f0*/  HMMA.16816.F32 R16, R4.reuse, R24, R16 ;  /* 0x000000180410723c */ /* 0x040fe20000001810 */
[----:B0-----:R-:W4:Y:S02]  /*73400*/  LDL.64 R8, [R1+0x140] ;  /* 0x0001400001087983 */ /* 0x001f240000100a00 */
[----:B-1----:R-:W-:Y:S02]  /*73410*/  IMAD.MOV.U32 R3, RZ, RZ, R25 ;  /* 0x000000ffff037224 */ /* 0x002fe400078e0019 */
[----:B--2---:R-:W-:Y:S01]  /*73420*/  STL.64 [R1+0x5d88], R22 ;  /* 0x005d881601007387 */ /* 0x004fe20000100a00 */
[----:B------:R0:W-:Y:S03]  /*73430*/  STL.64 [R1+0x5d80], R20 ;  /* 0x005d801401007387 */ /* 0x0001e60000100a00 */
[----:B0-----:R-:W4:Y:S01]  /*73440*/  LDL.LU R20, [R1+0x700] ;  /* 0x0007000001147983 */ /* 0x001f220000300800 */
[----:B------:R-:W4:Y:S02]  /*73450*/  LDL.LU R21, [R1+0x704] ;  /* 0x0007040001157983 */ /* 0x000f240000300800 */
[----:B------:R-:W4:Y:S02]  /*73460*/  LDL.LU R22, [R1+0x708] ;  /* 0x0007080001167983 */ /* 0x000f240000300800 */
[----:B------:R-:W4:Y:S09]  /*73470*/  LDL.LU R23, [R1+0x70c] ;  /* 0x00070c0001177983 */ /* 0x000f320000300800 */
        /* <DEDUP_REMOVED lines=12> */
[----:B0-----:R-:W3:Y:S01]  /*73540*/  LDL.LU.64 R16, [R1+0x5f98] ;  /* 0x005f980001107983 */ /* 0x001ee20000300a00 */
[----:B------:R-:W2:Y:S01]  /*73550*/  LDL.LU.64 R26, [R1+0x5f90] ;  /* 0x005f9000011a7983 */ /* 0x000ea20000300a00 */
[----:B----4-:R-:W-:Y:S01]  /*73560*/  HMMA.16816.F32 R20, R4, R8, R20 ;  /* 0x000000080414723c */ /* 0x010fe20000001814 */
[----:B------:R-:W-:Y:S02]  /*73570*/  IMAD.MOV.U32 R3, RZ, RZ, R8 ;  /* 0x000000ffff037224 */ /* 0x000fe400078e0008 */
[----:B------:R-:W-:Y:S02]  /*73580*/  IMAD.MOV.U32 R28, RZ, RZ, R9 ;  /* 0x000000ffff1c7224 */ /* 0x000fe400078e0009 */
[----:B------:R-:W-:-:S02]  /*73590*/  IMAD.MOV.U32 R29, RZ, RZ, R25 ;  /* 0x000000ffff1d7224 */ /* 0x000fc400078e0019 */
[----:B------:R-:W4:Y:S03]  /*735a0*/  LDL.LU.64 R24, [R1+0x5f88] ;  /* 0x005f880001187983 */ /* 0x000f260000300a00 */
[----:B------:R0:W-:Y:S11]  /*735b0*/  STL [R1+0x5e70], R29 ;  /* 0x005e701d01007387 */ /* 0x0001f60000100800 */
[----:B------:R-:W-:Y:S02]  /*735c0*/  @!UPT UIADD3 URZ, URZ, URZ, URZ ;  /* 0x0000003f3f3ff290 */ /* 0x000fe4000fffe03f */
[----:B------:R-:W-:Y:S01]  /*735d0*/  STL.64 [R1+0x700], R20 ;  /* 0x0007001401007387 */ /* 0x000fe20000100a00 */
[----:B------:R-:W-:Y:S02]  /*735e0*/  STL.64 [R1+0x708], R22 ;  /* 0x0007081601007387 */ /* 0x000fe40000100a00 */
[----:B------:R-:W-:Y:S02]  /*735f0*/  STL [R1+0x5e78], R28 ;  /* 0x005e781c01007387 */ /* 0x000fe40000100800 */
[----:B------:R-:W-:Y:S01]  /*73600*/  STL [R1+0x5e74], R3 ;  /* 0x005e740301007387 */ /* 0x000fe20000100800 */
[----:B---3--:R-:W-:Y:S01]  /*73610*/  HMMA.16816.F32 R8, R4, R16, R12 ;  /* 0x000000100408723c */ /* 0x008fe2000000180c */
[----:B0-----:R-:W-:-:S06]  /*73620*/  IMAD.MOV.U32 R29, RZ, RZ, R17 ;  /* 0x000000ffff1d7224 */ /* 0x001fcc00078e0011 */
[----:B--2---:R-:W-:Y:S02]  /*73630*/  IMAD.MOV.U32 R16, RZ, RZ, R27 ;  /* 0x000000ffff107224 */ /* 0x004fe400078e001b */
[----:B------:R-:W-:Y:S11]  /*73640*/  IMAD.MOV.U32 R17, RZ, RZ, R26 ;  /* 0x000000ffff117224 */ /* 0x000ff600078e001a */
[----:B------:R-:W-:Y:S03]  /*73650*/  @!UPT UIADD3 URZ, URZ, URZ, URZ ;  /* 0x0000003f3f3ff290 */ /* 0x000fe6000fffe03f */
[----:B------:R0:W-:Y:S01]  /*73660*/  STL.64 [R1+0x6f0], R8 ;  /* 0x0006f00801007387 */ /* 0x0001e20000100a00 */
[----:B------:R1:W-:Y:S02]  /*73670*/  STL.64 [R1+0x6f8], R10 ;  /* 0x0006f80a01007387 */ /* 0x0003e40000100a00 */
[----:B------:R4:W-:Y:S01]  /*73680*/  STL.64 [R1+0x5ec8], R16 ;  /* 0x005ec81001007387 */ /* 0x0009e20000100a00 */
[----:B0-----:R-:W2:Y:S01]  /*73690*/  LDL.LU R8, [R1+0x5c0] ;  /* 0x0005c00001087983 */ /* 0x001ea20000300800 */
[----:B------:R-:W2:Y:S02]  /*736a0*/  LDL.LU R9, [R1+0x5c4] ;  /* 0x0005c40001097983 */ /* 0x000ea40000300800 */
[----:B-1----:R-:W3:Y:S02]  /*736b0*/  LDL.LU R10, [R1+0x5c8] ;  /* 0x0005c800010a7983 */ /* 0x002ee40000300800 */
[----:B------:R-:W3:Y:S02]  /*736c0*/  LDL.LU R11, [R1+0x5cc] ;  /* 0x0005cc00010b7983 */ /* 0x000ee40000300800 */
[----:B----4-:R-:W-:-:S02]  /*736d0*/  IMAD.MOV.U32 R16, RZ, RZ, R25 ;  /* 0x000000ffff107224 */ /* 0x010fc400078e0019 */
[----:B------:R-:W-:Y:S01]  /*736e0*/  IMAD.MOV.U32 R17, RZ, RZ, R24 ;  /* 0x000000ffff117224 */ /* 0x000fe200078e0018 */
[----:B---3--:R-:W-:Y:S01]  /*736f0*/  STL.64 [R1+0x5ed8], R10 ;  /* 0x005ed80a01007387 */ /* 0x008fe20000100a00 */
[----:B--2---:R0:W-:Y:S03]  /*73700*/  STL.64 [R1+0x5ed0], R8 ;  /* 0x005ed00801007387 */ /* 0x0041e60000100a00 */
[----:B------:R1:W-:Y:S01]  /*73710*/  STL.64 [R1+0x5ee0], R16 ;  /* 0x005ee01001007387 */ /* 0x0003e20000100a00 */
[----:B0-----:R-:W2:Y:S01]  /*73720*/  LDL.LU R8, [R1+0x5d0] ;  /* 0x0005d00001087983 */ /* 0x001ea20000300800 */
[----:B------:R-:W2:Y:S02]  /*73730*/  LDL.LU R9, [R1+0x5d4] ;  /* 0x0005d40001097983 */ /* 0x000ea40000300800 */
[----:B------:R-:W3:Y:S02]  /*73740*/  LDL.LU R10, [R1+0x5d8] ;  /* 0x0005d800010a7983 */ /* 0x000ee40000300800 */
[----:B------:R-:W3:Y:S02]  /*73750*/  LDL.LU R11, [R1+0x5dc] ;  /* 0x0005dc00010b7983 */ /* 0x000ee40000300800 */
[----:B-1----:R-:W-:-:S02]  /*73760*/  IMAD.MOV.U32 R16, RZ, RZ, R2 ;  /* 0x000000ffff107224 */ /* 0x002fc400078e0002 */
[----:B------:R-:W-:Y:S01]  /*73770*/  IMAD.MOV.U32 R17, RZ, RZ, R0 ;  /* 0x000000ffff117224 */ /* 0x000fe200078e0000 */
[----:B---3--:R-:W-:Y:S01]  /*73780*/  STL.64 [R1+0x5ef0], R10 ;  /* 0x005ef00a01007387 */ /* 0x008fe20000100a00 */
[----:B--2---:R-:W-:Y:S02]  /*73790*/  STL.64 [R1+0x5ee8], R8 ;  /* 0x005ee80801007387 */ /* 0x004fe40000100a00 */
[----:B------:R-:W2:Y:S02]  /*737a0*/  LDL.64 R24, [R1+0xe0] ;  /* 0x0000e00001187983 */ /* 0x000ea40000100a00 */
[----:B--2---:R-:W-:Y:S01]  /*737b0*/  STL.64 [R1+0x5f28], R24 ;  /* 0x005f281801007387 */ /* 0x004fe20000100a00 */
[----:B------:R0:W-:Y:S03]  /*737c0*/  STL.64 [R1+0x5f08], R16 ;  /* 0x005f081001007387 */ /* 0x0001e60000100a00 */
[----:B0-----:R-:W2:Y:S01]  /*737d0*/  LDL.LU R16, [R1+0x3a0] ;  /* 0x0003a00001107983 */ /* 0x001ea20000300800 */
[----:B------:R-:W2:Y:S02]  /*737e0*/  LDL.LU R17, [R1+0x3a4] ;  /* 0x0003a40001117983 */ /* 0x000ea40000300800 */
[----:B------:R-:W3:Y:S02]  /*737f0*/  LDL.LU R18, [R1+0x3a8] ;  /* 0x0003a80001127983 */ /* 0x000ee40000300800 */
[----:B------:R-:W3:Y:S01]  /*73800*/  LDL.LU R19, [R1+0x3ac] ;  /* 0x0003ac0001137983 */ /* 0x000ee20000300800 */
[----:B------:R-:W4:Y:S04]  /*73810*/  LDL.64 R24, [R1+0xf0] ;  /* 0x0000f00001187983 */ /* 0x000f280000100a00 */
[----:B----4-:R0:W-:Y:S04]  /*73820*/  STL.64 [R1+0x5f40], R24 ;  /* 0x005f401801007387 */ /* 0x0101e80000100a00 */
[----:B0-----:R-:W4:Y:S04]  /*73830*/  LDL.64 R24, [R1+0x100] ;  /* 0x0001000001187983 */ /* 0x001f280000100a00 */
[----:B----4-:R-:W-:Y:S01]  /*73840*/  STL.64 [R1+0x5f58], R24 ;  /* 0x005f581801007387 */ /* 0x010fe20000100a00 */
[----:B---3--:R-:W-:Y:S02]  /*73850*/  STL.64 [R1+0x5f20], R18 ;  /* 0x005f201201007387 */ /* 0x008fe40000100a00 */
[----:B--2---:R0:W-:Y:S02]  /*73860*/  STL.64 [R1+0x5f18], R16 ;  /* 0x005f181001007387 */ /* 0x0041e40000100a00 */
[----:B0-----:R-:W2:Y:S01]  /*73870*/  LDL.LU R16, [R1+0x6a0] ;  /* 0x0006a00001107983 */ /* 0x001ea20000300800 */
[----:B------:R-:W2:Y:S02]  /*73880*/  LDL.LU R17, [R1+0x6a4] ;  /* 0x0006a40001117983 */ /* 0x000ea40000300800 */
[----:B------:R-:W3:Y:S02]  /*73890*/  LDL.LU R18, [R1+0x6a8] ;  /* 0x0006a80001127983 */ /* 0x000ee40000300800 */
[----:B------:R-:W3:Y:S01]  /*738a0*/  LDL.LU R19, [R1+0x6ac] ;  /* 0x0006ac0001137983 */ /* 0x000ee20000300800 */
[----:B------:R-:W4:Y:S04]  /*738b0*/  LDL.64 R24, [R1+0x110] ;  /* 0x0001100001187983 */ /* 0x000f280000100a00 */
[----:B----4-:R0:W-:Y:S04]  /*738c0*/  STL.64 [R1+0x5f70], R24 ;  /* 0x005f701801007387 */ /* 0x0101e80000100a00 */
[----:B0-----:R-:W4:Y:S01]  /*738d0*/  LDL.64 R24, [R1+0x120] ;  /* 0x0001200001187983 */ /* 0x001f220000100a00 */
        /* <DEDUP_REMOVED lines=36> */
[----:B------:R-:W-:Y:S01]  /*73b20*/  STL [R1+0x5e7c], R29 ;  /* 0x005e7c1d01007387 */ /* 0x000fe20000100800 */
[----:B----4-:R-:W-:-:S02]  /*73b30*/  IMAD.MOV.U32 R28, RZ, RZ, R24 ;  /* 0x000000ffff1c7224 */ /* 0x010fc400078e0018 */
        /* <DEDUP_REMOVED lines=48> */
[----:B--2---:R-:W-:Y:S01]  /*73e40*/  HMMA.16816.F32 R4, R4, R24, R16 ;  /* 0x000000180404723c */ /* 0x004fe20000001810 */
[----:B------:R-:W3:Y:S01]  /*73e50*/  LDL.LU.64 R16, [R1+0x5f08] ;  /* 0x005f080001107983 */ /* 0x000ee20000300a00 */
[----:B------:R-:W-:-:S02]  /*73e60*/  IMAD.MOV.U32 R2, RZ, RZ, R24 ;  /* 0x000000ffff027224 */ /* 0x000fc400078e0018 */
[----:B------:R-:W-:Y:S11]  /*73e70*/  IMAD.MOV.U32 R0, RZ, RZ, R25 ;  /* 0x000000ffff007224 */ /* 0x000ff600078e0019 */
[----:B------:R-:W-:Y:S08]  /*73e80*/  @!UPT UIADD3 URZ, URZ, URZ, URZ ;  /* 0x0000003f3f3ff290 */ /* 0x000ff0000fffe03f */
[----:B------:R-:W-:Y:S01]  /*73e90*/  STL.64 [R1+0x3a0], R4 ;  /* 0x0003a00401007387 */ /* 0x000fe20000100a00 */
[----:B------:R0:W-:Y:S02]  /*73ea0*/  STL.64 [R1+0x3a8], R6 ;  /* 0x0003a80601007387 */ /* 0x0001e40000100a00 */
[----:B------:R-:W3:Y:S02]  /*73eb0*/  LDL.LU.64 R26, [R1+0x5f00] ;  /* 0x005f0000011a7983 */ /* 0x000ee40000300a00 */
[----:B------:R-:W3:Y:S01]  /*73ec0*/  LDL.LU.64 R24, [R1+0x5ef8] ;  /* 0x005ef80001187983 */ /* 0x000ee20000300a00 */
[----:B0-----:R-:W2:Y:S01]  /*73ed0*/  LDL R7, [R1+0x22b8] ;  /* 0x0022b80001077983 */ /* 0x001ea20000100800 */
[C---:B---3--:R-:W-:Y:S03]  /*73ee0*/  HMMA.16816.F32 R16, R24.reuse, R16, R8 ;  /* 0x000000101810723c */ /* 0x048fe60000001808 */
[----:B------:R-:W3:Y:S01]  /*73ef0*/  LDL.LU.64 R10, [R1+0x5ef0] ;  /* 0x005ef000010a7983 */ /* 0x000ee20000300a00 */
[----:B------:R-:W3:Y:S03]  /*73f00*/  LDL.LU.64 R8, [R1+0x5ee8] ;  /* 0x005ee80001087983 */ /* 0x000ee60000300a00 */
[----:B--2---:R-:W0:Y:S11]  /*73f10*/  LDSM.16.MT88.4 R4, [R7+0x22080] ;  /* 0x022080000704783b */ /* 0x004e360000004200 */
[----:B------:R-:W-:Y:S05]  /*73f20*/  @!UPT UIADD3 URZ, URZ, URZ, URZ ;  /* 0x0000003f3f3ff290 */ /* 0x000fea000fffe03f */
[----:B------:R1:W-:Y:S01]  /*73f30*/  STL.64 [R1+0x5f0], R16 ;  /* 0x0005f01001007387 */ /* 0x0003e20000100a00 */
[----:B------:R3:W-:Y:S03]  /*73f40*/  STL.64 [R1+0x5f8], R18 ;  /* 0x0005f81201007387 */ /* 0x0007e60000100a00 */
[----:B-1----:R-:W3:Y:S02]  /*73f50*/  LDL.LU.64 R16, [R1+0x5ee0] ;  /* 0x005ee00001107983 */ /* 0x002ee40000300a00 */
[C---:B---3--:R-:W-:Y:S02]  /*73f60*/  HMMA.16816.F32 R16, R24.reuse, R16, R8 ;  /* 0x000000101810723c */ /* 0x048fe40000001808 */
[----:B------:R-:W2:Y:S01]  /*73f70*/  LDL.LU.64 R10, [R1+0x5ed8] ;  /* 0x005ed800010a7983 */ /* 0x000ea20000300a00 */
[----:B------:R-:W2:Y:S11]  /*73f80*/  LDL.LU.64 R8, [R1+0x5ed0] ;  /* 0x005ed00001087983 */ /* 0x000eb60000300a00 */
[----:B------:R-:W-:Y:S09]  /*73f90*/  @!UPT UIADD3 URZ, URZ, URZ, URZ ;  /* 0x0000003f3f3ff290 */ /* 0x000ff2000fffe03f */
[----:B------:R1:W-:Y:S01]  /*73fa0*/  STL.64 [R1+0x5e0], R16 ;  /* 0x0005e01001007387 */ /* 0x0003e20000100a00 */
[----:B------:R2:W-:Y:S03]  /*73fb0*/  STL.64 [R1+0x5e8], R18 ;  /* 0x0005e81201007387 */ /* 0x0005e60000100a00 */
[----:B-1----:R-:W2:Y:S02]  /*73fc0*/  LDL.LU.64 R16, [R1+0x5ec8] ;  /* 0x005ec80001107983 */ /* 0x002ea40000300a00 */
[C---:B--2---:R-:W-:Y:S02]  /*73fd0*/  HMMA.16816.F32 R16, R24.reuse, R16, R8 ;  /* 0x000000101810723c */ /* 0x044fe40000001808 */
[----:B------:R-:W2:Y:S01]  /*73fe0*/  LDL.LU.64 R10, [R1+0x5ec0] ;  /* 0x005ec000010a7983 */ /* 0x000ea20000300a00 */
[----:B------:R-:W3:Y:S11]  /*73ff0*/  LDL.LU.64 R8, [R1+0x5eb8] ;  /* 0x005eb80001087983 */ /* 0x000ef60000300a00 */
[----:B------:R-:W-:Y:S09]  /*74000*/  @!UPT UIADD3 URZ, URZ, URZ, URZ ;  /* 0x0000003f3f3ff290 */ /* 0x000ff2000fffe03f */
[----:B------:R-:W-:Y:S01]  /*74010*/  STL.64 [R1+0x5d0], R16 ;  /* 0x0005d01001007387 */ /* 0x000fe20000100a00 */
[----:B------:R1:W-:Y:S03]  /*74020*/  STL.64 [R1+0x5d8], R18 ;  /* 0x0005d81201007387 */ /* 0x0003e60000100a00 */
[----:B-1----:R-:W4:Y:S01]  /*74030*/  LDL.LU.64 R18, [R1+0x5eb0] ;  /* 0x005eb00001127983 */ /* 0x002f220000300a00 */
[----:B------:R-:W2:Y:S02]  /*74040*/  LDL.LU.64 R16, [R1+0x5ea8] ;  /* 0x005ea80001107983 */ /* 0x000ea40000300a00 */
[C---:B--2---:R-:W-:Y:S11]  /*74050*/  HMMA.16816.F32 R12, R24.reuse, R16, R12 ;  /* 0x00000010180c723c */ /* 0x044ff6000000180c */
[----:B------:R-:W-:Y:S11]  /*74060*/  @!UPT UIADD3 URZ, URZ, URZ, URZ ;  /* 0x0000003f3f3ff290 */ /* 0x000ff6000fffe03f */
[----:B------:R-:W-:Y:S01]  /*74070*/  @!UPT UIADD3 URZ, URZ, URZ, URZ ;  /* 0x0000003f3f3ff290 */ /* 0x000fe2000fffe03f */
[----:B------:R-:W-:Y:S01]  /*74080*/  STL.64 [R1+0x5c0], R12 ;  /* 0x0005c00c01007387 */ /* 0x000fe20000100a00 */
[----:B------:R1:W-:Y:S03]  /*74090*/  STL.64 [R1+0x5c8], R14 ;  /* 0x0005c80e01007387 */ /* 0x0003e60000100a00 */
[----:B-1----:R-:W2:Y:S01]  /*740a0*/  LDL.LU.64 R14, [R1+0x5ea0] ;  /* 0x005ea000010e7983 */ /* 0x002ea20000300a00 */
[----:B------:R-:W3:Y:S02]  /*740b0*/  LDL.LU.64 R12, [R1+0x5e98] ;  /* 0x005e9800010c7983 */ /* 0x000ee40000300a00 */
[----:B----4-:R-:W-:Y:S02]  /*740c0*/  STL.64 [R1+0x5d50], R18 ;  /* 0x005d501201007387 */ /* 0x010fe40000100a00 */
[----:B------:R1:W-:Y:S02]  /*740d0*/  STL.64 [R1+0x5d48], R16 ;  /* 0x005d481001007387 */ /* 0x0003e40000100a00 */
[----:B-1----:R-:W4:Y:S01]  /*740e0*/  LDL.LU R16, [R1+0x5a0] ;  /* 0x0005a00001107983 */ /* 0x002f220000300800 */
[----:B------:R-:W4:Y:S02]  /*740f0*/  LDL.LU R17, [R1+0x5a4] ;  /* 0x0005a40001117983 */ /* 0x000f240000300800 */
[----:B------:R-:W4:Y:S02]  /*74100*/  LDL.LU R18, [R1+0x5a8] ;  /* 0x0005a80001127983 */ /* 0x000f240000300800 */
[----:B------:R-:W4:Y:S01]  /*74110*/  LDL.LU R19, [R1+0x5ac] ;  /* 0x0005ac0001137983 */ /* 0x000f220000300800 */
[----:B--2---:R-:W-:Y:S01]  /*74120*/  STL.64 [R1+0x5d60], R14 ;  /* 0x005d600e01007387 */ /* 0x004fe20000100a00 */
[----:B---3--:R1:W-:Y:S01]  /*74130*/  STL.64 [R1+0x5d58], R12 ;  /* 0x005d580c01007387 */ /* 0x0083e20000100a00 */
[C---:B----4-:R-:W-:Y:S08]  /*74140*/  HMMA.16816.F32 R16, R24.reuse, R12, R16 ;  /* 0x0000000c1810723c */ /* 0x050ff00000001810 */
[----:B-1----:R-:W-:Y:S11]  /*74150*/  HMMA.16816.F32 R12, R24, R8, R20 ;  /* 0x00000008180c723c */ /* 0x002ff60000001814 */
        /* <DEDUP_REMOVED lines=11> */
[----:B-1----:R-:W-:-:S02]  /*74210*/  IMAD.MOV.U32 R20, RZ, RZ, R3 ;  /* 0x000000ffff147224 */ /* 0x002fc400078e0003 */
[----:B------:R-:W-:Y:S01]  /*74220*/  IMAD.MOV.U32 R21, RZ, RZ, R28 ;  /* 0x000000ffff157224 */ /* 0x000fe200078e001c */
[----:B------:R-:W2:Y:S01]  /*74230*/  LDL.LU R3, [R1+0x5e90] ;  /* 0x005e900001037983 */ /* 0x000ea20000300800 */
[----:B------:R-:W3:Y:S03]  /*74240*/  LDL.LU R28, [R1+0x5e8c] ;  /* 0x005e8c00011c7983 */ /* 0x000ee60000300800 */
[----:B------:R1:W-:Y:S01]  /*74250*/  STL.64 [R1+0x5da8], R20 ;  /* 0x005da81401007387 */ /* 0x0003e20000100a00 */
[----:B------:R-:W-:Y:S02]  /*74260*/  STL.64 [R1+0x5d40], R10 ;  /* 0x005d400a01007387 */ /* 0x000fe40000100a00 */
[----:B------:R-:W-:Y:S01]  /*74270*/  STL.64 [R1+0x5d38], R8 ;  /* 0x005d380801007387 */ /* 0x000fe20000100a00 */
[----:B-1----:R-:W4:Y:S01]  /*74280*/  LDL R20, [R1+0xf0] ;  /* 0x0000f00001147983 */ /* 0x002f220000100800 */
[----:B------:R-:W-:-:S02]  /*74290*/  IMAD.MOV.U32 R21, RZ, RZ, R29 ;  /* 0x000000ffff157224 */ /* 0x000fc400078e001d */
[----:B------:R-:W2:Y:S03]  /*742a0*/  LDL.LU R29, [R1+0x5e88] ;  /* 0x005e8800011d7983 */ /* 0x000ea60000300800 */
[----:B----4-:R2:W-:Y:S02]  /*742b0*/  STL.64 [R1+0x5dc0], R20 ;  /* 0x005dc01401007387 */ /* 0x0105e40000100a00 */
[----:B--2---:R-:W-:Y:S02]  /*742c0*/  IMAD.MOV.U32 R20, RZ, RZ, R3 ;  /* 0x000000ffff147224 */ /* 0x004fe400078e0003 */
[----:B---3--:R-:W-:Y:S01]  /*742d0*/  IMAD.MOV.U32 R21, RZ, RZ, R28 ;  /* 0x000000ffff157224 */ /* 0x008fe200078e001c */
[----:B------:R-:W2:Y:S01]  /*742e0*/  LDL.LU R3, [R1+0x5e84] ;  /* 0x005e840001037983 */ /* 0x000ea20000300800 */
[----:B------:R-:W3:Y:S03]  /*742f0*/  LDL.LU R28, [R1+0x5e80] ;  /* 0x005e8000011c7983 */ /* 0x000ee60000300800 */
[----:B------:R-:W-:Y:S01]  /*74300*/  STL.64 [R1+0x5dd8], R20 ;  /* 0x005dd81401007387 */ /* 0x000fe20000100a00 */
[----:B------:R-:W4:Y:S03]  /*74310*/  LDL.LU.64 R8, [R1+0x20] ;  /* 0x0000200001087983 */ /* 0x000f260000300a00 */
[----:B----4-:R1:W-:Y:S04]  /*74320*/  STL.64 [R1+0x5da0], R8 ;  /* 0x005da00801007387 */ /* 0x0103e80000100a00 */
[----:B-1----:R-:W4:Y:S01]  /*74330*/  LDL.LU R8, [R1+0x510] ;  /* 0x0005100001087983 */ /* 0x002f220000300800 */
[----:B------:R-:W4:Y:S02]  /*74340*/  LDL.LU R9, [R1+0x514] ;  /* 0x0005140001097983 */ /* 0x000f240000300800 */
[----:B------:R-:W2:Y:S02]  /*74350*/  LDL.LU R10, [R1+0x518] ;  /* 0x00051800010a7983 */ /* 0x000ea40000300800 */
[----:B------:R-:W2:Y:S01]  /*74360*/  LDL.LU R11, [R1+0x51c] ;  /* 0x00051c00010b7983 */ /* 0x000ea20000300800 */
[----:B------:R-:W2:Y:S01]  /*74370*/  LDL R20, [R1+0x110] ;  /* 0x0001100001147983 */ /* 0x000ea20000100800 */
[----:B------:R-:W-:-:S02]  /*74380*/  IMAD.MOV.U32 R21, RZ, RZ, R29 ;  /* 0x000000ffff157224 */ /* 0x000fc400078e001d */
[----:B------:R-:W3:Y:S03]  /*74390*/  LDL.LU R29, [R1+0x5e7c] ;  /* 0x005e7c00011d7983 */ /* 0x000ee60000300800 */
[----:B--2---:R-:W-:Y:S01]  /*743a0*/  STL.64 [R1+0x5df0], R20 ;  /* 0x005df01401007387 */ /* 0x004fe20000100a00 */
[----:B------:R-:W-:Y:S02]  /*743b0*/  STL.64 [R1+0x5db8], R10 ;  /* 0x005db80a01007387 */ /* 0x000fe40000100a00 */
[----:B----4-:R1:W-:Y:S02]  /*743c0*/  STL.64 [R1+0x5db0], R8 ;  /* 0x005db00801007387 */ /* 0x0103e40000100a00 */
[----:B-1----:R-:W2:Y:S01]  /*743d0*/  LDL.LU R8, [R1+0x520] ;  /* 0x0005200001087983 */ /* 0x002ea20000300800 */
[----:B------:R-:W2:Y:S02]  /*743e0*/  LDL.LU R9, [R1+0x524] ;  /* 0x0005240001097983 */ /* 0x000ea40000300800 */
[----:B------:R-:W4:Y:S02]  /*743f0*/  LDL.LU R10, [R1+0x528] ;  /* 0x00052800010a7983 */ /* 0x000f240000300800 */
[----:B------:R-:W4:Y:S02]  /*74400*/  LDL.LU R11, [R1+0x52c] ;  /* 0x00052c00010b7983 */ /* 0x000f240000300800 */
[----:B---3--:R-:W-:-:S02]  /*74410*/  IMAD.MOV.U32 R20, RZ, RZ, R28 ;  /* 0x000000ffff147224 */ /* 0x008fc400078e001c */
[----:B------:R-:W-:Y:S01]  /*74420*/  IMAD.MOV.U32 R21, RZ, RZ, R3 ;  /* 0x000000ffff157224 */ /* 0x000fe200078e0003 */
[----:B------:R-:W3:Y:S01]  /*74430*/  LDL.LU R28, [R1+0x5e78] ;  /* 0x005e7800011c7983 */ /* 0x000ee20000300800 */
[----:B------:R-:W3:Y:S03]  /*74440*/  LDL.LU R3, [R1+0x5e74] ;  /* 0x005e740001037983 */ /* 0x000ee60000300800 */
[----:B------:R-:W-:Y:S04]  /*74450*/  STL.64 [R1+0x5e08], R20 ;  /* 0x005e081401007387 */ /* 0x000fe80000100a00 */
[----:B----4-:R-:W-:Y:S01]  /*74460*/  STL.64 [R1+0x5dd0], R10 ;  /* 0x005dd00a01007387 */ /* 0x010fe20000100a00 */
[----:B--2---:R1:W-:Y:S03]  /*74470*/  STL.64 [R1+0x5dc8], R8 ;  /* 0x005dc80801007387 */ /* 0x0043e60000100a00 */
[----:B-1----:R-:W2:Y:S01]  /*74480*/  LDL.LU R8, [R1+0x530] ;  /* 0x0005300001087983 */ /* 0x002ea20000300800 */
        /* <DEDUP_REMOVED lines=25> */
[----:B------:R-:W-:-:S05]  /*74620*/  IMAD.MOV.U32 R21, RZ, RZ, R29 ;  /* 0x000000ffff157224 */ /* 0x000fca00078e001d */
[----:B--2---:R-:W-:Y:S01]  /*74630*/  STL.64 [R1+0x5e50], R20 ;  /* 0x005e501401007387 */ /* 0x004fe20000100a00 */
[----:B----4-:R-:W-:Y:S02]  /*74640*/  STL.64 [R1+0x5e18], R10 ;  /* 0x005e180a01007387 */ /* 0x010fe40000100a00 */
[----:B------:R1:W-:Y:S02]  /*74650*/  STL.64 [R1+0x5e10], R8 ;  /* 0x005e100801007387 */ /* 0x0003e40000100a00 */
[----:B-1----:R-:W2:Y:S01]  /*74660*/  LDL.LU R8, [R1+0x560] ;  /* 0x0005600001087983 */ /* 0x002ea20000300800 */
[----:B------:R-:W2:Y:S02]  /*74670*/  LDL.LU R9, [R1+0x564] ;  /* 0x0005640001097983 */ /* 0x000ea40000300800 */
[----:B------:R-:W4:Y:S02]  /*74680*/  LDL.LU R10, [R1+0x568] ;  /* 0x00056800010a7983 */ /* 0x000f240000300800 */
[----:B------:R-:W4:Y:S02]  /*74690*/  LDL.LU R11, [R1+0x56c] ;  /* 0x00056c00010b7983 */ /* 0x000f240000300800 */
[----:B----4-:R-:W-:Y:S01]  /*746a0*/  STL.64 [R1+0x5e30], R10 ;  /* 0x005e300a01007387 */ /* 0x010fe20000100a00 */
[----:B--2---:R1:W-:Y:S03]  /*746b0*/  STL.64 [R1+0x5e28], R8 ;  /* 0x005e280801007387 */ /* 0x0043e60000100a00 */
        /* <DEDUP_REMOVED lines=14> */
[----:B------:R-:W2:Y:S02]  /*747a0*/  LDL.LU R10, [R1+0x9a8] ;  /* 0x0009a800010a7983 */ /* 0x000ea40000300800 */
[----:B------:R-:W2:Y:S01]  /*747b0*/  LDL.LU R11, [R1+0x9ac] ;  /* 0x0009ac00010b7983 */ /* 0x000ea20000300800 */
[----:B------:R-:W4:Y:S01]  /*747c0*/  LDL.LU R12, [R1+0x370] ;  /* 0x00037000010c7983 */ /* 0x000f220000300800 */
[----:B------:R-:W4:Y:S02]  /*747d0*/  LDL.LU R13, [R1+0x374] ;  /* 0x00037400010d7983 */ /* 0x000f240000300800 */
[----:B------:R-:W2:Y:S02]  /*747e0*/  LDL.LU R14, [R1+0x378] ;  /* 0x00037800010e7983 */ /* 0x000ea40000300800 */
[----:B------:R-:W2:Y:S02]  /*747f0*/  LDL.LU R15, [R1+0x37c] ;  /* 0x00037c00010f7983 */ /* 0x000ea40000300800 */
[----:B---3--:R-:W-:-:S02]  /*74800*/  IMAD.MOV.U32 R20, RZ, RZ, R28 ;  /* 0x000000ffff147224 */ /* 0x008fc400078e001c */
[----:B------:R-:W-:Y:S01]  /*74810*/  IMAD.MOV.U32 R21, RZ, RZ, R3 ;  /* 0x000000ffff157224 */ /* 0x000fe200078e0003 */
[----:B--2---:R-:W-:Y:S01]  /*74820*/  STL.64 [R1+0x5d70], R14 ;  /* 0x005d700e01007387 */ /* 0x004fe20000100a00 */
[----:B----4-:R1:W-:Y:S03]  /*74830*/  STL.64 [R1+0x5d68], R12 ;  /* 0x005d680c01007387 */ /* 0x0103e60000100a00 */
[----:B-1----:R-:W2:Y:S01]  /*74840*/  LDL.LU.64 R12, [R1+0x10] ;  /* 0x00001000010c7983 */ /* 0x002ea20000300a00 */
[----:B------:R-:W3:Y:S01]  /*74850*/  LDL.LU.64 R16, [R1] ;  /* 0x0000000001107983 */ /* 0x000ee20000300a00 */
[C---:B------:R-:W-:Y:S02]  /*74860*/  HMMA.16816.F32 R20, R24.reuse, R20, R8 ;  /* 0x000000141814723c */ /* 0x040fe40000001808 */
[----:B---3--:R1:W-:Y:S04]  /*74870*/  STL.64 [R1+0x5d78], R16 ;  /* 0x005d781001007387 */ /* 0x0083e80000100a00 */
[----:B-1----:R-:W2:Y:S01]  /*74880*/  LDL.LU R16, [R1+0x380] ;  /* 0x0003800001107983 */ /* 0x002ea20000300800 */
[----:B------:R-:W2:Y:S02]  /*74890*/  LDL.LU R17, [R1+0x384] ;  /* 0x0003840001117983 */ /* 0x000ea40000300800 */
[----:B------:R-:W2:Y:S02]  /*748a0*/  LDL.LU R18, [R1+0x388] ;  /* 0x0003880001127983 */ /* 0x000ea40000300800 */
[----:B------:R-:W2:Y:S01]  /*748b0*/  LDL.LU R19, [R1+0x38c] ;  /* 0x00038c0001137983 */ /* 0x000ea20000300800 */
[----:B0-----:R-:W-:Y:S01]  /*748c0*/  STL.64 [R1+0x5c88], R6 ;  /* 0x005c880601007387 */ /* 0x001fe20000100a00 */
[----:B------:R-:W-:Y:S02]  /*748d0*/  STL.64 [R1+0x5c80], R4 ;  /* 0x005c800401007387 */ /* 0x000fe40000100a00 */
[----:B------:R-:W3:Y:S02]  /*748e0*/  LDL.LU.64 R10, [R1+0x5e60] ;  /* 0x005e6000010a7983 */ /* 0x000ee40000300a00 */
[----:B------:R-:W3:Y:S06]  /*748f0*/  LDL.LU.64 R8, [R1+0x5e58] ;  /* 0x005e580001087983 */ /* 0x000eec0000300a00 */
        /* <DEDUP_REMOVED lines=52> */
[----:B---3--:R-:W-:Y:S02]  /*74c40*/  HMMA.16816.F32 R20, R24, R20, R8 ;  /* 0x000000141814723c */ /* 0x008fe40000001808 */
[----:B------:R-:W3:Y:S11]  /*74c50*/  LDL.LU.64 R8, [R1+0x5da0] ;  /* 0x005da00001087983 */ /* 0x000ef60000300a00 */
[----:B------:R-:W-:Y:S10]  /*74c60*/  @!UPT UIADD3 URZ, URZ, URZ, URZ ;  /* 0x0000003f3f3ff290 */ /* 0x000ff4000fffe03f */
[----:B------:R-:W-:Y:S01]  /*74c70*/  STL.64 [R1+0x510], R20 ;  /* 0x0005101401007387 */ /* 0x000fe20000100a00 */
[----:B------:R0:W-:Y:S03]  /*74c80*/  STL.64 [R1+0x518], R22 ;  /* 0x0005181601007387 */ /* 0x0001e60000100a00 */
[----:B0-----:R-:W4:Y:S01]  /*74c90*/  LDL.LU.64 R22, [R1+0x5d98] ;  /* 0x005d980001167983 */ /* 0x001f220000300a00 */
[----:B------:R-:W4:Y:S02]  /*74ca0*/  LDL.LU.64 R20, [R1+0x5d90] ;  /* 0x005d900001147983 */ /* 0x000f240000300a00 */
[----:B------:R-:W-:Y:S02]  /*74cb0*/  IMAD.MOV.U32 R4, RZ, RZ, R2 ;  /* 0x000000ffff047224 */ /* 0x000fe400078e0002 */
[----:B------:R-:W-:-:S07]  /*74cc0*/  IMAD.MOV.U32 R5, RZ, RZ, R0 ;  /* 0x000000ffff057224 */ /* 0x000fce00078e0000 */
[----:B----4-:R-:W-:Y:S01]  /*74cd0*/  HMMA.16816.F32 R24, R24, R4, R20 ;  /* 0x000000041818723c */ /* 0x010fe20000001814 */
[----:B------:R-:W2:Y:S01]  /*74ce0*/  LDL.LU.64 R22, [R1+0x5d88] ;  /* 0x005d880001167983 */ /* 0x000ea20000300a00 */
        /* <DEDUP_REMOVED lines=8> */
[----:B------:R0:W-:Y:S04]  /*74d70*/  STL.64 [R1+0x5ca0], R4 ;  /* 0x005ca00401007387 */ /* 0x0001e80000100a00 */
[----:B0-----:R-:W3:Y:S01]  /*74d80*/  LDL.LU R4, [R1+0x390] ;  /* 0x0003900001047983 */ /* 0x001ee20000300800 */
[----:B------:R-:W3:Y:S02]  /*74d90*/  LDL.LU R5, [R1+0x394] ;  /* 0x0003940001057983 */ /* 0x000ee40000300800 */
[----:B------:R-:W3:Y:S02]  /*74da0*/  LDL.LU R6, [R1+0x398] ;  /* 0x0003980001067983 */ /* 0x000ee40000300800 */
[----:B------:R-:W3:Y:S01]  /*74db0*/  LDL.LU R7, [R1+0x39c] ;  /* 0x00039c0001077983 */ /* 0x000ee20000300800 */
[C---:B--2---:R-:W-:Y:S08]  /*74dc0*/  HMMA.16816.F32 R16, R20.reuse, R12, R16 ;  /* 0x0000000c1410723c */ /* 0x044ff00000001810 */
[----:B---3--:R-:W-:Y:S11]  /*74dd0*/  HMMA.16816.F32 R4, R20, R8, R4 ;  /* 0x000000081404723c */ /* 0x008ff60000001804 */
[----:B------:R-:W-:Y:S11]  /*74de0*/  @!UPT UIADD3 URZ, URZ, URZ, URZ ;  /* 0x0000003f3f3ff290 */ /* 0x000ff6000fffe03f */
[----:B------:R-:W-:Y:S01]  /*74df0*/  @!UPT UIADD3 URZ, URZ, URZ, URZ ;  /* 0x0000003f3f3ff290 */ /* 0x000fe2000fffe03f */
[----:B------:R0:W-:Y:S01]  /*74e00*/  STL.64 [R1+0x390], R4 ;  /* 0x0003900401007387 */ /* 0x0001e20000100a00 */
[----:B------:R1:W-:Y:S02]  /*74e10*/  STL.64 [R1+0x398], R6 ;  /* 0x0003980601007387 */ /* 0x0003e40000100a00 */
[----:B0-----:R-:W-:Y:S02]  /*74e20*/  IMAD.MOV.U32 R5, RZ, RZ, R8 ;  /* 0x000000ffff057224 */ /* 0x001fe400078e0008 */
[----:B------:R-:W-:Y:S01]  /*74e30*/  IMAD.MOV.U32 R4, RZ, RZ, R9 ;  /* 0x000000ffff047224 */ /* 0x000fe200078e0009 */
[----:B------:R-:W2:Y:S01]  /*74e40*/  LDL.LU R8, [R1+0x350] ;  /* 0x0003500001087983 */ /* 0x000ea20000300800 */
[----:B------:R-:W2:Y:S02]  /*74e50*/  LDL.LU R9, [R1+0x354] ;  /* 0x0003540001097983 */ /* 0x000ea40000300800 */
[----:B------:R-:W2:Y:S02]  /*74e60*/  LDL.LU R10, [R1+0x358] ;  /* 0x00035800010a7983 */ /* 0x000ea40000300800 */
[----:B------:R-:W2:Y:S01]  /*74e70*/  LDL.LU R11, [R1+0x35c] ;  /* 0x00035c00010b7983 */ /* 0x000ea20000300800 */
[----:B------:R-:W-:Y:S01]  /*74e80*/  STL [R1+0x5cec], R5 ;  /* 0x005cec0501007387 */ /* 0x000fe20000100800 */
[----:B------:R0:W-:Y:S02]  /*74e90*/  STL.64 [R1+0x380], R16 ;  /* 0x0003801001007387 */ /* 0x0001e40000100a00 */
[----:B------:R-:W-:Y:S02]  /*74ea0*/  STL.64 [R1+0x388], R18 ;  /* 0x0003881201007387 */ /* 0x000fe40000100a00 */
[----:B-1----:R-:W-:-:S02]  /*74eb0*/  IMAD.MOV.U32 R7, RZ, RZ, R12 ;  /* 0x000000ffff077224 */ /* 0x002fc400078e000c */
[----:B------:R-:W-:Y:S01]  /*74ec0*/  IMAD.MOV.U32 R6, RZ, RZ, R13 ;  /* 0x000000ffff067224 */ /* 0x000fe200078e000d */
[----:B0-----:R-:W3:Y:S01]  /*74ed0*/  LDL.LU.64 R16, [R1+0x5d78] ;  /* 0x005d780001107983 */ /* 0x001ee20000300a00 */
[----:B------:R-:W3:Y:S02]  /*74ee0*/  LDL.LU.64 R14, [R1+0x5d70] ;  /* 0x005d7000010e7983 */ /* 0x000ee40000300a00 */
[----:B------:R-:W3:Y:S02]  /*74ef0*/  LDL.LU.64 R12, [R1+0x5d68] ;  /* 0x005d6800010c7983 */ /* 0x000ee40000300a00 */
[C---:B---3--:R-:W-:Y:S01]  /*74f00*/  HMMA.16816.F32 R12, R20.reuse, R16, R12 ;  /* 0x00000010140c723c */ /* 0x048fe2000000180c */
[----:B------:R-:W-:Y:S02]  /*74f10*/  IMAD.MOV.U32 R5, RZ, RZ, R16 ;  /* 0x000000ffff057224 */ /* 0x000fe400078e0010 */
[----:B------:R-:W-:Y:S11]  /*74f20*/  IMAD.MOV.U32 R2, RZ, RZ, R17 ;  /* 0x000000ffff027224 */ /* 0x000ff600078e0011 */
[----:B------:R-:W-:Y:S09]  /*74f30*/  @!UPT UIADD3 URZ, URZ, URZ, URZ ;  /* 0x0000003f3f3ff290 */ /* 0x000ff2000fffe03f */
[----:B------:R-:W-:Y:S01]  /*74f40*/  STL.64 [R1+0x370], R12 ;  /* 0x0003700c01007387 */ /* 0x000fe20000100a00 */
[----:B------:R0:W-:Y:S03]  /*74f50*/  STL.64 [R1+0x378], R14 ;  /* 0x0003780e01007387 */ /* 0x0001e60000100a00 */
[----:B0-----:R-:W3:Y:S01]  /*74f60*/  LDL.LU.64 R14, [R1+0x5d60] ;  /* 0x005d6000010e7983 */ /* 0x001ee20000300a00 */
[----:B------:R-:W2:Y:S02]  /*74f70*/  LDL.LU.64 R12, [R1+0x5d58] ;  /* 0x005d5800010c7983 */ /* 0x000ea40000300a00 */
[----:B------:R-:W2:Y:S02]  /*74f80*/  LDL.LU.64 R18, [R1+0x5d50] ;  /* 0x005d500001127983 */ /* 0x000ea40000300a00 */
[----:B------:R-:W4:Y:S01]  /*74f90*/  LDL.LU.64 R16, [R1+0x5d48] ;  /* 0x005d480001107983 */ /* 0x000f220000300a00 */
[----:B------:R-:W-:Y:S01]  /*74fa0*/  STL.64 [R1+0x5cf8], R6 ;  /* 0x005cf80601007387 */ /* 0x000fe20000100a00 */
[----:B------:R0:W-:Y:S03]  /*74fb0*/  STL.64 [R1+0x5cf0], R4 ;  /* 0x005cf00401007387 */ /* 0x0001e60000100a00 */
[----:B0-----:R-:W2:Y:S01]  /*74fc0*/  LDL.LU R4, [R1+0x300] ;  /* 0x0003000001047983 */ /* 0x001ea20000300800 */
[C---:B----4-:R-:W-:Y:S11]  /*74fd0*/  HMMA.16816.F32 R24, R20.reuse, R16, R24 ;  /* 0x000000101418723c */ /* 0x050ff60000001818 */
[----:B------:R-:W-:Y:S11]  /*74fe0*/  @!UPT UIADD3 URZ, URZ, URZ, URZ ;  /* 0x0000003f3f3ff290 */ /* 0x000ff6000fffe03f */
[----:B------:R-:W-:Y:S01]  /*74ff0*/  @!UPT UIADD3 URZ, URZ, URZ, URZ ;  /* 0x0000003f3f3ff290 */ /* 0x000fe2000fffe03f */
[----:B------:R0:W-:Y:S01]  /*75000*/  STL.64 [R1+0x360], R24 ;  /* 0x0003601801007387 */ /* 0x0001e20000100a00 */
[----:B------:R-:W-:Y:S02]  /*75010*/  STL.64 [R1+0x368], R26 ;  /* 0x0003681a01007387 */ /* 0x000fe40000100a00 */
[----:B------:R-:W4:Y:S02]  /*75020*/  LDL.LU R5, [R1+0x304] ;  /* 0x0003040001057983 */ /* 0x000f240000300800 */
[----:B------:R-:W3:Y:S01]  /*75030*/  LDL.LU R6, [R1+0x308] ;  /* 0x0003080001067983 */ /* 0x000ee20000300800 */
[----:B------:R-:W3:Y:S04]  /*75040*/  LDL.LU R7, [R1+0x30c] ;  /* 0x00030c0001077983 */ /* 0x000ee80000300800 */
[----:B0-----:R-:W3:Y:S01]  /*75050*/  LDL.LU.64 R24, [R1+0x30] ;  /* 0x0000300001187983 */ /* 0x001ee20000300a00 */
[C---:B--2---:R-:W-:Y:S03]  /*75060*/  HMMA.16816.F32 R8, R20.reuse, R12, R8 ;  /* 0x0000000c1408723c */ /* 0x044fe60000001808 */
[----:B---3--:R0:W-:Y:S04]  /*75070*/  STL.64 [R1+0x5d30], R24 ;  /* 0x005d301801007387 */ /* 0x0081e80000100a00 */
[----:B0-----:R-:W2:Y:S01]  /*75080*/  LDL.LU R24, [R1+0x340] ;  /* 0x0003400001187983 */ /* 0x001ea20000300800 */
[----:B------:R-:W2:Y:S02]  /*75090*/  LDL.LU R25, [R1+0x344] ;  /* 0x0003440001197983 */ /* 0x000ea40000300800 */
[----:B------:R-:W2:Y:S02]  /*750a0*/  LDL.LU R26, [R1+0x348] ;  /* 0x00034800011a7983 */ /* 0x000ea40000300800 */
[----:B------:R-:W2:Y:S01]  /*750b0*/  LDL.LU R27, [R1+0x34c] ;  /* 0x00034c00011b7983 */ /* 0x000ea20000300800 */
[----:B------:R-:W3:Y:S01]  /*750c0*/  LDL R3, [R1+0xbd0] ;  /* 0x000bd00001037983 */ /* 0x000ee20000100800 */
[----:B------:R-:W-:Y:S02]  /*750d0*/  STL.64 [R1+0x5d08], R6 ;  /* 0x005d080601007387 */ /* 0x000fe40000100a00 */
[----:B----4-:R0:W-:Y:S02]  /*750e0*/  STL.64 [R1+0x5d00], R4 ;  /* 0x005d000401007387 */ /* 0x0101e40000100a00 */
[----:B0-----:R-:W4:Y:S04]  /*750f0*/  LDL.LU.64 R4, [R1+0x140] ;  /* 0x0001400001047983 */ /* 0x001f280000300a00 */
[----:B----4-:R0:W-:Y:S04]  /*75100*/  STL.64 [R1+0x5d18], R4 ;  /* 0x005d180401007387 */ /* 0x0101e80000100a00 */
[----:B0-----:R-:W4:Y:S01]  /*75110*/  LDL.LU.64 R4, [R1+0x150] ;  /* 0x0001500001047983 */ /* 0x001f220000300a00 */
[----:B------:R-:W-:Y:S02]  /*75120*/  STL.64 [R1+0x5c38], R18 ;  /* 0x005c381201007387 */ /* 0x000fe40000100a00 */
[----:B------:R0:W-:Y:S02]  /*75130*/  STL.64 [R1+0x5c30], R16 ;  /* 0x005c301001007387 */ /* 0x0001e40000100a00 */
[----:B0-----:R-:W2:Y:S01]  /*75140*/  LDL.LU R16, [R1+0x330] ;  /* 0x0003300001107983 */ /* 0x001ea20000300800 */
[----:B------:R-:W2:Y:S02]  /*75150*/  LDL.LU R17, [R1+0x334] ;  /* 0x0003340001117983 */ /* 0x000ea40000300800 */
[----:B------:R-:W2:Y:S02]  /*75160*/  LDL.LU R18, [R1+0x338] ;  /* 0x0003380001127983 */ /* 0x000ea40000300800 */
[----:B------:R-:W2:Y:S01]  /*75170*/  LDL.LU R19, [R1+0x33c] ;  /* 0x00033c0001137983 */ /* 0x000ea20000300800 */
[----:B------:R-:W-:Y:S01]  /*75180*/  STL.64 [R1+0x350], R8 ;  /* 0x0003500801007387 */ /* 0x000fe20000100a00 */
[----:B------:R0:W-:Y:S03]  /*75190*/  STL.64 [R1+0x358], R10 ;  /* 0x0003580a01007387 */ /* 0x0001e60000100a00 */
[----:B0-----:R-:W2:Y:S01]  /*751a0*/  LDL.LU.64 R10, [R1+0x5d40] ;  /* 0x005d4000010a7983 */ /* 0x001ea20000300a00 */
[----:B------:R-:W2:Y:S02]  /*751b0*/  LDL.LU.64 R8, [R1+0x5d38] ;  /* 0x005d380001087983 */ /* 0x000ea40000300a00 */
[----:B------:R-:W-:Y:S02]  /*751c0*/  STL.64 [R1+0x5c28], R14 ;  /* 0x005c280e01007387 */ /* 0x000fe40000100a00 */
[----:B------:R0:W-:Y:S02]  /*751d0*/  STL.64 [R1+0x5c20], R12 ;  /* 0x005c200c01007387 */ /* 0x0001e40000100a00 */
[----:B0-----:R-:W2:Y:S04]  /*751e0*/  LDL.LU.64 R12, [R1+0x120] ;  /* 0x00012000010c7983 */ /* 0x001ea80000300a00 */
        /* <DEDUP_REMOVED lines=13> */
[----:B------:R0:W-:Y:S01]  /*752c0*/  STL.64 [R1+0x340], R24 ;  /* 0x0003401801007387 */ /* 0x0001e20000100a00 */
[----:B------:R-:W-:Y:S03]  /*752d0*/  STL.64 [R1+0x348], R26 ;  /* 0x0003481a01007387 */ /* 0x000fe60000100a00 */
[----:B0-----:R-:W2:Y:S01]  /*752e0*/  LDL.LU.64 R24, [R1+0x5d30] ;  /* 0x005d300001187983 */ /* 0x001ea20000300a00 */
[----:B------:R-:W-:Y:S02]  /*752f0*/  STL.64 [R1+0x5c18], R10 ;  /* 0x005c180a01007387 */ /* 0x000fe40000100a00 */
[----:B------:R0:W-:Y:S02]  /*75300*/  STL.64 [R1+0x5c10], R8 ;  /* 0x005c100801007387 */ /* 0x0001e40000100a00 */
[----:B0-----:R-:W3:Y:S01]  /*75310*/  LDL.LU R8, [R1+0x2f0] ;  /* 0x0002f00001087983 */ /* 0x001ee20000300800 */
[----:B------:R-:W3:Y:S02]  /*75320*/  LDL.LU R9, [R1+0x2f4] ;  /* 0x0002f40001097983 */ /* 0x000ee40000300800 */
[----:B------:R-:W3:Y:S02]  /*75330*/  LDL.LU R10, [R1+0x2f8] ;  /* 0x0002f800010a7983 */ /* 0x000ee40000300800 */
[----:B------:R-:W3:Y:S02]  /*75340*/  LDL.LU R11, [R1+0x2fc] ;  /* 0x0002fc00010b7983 */ /* 0x000ee40000300800 */
[----:B----4-:R-:W-:Y:S01]  /*75350*/  IMAD.MOV.U32 R28, RZ, RZ, R5 ;  /* 0x000000ffff1c7224 */ /* 0x010fe200078e0005 */
[C---:B--2---:R-:W-:Y:S11]  /*75360*/  HMMA.16816.F32 R16, R20.reuse, R24, R16 ;  /* 0x000000181410723c */ /* 0x044ff60000001810 */
[----:B------:R-:W-:Y:S11]  /*75370*/  @!UPT UIADD3 URZ, URZ, URZ, URZ ;  /* 0x0000003f3f3ff290 */ /* 0x000ff6000fffe03f */
[----:B------:R-:W-:Y:S01]  /*75380*/  @!UPT UIADD3 URZ, URZ, URZ, URZ ;  /* 0x0000003f3f3ff290 */ /* 0x000fe2000fffe03f */
[----:B------:R-:W-:Y:S01]  /*75390*/  STL.64 [R1+0x330], R16 ;  /* 0x0003301001007387 */ /* 0x000fe20000100a00 */
[----:B------:R0:W-:Y:S02]  /*753a0*/  STL.64 [R1+0x338], R18 ;  /* 0x0003381201007387 */ /* 0x0001e40000100a00 */
[----:B0-----:R-:W-:Y:S02]  /*753b0*/  IMAD.MOV.U32 R19, RZ, RZ, R24 ;  /* 0x000000ffff137224 */ /* 0x001fe400078e0018 */
[----:B------:R-:W-:Y:S02]  /*753c0*/  IMAD.MOV.U32 R18, RZ, RZ, R25 ;  /* 0x000000ffff127224 */ /* 0x000fe400078e0019 */
[----:B---3--:R0:W1:Y:S01]  /*753d0*/  LDSM.16.MT88.4 R24, [R3+0x23000] ;  /* 0x023000000318783b */ /* 0x0080620000004200 */
[C---:B------:R-:W-:Y:S01]  /*753e0*/  HMMA.16816.F32 R12, R20.reuse, R4, R12 ;  /* 0x00000004140c723c */ /* 0x040fe2000000180c */
[----:B0-----:R-:W-:Y:S02]  /*753f0*/  IMAD.MOV.U32 R3, RZ, RZ, R4 ;  /* 0x000000ffff037224 */ /* 0x001fe400078e0004 */
[----:B-1----:R-:W-:Y:S01]  /*75400*/  STL.64 [R1+0x5b00], R26 ;  /* 0x005b001a01007387 */ /* 0x002fe20000100a00 */
[----:B------:R0:W-:Y:S03]  /*75410*/  STL.64 [R1+0x5af8], R24 ;  /* 0x005af81801007387 */ /* 0x0001e60000100a00 */
[----:B0-----:R-:W2:Y:S11]  /*75420*/  LDL.LU.64 R24, [R1+0x130] ;  /* 0x0001300001187983 */ /* 0x001eb60000300a00 */
[----:B------:R-:W-:Y:S05]  /*75430*/  @!UPT UIADD3 URZ, URZ, URZ, URZ ;  /* 0x0000003f3f3ff290 */ /* 0x000fea000fffe03f */
[----:B------:R-:W-:Y:S02]  /*75440*/  STL.64 [R1+0x320], R12 ;  /* 0x0003200c01007387 */ /* 0x000fe40000100a00 */
[----:B------:R0:W-:Y:S02]  /*75450*/  STL.64 [R1+0x328], R14 ;  /* 0x0003280e01007387 */ /* 0x0001e40000100a00 */
[----:B0-----:R-:W3:Y:S01]  /*75460*/  LDL.LU.64 R14, [R1+0x5d28] ;  /* 0x005d2800010e7983 */ /* 0x001ee20000300a00 */
[----:B------:R-:W3:Y:S02]  /*75470*/  LDL.LU.64 R12, [R1+0x5d20] ;  /* 0x005d2000010c7983 */ /* 0x000ee40000300a00 */
[----:B------:R-:W3:Y:S02]  /*75480*/  LDL.LU.64 R4, [R1+0x5d18] ;  /* 0x005d180001047983 */ /* 0x000ee40000300a00 */
[----:B------:R-:W-:Y:S01]  /*75490*/  STL [R1+0x5bdc], R28 ;  /* 0x005bdc1c01007387 */ /* 0x000fe20000100800 */
[----:B------:R-:W-:Y:S01]  /*754a0*/  STL [R1+0x5bd8], R3 ;  /* 0x005bd80301007387 */ /* 0x000fe20000100800 */
[----:B---3--:R-:W-:Y:S01]  /*754b0*/  HMMA.16816.F32 R12, R20, R4, R12 ;  /* 0x00000004140c723c */ /* 0x008fe2000000180c */
[----:B------:R-:W-:-:S02]  /*754c0*/  IMAD.MOV.U32 R0, RZ, RZ, R4 ;  /* 0x000000ffff007224 */ /* 0x000fc400078e0004 */
[----:B------:R-:W-:Y:S11]  /*754d0*/  IMAD.MOV.U32 R29, RZ, RZ, R5 ;  /* 0x000000ffff1d7224 */ /* 0x000ff600078e0005 */
[----:B------:R-:W-:Y:S09]  /*754e0*/  @!UPT UIADD3 URZ, URZ, URZ, URZ ;  /* 0x0000003f3f3ff290 */ /* 0x000ff2000fffe03f */
[----:B------:R0:W-:Y:S01]  /*754f0*/  STL.64 [R1+0x310], R12 ;  /* 0x0003100c01007387 */ /* 0x0001e20000100a00 */
[----:B------:R-:W-:Y:S03]  /*75500*/  STL.64 [R1+0x318], R14 ;  /* 0x0003180e01007387 */ /* 0x000fe60000100a00 */
[----:B0-----:R-:W3:Y:S01]  /*75510*/  LDL.LU.64 R12, [R1+0x5d10] ;  /* 0x005d1000010c7983 */ /* 0x001ee20000300a00 */
[----:B------:R-:W4:Y:S02]  /*75520*/  LDL.LU.64 R6, [R1+0x5d08] ;  /* 0x005d080001067983 */ /* 0x000f240000300a00 */
[----:B------:R-:W4:Y:S02]  /*75530*/  LDL.LU.64 R4, [R1+0x5d00] ;  /* 0x005d000001047983 */ /* 0x000f240000300a00 */
[----:B------:R0:W-:Y:S01]  /*75540*/  STL [R1+0x5be4], R29 ;  /* 0x005be41d01007387 */ /* 0x0001e20000100800 */
[----:B------:R1:W-:Y:S01]  /*75550*/  STL [R1+0x5be0], R0 ;  /* 0x005be00001007387 */ /* 0x0003e20000100800 */
[----:B--2---:R-:W-:-:S02]  /*75560*/  IMAD.MOV.U32 R3, RZ, RZ, R25 ;  /* 0x000000ffff037224 */ /* 0x004fc400078e0019 */
[----:B------:R-:W-:Y:S01]  /*75570*/  IMAD.MOV.U32 R28, RZ, RZ, R24 ;  /* 0x000000ffff1c7224 */ /* 0x000fe200078e0018 */
[C---:B----4-:R-:W-:Y:S08]  /*75580*/  HMMA.16816.F32 R4, R20.reuse, R24, R4 ;  /* 0x000000181404723c */ /* 0x050ff00000001804 */
[----:B---3--:R-:W-:Y:S01]  /*75590*/  HMMA.16816.F32 R8, R20, R12, R8 ;  /* 0x0000000c1408723c */ /* 0x008fe20000001808 */
[----:B0-----:R-:W-:-:S02]  /*755a0*/  IMAD.MOV.U32 R29, RZ, RZ, R12 ;  /* 0x000000ffff1d7224 */ /* 0x001fc400078e000c */
[----:B-1----:R-:W-:Y:S11]  /*755b0*/  IMAD.MOV.U32 R0, RZ, RZ, R13 ;  /* 0x000000ffff007224 */ /* 0x002ff600078e000d */
[----:B------:R-:W-:Y:S01]  /*755c0*/  @!UPT UIADD3 URZ, URZ, URZ, URZ ;  /* 0x0000003f3f3ff290 */ /* 0x000fe2000fffe03f */
[----:B------:R-:W-:Y:S01]  /*755d0*/  STL.64 [R1+0x300], R4 ;  /* 0x0003000401007387 */ /* 0x000fe20000100a00 */
[----:B------:R0:W-:Y:S03]  /*755e0*/  STL.64 [R1+0x308], R6 ;  /* 0x0003080601007387 */ /* 0x0001e60000100a00 */
[----:B0-----:R-:W2:Y:S01]  /*755f0*/  LDL.LU.64 R6, [R1+0x5cf8] ;  /* 0x005cf80001067983 */ /* 0x001ea20000300a00 */
[----:B------:R-:W3:Y:S02]  /*75600*/  LDL.LU.64 R4, [R1+0x5cf0] ;  /* 0x005cf00001047983 */ /* 0x000ee40000300a00 */
[----:B------:R-:W-:Y:S02]  /*75610*/  STL [R1+0x5bec], R3 ;  /* 0x005bec0301007387 */ /* 0x000fe40000100800 */
[----:B------:R-:W-:Y:S01]  /*75620*/  STL [R1+0x5be8], R28 ;  /* 0x005be81c01007387 */ /* 0x000fe20000100800 */
[----:B------:R-:W-:Y:S01]  /*75630*/  STL.64 [R1+0x2f0], R8 ;  /* 0x0002f00801007387 */ /* 0x000fe20000100a00 */
[----:B------:R-:W-:Y:S02]  /*75640*/  STL.64 [R1+0x2f8], R10 ;  /* 0x0002f80a01007387 */ /* 0x000fe40000100a00 */
[----:B------:R-:W4:Y:S02]  /*75650*/  LDL.LU R12, [R1+0x8f0] ;  /* 0x0008f000010c7983 */ /* 0x000f240000300800 */
[----:B------:R-:W4:Y:S01]  /*75660*/  LDL.LU R13, [R1+0x8f4] ;  /* 0x0008f400010d7983 */ /* 0x000f220000300800 */
[----:B------:R-:W2:Y:S01]  /*75670*/  LDL.LU R14, [R1+0x8f8] ;  /* 0x0008f800010e7983 */ /* 0x000ea20000300800 */
[----:B------:R-:W2:Y:S02]  /*75680*/  LDL.LU R15, [R1+0x8fc] ;  /* 0x0008fc00010f7983 */ /* 0x000ea40000300800 */
[----:B------:R-:W-:-:S02]  /*75690*/  IMAD.MOV.U32 R17, RZ, RZ, R2 ;  /* 0x000000ffff117224 */ /* 0x000fc400078e0002 */
[----:B---3--:R-:W-:Y:S01]  /*756a0*/  IMAD.MOV.U32 R16, RZ, RZ, R5 ;  /* 0x000000ffff107224 */ /* 0x008fe200078e0005 */
[----:B--2---:R-:W-:Y:S01]  /*756b0*/  STL.64 [R1+0x5c48], R14 ;  /* 0x005c480e01007387 */ /* 0x004fe20000100a00 */
[----:B----4-:R0:W-:Y:S02]  /*756c0*/  STL.64 [R1+0x5c40], R12 ;  /* 0x005c400c01007387 */ /* 0x0101e40000100a00 */
[----:B------:R-:W2:Y:S02]  /*756d0*/  LDL.LU R5, [R1+0x5cec] ;  /* 0x005cec0001057983 */ /* 0x000ea40000300800 */
[----:B------:R-:W3:Y:S01]  /*756e0*/  LDL.LU R2, [R1+0x5ce8] ;  /* 0x005ce80001027983 */ /* 0x000ee20000300800 */
[----:B------:R1:W-:Y:S04]  /*756f0*/  STL.64 [R1+0x5c50], R16 ;  /* 0x005c501001007387 */ /* 0x0003e80000100a00 */
[----:B0-----:R-:W4:Y:S01]  /*75700*/  LDL.LU R12, [R1+0x900] ;  /* 0x00090000010c7983 */ /* 0x001f220000300800 */
[----:B------:R-:W4:Y:S02]  /*75710*/  LDL.LU R13, [R1+0x904] ;  /* 0x00090400010d7983 */ /* 0x000f240000300800 */
[----:B------:R-:W2:Y:S02]  /*75720*/  LDL.LU R14, [R1+0x908] ;  /* 0x00090800010e7983 */ /* 0x000ea40000300800 */
[----:B------:R-:W2:Y:S02]  /*75730*/  LDL.LU R15, [R1+0x90c] ;  /* 0x00090c00010f7983 */ /* 0x000ea40000300800 */
[----:B-1----:R-:W-:-:S02]  /*75740*/  IMAD.MOV.U32 R16, RZ, RZ, R7 ;  /* 0x000000ffff107224 */ /* 0x002fc400078e0007 */
[----:B------:R-:W-:Y:S01]  /*75750*/  IMAD.MOV.U32 R17, RZ, RZ, R6 ;  /* 0x000000ffff117224 */ /* 0x000fe200078e0006 */
[----:B--2---:R-:W-:Y:S01]  /*75760*/  STL.64 [R1+0x5c60], R14 ;  /* 0x005c600e01007387 */ /* 0x004fe20000100a00 */
[----:B----4-:R0:W-:Y:S03]  /*75770*/  STL.64 [R1+0x5c58], R12 ;  /* 0x005c580c01007387 */ /* 0x0101e60000100a00 */
[----:B------:R1:W-:Y:S01]  /*75780*/  STL.64 [R1+0x5c68], R16 ;  /* 0x005c681001007387 */ /* 0x0003e20000100a00 */
[----:B0-----:R-:W2:Y:S01]  /*75790*/  LDL.LU R12, [R1+0x920] ;  /* 0x00092000010c7983 */ /* 0x001ea20000300800 */
[----:B------:R-:W2:Y:S02]  /*757a0*/  LDL.LU R13, [R1+0x924] ;  /* 0x00092400010d7983 */ /* 0x000ea40000300800 */
[----:B------:R-:W4:Y:S02]  /*757b0*/  LDL.LU R14, [R1+0x928] ;  /* 0x00092800010e7983 */ /* 0x000f240000300800 */
[----:B------:R-:W4:Y:S02]  /*757c0*/  LDL.LU R15, [R1+0x92c] ;  /* 0x00092c00010f7983 */ /* 0x000f240000300800 */
[----:B-1----:R-:W-:-:S02]  /*757d0*/  IMAD.MOV.U32 R16, RZ, RZ, R5 ;  /* 0x000000ffff107224 */ /* 0x002fc400078e0005 */
[----:B------:R-:W-:Y:S01]  /*757e0*/  IMAD.MOV.U32 R17, RZ, RZ, R4 ;  /* 0x000000ffff117224 */ /* 0x000fe200078e0004 */
[----:B----4-:R-:W-:Y:S01]  /*757f0*/  STL.64 [R1+0x5c78], R14 ;  /* 0x005c780e01007387 */ /* 0x010fe20000100a00 */
[----:B--2---:R-:W-:Y:S02]  /*75800*/  STL.64 [R1+0x5c70], R12 ;  /* 0x005c700c01007387 */ /* 0x004fe40000100a00 */
[----:B------:R-:W2:Y:S02]  /*75810*/  LDL.LU R24, [R1+0x2e0] ;  /* 0x0002e00001187983 */ /* 0x000ea40000300800 */
[----:B------:R-:W2:Y:S01]  /*75820*/  LDL.LU R25, [R1+0x2e4] ;  /* 0x0002e40001197983 */ /* 0x000ea20000300800 */
[----:B------:R-:W2:Y:S01]  /*75830*/  LDL.LU R26, [R1+0x2e8] ;  /* 0x0002e800011a7983 */ /* 0x000ea20000300800 */
[----:B------:R-:W2:Y:S02]  /*75840*/  LDL.LU R27, [R1+0x2ec] ;  /* 0x0002ec00011b7983 */ /* 0x000ea40000300800 */
[----:B------:R-:W2:Y:S02]  /*75850*/  LDL.LU.64 R8, [R1+0x110] ;  /* 0x0001100001087983 */ /* 0x000ea40000300a00 */
[----:B------:R-:W4:Y:S02]  /*75860*/  LDL.LU.64 R4, [R1+0xe0] ;  /* 0x0000e00001047983 */ /* 0x000f240000300a00 */
[----:B----4-:R-:W-:Y:S01]  /*75870*/  STL.64 [R1+0x5cb8], R4 ;  /* 0x005cb80401007387 */ /* 0x010fe20000100a00 */
[----:B------:R-:W-:Y:S02]  /*75880*/  STL.64 [R1+0x5c98], R18 ;  /* 0x005c981201007387 */ /* 0x000fe40000100a00 */
[----:B------:R0:W-:Y:S02]  /*75890*/  STL.64 [R1+0x5c90], R16 ;  /* 0x005c901001007387 */ /* 0x0001e40000100a00 */
[----:B0-----:R-:W4:Y:S01]  /*758a0*/  LDL.LU R16, [R1+0x970] ;  /* 0x0009700001107983 */ /* 0x001f220000300800 */
[----:B------:R-:W4:Y:S02]  /*758b0*/  LDL.LU R17, [R1+0x974] ;  /* 0x0009740001117983 */ /* 0x000f240000300800 */
[----:B------:R-:W2:Y:S02]  /*758c0*/  LDL.LU R18, [R1+0x978] ;  /* 0x0009780001127983 */ /* 0x000ea40000300800 */
[----:B------:R-:W2:Y:S01]  /*758d0*/  LDL.LU R19, [R1+0x97c] ;  /* 0x00097c0001137983 */ /* 0x000ea20000300800 */
[----:B------:R-:W2:Y:S04]  /*758e0*/  LDL.LU.64 R4, [R1+0xf0] ;  /* 0x0000f00001047983 */ /* 0x000ea80000300a00 */
[----:B--2---:R0:W-:Y:S04]  /*758f0*/  STL.64 [R1+0x5cd0], R4 ;  /* 0x005cd00401007387 */ /* 0x0041e80000100a00 */
[----:B0-----:R-:W2:Y:S01]  /*75900*/  LDL.LU.64 R4, [R1+0x100] ;  /* 0x0001000001047983 */ /* 0x001ea20000300a00 */
[----:B------:R-:W-:Y:S02]  /*75910*/  STL.64 [R1+0x5cb0], R18 ;  /* 0x005cb01201007387 */ /* 0x000fe40000100a00 */
[----:B----4-:R0:W-:Y:S02]  /*75920*/  STL.64 [R1+0x5ca8], R16 ;  /* 0x005ca81001007387 */ /* 0x0101e40000100a00 */
[----:B0-----:R-:W4:Y:S01]  /*75930*/  LDL.LU R16, [R1+0x2b0] ;  /* 0x0002b00001107983 */ /* 0x001f220000300800 */
[----:B------:R-:W4:Y:S02]  /*75940*/  LDL.LU R17, [R1+0x2b4] ;  /* 0x0002b40001117983 */ /* 0x000f240000300800 */
[----:B------:R-:W2:Y:S02]  /*75950*/  LDL.LU R18, [R1+0x2b8] ;  /* 0x0002b80001127983 */ /* 0x000ea40000300800 */
[----:B------:R-:W2:Y:S01]  /*75960*/  LDL.LU R19, [R1+0x2bc] ;  /* 0x0002bc0001137983 */ /* 0x000ea20000300800 */
[----:B------:R-:W-:Y:S01]  /*75970*/  HMMA.16816.F32 R24, R20, R8, R24 ;  /* 0x000000081418723c */ /* 0x000fe20000001818 */
[----:B--2---:R-:W-:Y:S01]  /*75980*/  STL.64 [R1+0x5cc8], R18 ;  /* 0x005cc81201007387 */ /* 0x004fe20000100a00 */
[----:B----4-:R0:W-:Y:S03]  /*75990*/  STL.64 [R1+0x5cc0], R16 ;  /* 0x005cc01001007387 */ /* 0x0101e60000100a00 */
[----:B0-----:R-:W2:Y:S01]  /*759a0*/  LDL.LU R16, [R1+0x2c0] ;  /* 0x0002c00001107983 */ /* 0x001ea20000300800 */
[----:B------:R-:W2:Y:S02]  /*759b0*/  LDL.LU R17, [R1+0x2c4] ;  /* 0x0002c40001117983 */ /* 0x000ea40000300800 */
[----:B------:R-:W4:Y:S02]  /*759c0*/  LDL.LU R18, [R1+0x2c8] ;  /* 0x0002c80001127983 */ /* 0x000f240000300800 */
[----:B------:R-:W4:Y:S02]  /*759d0*/  LDL.LU R19, [R1+0x2cc] ;  /* 0x0002cc0001137983 */ /* 0x000f240000300800 */
[----:B------:R-:W-:-:S02]  /*759e0*/  IMAD.MOV.U32 R3, RZ, RZ, R8 ;  /* 0x000000ffff037224 */ /* 0x000fc400078e0008 */
[----:B------:R-:W-:Y:S01]  /*759f0*/  IMAD.MOV.U32 R28, RZ, RZ, R9 ;  /* 0x000000ffff1c7224 */ /* 0x000fe200078e0009 */
        /* <DEDUP_REMOVED lines=10> */
[----:B------:R-:W-:Y:S01]  /*75aa0*/  STL [R1+0x5bf4], R0 ;  /* 0x005bf40001007387 */ /* 0x000fe20000100800 */
[----:B------:R-:W-:Y:S02]  /*75ab0*/  STL [R1+0x5bf0], R29 ;  /* 0x005bf01d01007387 */ /* 0x000fe40000100800 */
[----:B------:R-:W-:Y:S02]  /*75ac0*/  STL.64 [R1+0x2e0], R24 ;  /* 0x0002e01801007387 */ /* 0x000fe40000100a00 */
[----:B------:R0:W-:Y:S01]  /*75ad0*/  STL.64 [R1+0x2e8], R26 ;  /* 0x0002e81a01007387 */ /* 0x0001e20000100a00 */
[----:B------:R-:W3:Y:S01]  /*75ae0*/  LDL.LU R8, [R1+0x8e0] ;  /* 0x0008e00001087983 */ /* 0x000ee20000300800 */
[----:B------:R-:W3:Y:S02]  /*75af0*/  LDL.LU R9, [R1+0x8e4] ;  /* 0x0008e40001097983 */ /* 0x000ee40000300800 */
[----:B------:R-:W3:Y:S02]  /*75b00*/  LDL.LU R10, [R1+0x8e8] ;  /* 0x0008e800010a7983 */ /* 0x000ee40000300800 */
[----:B------:R-:W3:Y:S01]  /*75b10*/  LDL.LU R11, [R1+0x8ec] ;  /* 0x0008ec00010b7983 */ /* 0x000ee20000300800 */
[----:B0-----:R-:W3:Y:S01]  /*75b20*/  LDL R27, [R1+0xbd0] ;  /* 0x000bd000011b7983 */ /* 0x001ee20000100800 */
[----:B------:R-:W-:-:S02]  /*75b30*/  IMAD.MOV.U32 R0, RZ, RZ, R4 ;  /* 0x000000ffff007224 */ /* 0x000fc400078e0004 */
[----:B------:R-:W-:Y:S01]  /*75b40*/  IMAD.MOV.U32 R29, RZ, RZ, R5 ;  /* 0x000000ffff1d7224 */ /* 0x000fe200078e0005 */
[C---:B--2---:R-:W-:Y:S01]  /*75b50*/  HMMA.16816.F32 R16, R20.reuse, R4, R16 ;  /* 0x000000041410723c */ /* 0x044fe20000001810 */
[----:B---3--:R0:W-:Y:S01]  /*75b60*/  STL [R1+0x5c08], R27 ;  /* 0x005c081b01007387 */ /* 0x0081e20000100800 */
[----:B------:R-:W2:Y:S02]  /*75b70*/  LDL.LU R24, [R1+0x8d0] ;  /* 0x0008d00001187983 */ /* 0x000ea40000300800 */
[----:B------:R-:W2:Y:S02]  /*75b80*/  LDL.LU R25, [R1+0x8d4] ;  /* 0x0008d40001197983 */ /* 0x000ea40000300800 */
[----:B------:R-:W2:Y:S01]  /*75b90*/  LDL.LU R26, [R1+0x8d8] ;  /* 0x0008d800011a7983 */ /* 0x000ea20000300800 */
[----:B0-----:R-:W2:Y:S01]  /*75ba0*/  LDL.LU R27, [R1+0x8dc] ;  /* 0x0008dc00011b7983 */ /* 0x001ea20000300800 */
[----:B------:R-:W-:Y:S02]  /*75bb0*/  STL [R1+0x5bfc], R28 ;  /* 0x005bfc1c01007387 */ /* 0x000fe40000100800 */
[----:B------:R-:W-:Y:S11]  /*75bc0*/  STL [R1+0x5bf8], R3 ;  /* 0x005bf80301007387 */ /* 0x000ff60000100800 */
[----:B------:R-:W-:Y:S02]  /*75bd0*/  @!UPT UIADD3 URZ, URZ, URZ, URZ ;  /* 0x0000003f3f3ff290 */ /* 0x000fe4000fffe03f */
[----:B------:R-:W-:Y:S01]  /*75be0*/  STL.64 [R1+0x2d0], R16 ;  /* 0x0002d01001007387 */ /* 0x000fe20000100a00 */
[----:B------:R0:W-:Y:S04]  /*75bf0*/  STL.64 [R1+0x2d8], R18 ;  /* 0x0002d81201007387 */ /* 0x0001e80000100a00 */
        /* <DEDUP_REMOVED lines=24> */
[----:B------:R-:W3:Y:S01]  /*75d80*/  LDL.LU.64 R18, [R1+0x5c98] ;  /* 0x005c980001127983 */ /* 0x000ee20000300a00 */
[----:B------:R-:W4:Y:S02]  /*75d90*/  LDL.LU.64 R16, [R1+0x5c90] ;  /* 0x005c900001107983 */ /* 0x000f240000300a00 */
[----:B------:R-:W4:Y:S02]  /*75da0*/  LDL.LU.64 R6, [R1+0x5c88] ;  /* 0x005c880001067983 */ /* 0x000f240000300a00 */
[----:B------:R-:W4:Y:S11]  /*75db0*/  LDL.LU.64 R4, [R1+0x5c80] ;  /* 0x005c800001047983 */ /* 0x000f360000300a00 */
[----:B------:R-:W-:Y:S06]  /*75dc0*/  @!UPT UIADD3 URZ, URZ, URZ, URZ ;  /* 0x0000003f3f3ff290 */ /* 0x000fec000fffe03f */
[----:B------:R3:W-:Y:S01]  /*75dd0*/  STL.64 [R1+0xa0], R20 ;  /* 0x0000a01401007387 */ /* 0x0007e20000100a00 */
[----:B------:R-:W-:Y:S02]  /*75de0*/  STL.64 [R1+0xa8], R22 ;  /* 0x0000a81601007387 */ /* 0x000fe40000100a00 */
[----:B---3--:R-:W-:Y:S02]  /*75df0*/  IMAD.MOV.U32 R20, RZ, RZ, R19 ;  /* 0x000000ffff147224 */ /* 0x008fe400078e0013 */
[----:B------:R-:W-:Y:S02]  /*75e00*/  IMAD.MOV.U32 R21, RZ, RZ, R18 ;  /* 0x000000ffff157224 */ /* 0x000fe400078e0012 */
[C---:B----4-:R-:W-:Y:S01]  /*75e10*/  HMMA.16816.F32 R16, R4.reuse, R16, R12 ;  /* 0x000000100410723c */ /* 0x050fe2000000180c */
[----:B------:R-:W3:Y:S01]  /*75e20*/  LDL.LU.64 R14, [R1+0x5c78] ;  /* 0x005c7800010e7983 */ /* 0x000ee20000300a00 */
[----:B------:R-:W3:Y:S11]  /*75e30*/  LDL.LU.64 R12, [R1+0x5c70] ;  /* 0x005c7000010c7983 */ /* 0x000ef60000300a00 */
[----:B------:R-:W-:Y:S10]  /*75e40*/  @!UPT UIADD3 URZ, URZ, URZ, URZ ;  /* 0x0000003f3f3ff290 */ /* 0x000ff4000fffe03f */
        /* <DEDUP_REMOVED lines=16> */
[----:B0-----:R-:W4:Y:S01]  /*75f50*/  LDL.LU.64 R18, [R1+0x5c38] ;  /* 0x005c380001127983 */ /* 0x001f220000300a00 */
        /* <DEDUP_REMOVED lines=8> */
[----:B----4-:R0:W-:Y:S02]  /*75fe0*/  STL.64 [R1+0x5ac0], R18 ;  /* 0x005ac01201007387 */ /* 0x0101e40000100a00 */
[----:B------:R-:W4:Y:S01]  /*75ff0*/  LDL.LU R16, [R1+0x880] ;  /* 0x0008800001107983 */ /* 0x000f220000300800 */
[----:B------:R-:W4:Y:S04]  /*76000*/  LDL.LU R17, [R1+0x884] ;  /* 0x0008840001117983 */ /* 0x000f280000300800 */
[----:B0-----:R-:W4:Y:S01]  /*76010*/  LDL.LU R18, [R1+0x888] ;  /* 0x0008880001127983 */ /* 0x001f220000300800 */
[----:B--2---:R-:W-:Y:S11]  /*76020*/  HMMA.16816.F32 R8, R4, R12, R8 ;  /* 0x0000000c0408723c */ /* 0x004ff60000001808 */
[----:B------:R-:W-:Y:S11]  /*76030*/  @!UPT UIADD3 URZ, URZ, URZ, URZ ;  /* 0x0000003f3f3ff290 */ /* 0x000ff6000fffe03f */
[----:B------:R-:W-:Y:S01]  /*76040*/  @!UPT UIADD3 URZ, URZ, URZ, URZ ;  /* 0x0000003f3f3ff290 */ /* 0x000fe2000fffe03f */
[----:B------:R-:W-:Y:S01]  /*76050*/  STL.64 [R1+0x50], R8 ;  /* 0x0000500801007387 */ /* 0x000fe20000100a00 */
[----:B------:R0:W-:Y:S03]  /*76060*/  STL.64 [R1+0x58], R10 ;  /* 0x0000580a01007387 */ /* 0x0001e60000100a00 */
[----:B0-----:R-:W2:Y:S01]  /*76070*/  LDL.LU.64 R10, [R1+0x5c18] ;  /* 0x005c1800010a7983 */ /* 0x001ea20000300a00 */
[----:B------:R-:W2:Y:S02]  /*76080*/  LDL.LU.64 R8, [R1+0x5c10] ;  /* 0x005c100001087983 */ /* 0x000ea40000300a00 */
[----:B------:R-:W-:-:S07]  /*76090*/  IMAD.MOV.U32 R19, RZ, RZ, R2 ;  /* 0x000000ffff137224 */ /* 0x000fce00078e0002 */
[C---:B----4-:R-:W-:Y:S08]  /*760a0*/  HMMA.16816.F32 R16, R4.reuse, R20, R16 ;  /* 0x000000140410723c */ /* 0x050ff00000001810 */
[----:B--2---:R-:W-:Y:S11]  /*760b0*/  HMMA.16816.F32 R24, R4, R8, R24 ;  /* 0x000000080418723c */ /* 0x004ff60000001818 */
[----:B------:R-:W-:Y:S11]  /*760c0*/  @!UPT UIADD3 URZ, URZ, URZ, URZ ;  /* 0x0000003f3f3ff290 */ /* 0x000ff6000fffe03f */
[----:B------:R-:W-:Y:S01]  /*760d0*/  @!UPT UIADD3 URZ, URZ, URZ, URZ ;  /* 0x0000003f3f3ff290 */ /* 0x000fe2000fffe03f */
[----:B------:R0:W-:Y:S01]  /*760e0*/  STL.64 [R1+0x40], R24 ;  /* 0x0000401801007387 */ /* 0x0001e20000100a00 */
[----:B------:R1:W-:Y:S02]  /*760f0*/  STL [R1+0x48], R26 ;  /* 0x0000481a01007387 */ /* 0x0003e40000100800 */
[----:B------:R-:W-:Y:S02]  /*76100*/  IMAD.MOV.U32 R2, RZ, RZ, R27 ;  /* 0x000000ffff027224 */ /* 0x000fe400078e001b */
[----:B------:R-:W2:Y:S01]  /*76110*/  LDL.LU R27, [R1+0x5c08] ;  /* 0x005c0800011b7983 */ /* 0x000ea20000300800 */
[----:B------:R-:W-:Y:S02]  /*76120*/  IMAD.MOV.U32 R8, RZ, RZ, R19 ;  /* 0x000000ffff087224 */ /* 0x000fe400078e0013 */
[----:B------:R-:W-:Y:S02]  /*76130*/  IMAD.MOV.U32 R9, RZ, RZ, R18 ;  /* 0x000000ffff097224 */ /* 0x000fe400078e0012 */
[----:B------:R-:W-:Y:S01]  /*76140*/  IMAD.MOV.U32 R12, RZ, RZ, R17 ;  /* 0x000000ffff0c7224 */ /* 0x000fe200078e0011 */
[----:B------:R-:W-:Y:S01]  /*76150*/  STL [R1+0x5378], R2 ;  /* 0x0053780201007387 */ /* 0x000fe20000100800 */
[----:B------:R-:W-:-:S02]  /*76160*/  IMAD.MOV.U32 R13, RZ, RZ, R16 ;  /* 0x000000ffff0d7224 */ /* 0x000fc400078e0010 */
[----:B------:R-:W-:Y:S02]  /*76170*/  STL [R1+0x5540], R8 ;  /* 0x0055400801007387 */ /* 0x000fe40000100800 */
[----:B------:R-:W-:Y:S01]  /*76180*/  STL [R1+0x54e8], R9 ;  /* 0x0054e80901007387 */ /* 0x000fe20000100800 */
[----:B------:R-:W-:Y:S01]  /*76190*/  STL.64 [R1+0x5ab8], R10 ;  /* 0x005ab80a01007387 */ /* 0x000fe20000100a00 */
[----:B------:R-:W-:Y:S02]  /*761a0*/  STL [R1+0x54e4], R12 ;  /* 0x0054e40c01007387 */ /* 0x000fe40000100800 */
[----:B------:R-:W-:Y:S02]  /*761b0*/  STL [R1+0x54e0], R13 ;  /* 0x0054e00d01007387 */ /* 0x000fe40000100800 */
[----:B---3--:R-:W-:Y:S01]  /*761c0*/  STL.64 [R1+0x5ac8], R14 ;  /* 0x005ac80e01007387 */ /* 0x008fe20000100a00 */
[----:B------:R-:W3:Y:S01]  /*761d0*/  LDL.LU R16, [R1+0x4d0] ;  /* 0x0004d00001107983 */ /* 0x000ee20000300800 */
[----:B------:R-:W3:Y:S02]  /*761e0*/  LDL.LU R17, [R1+0x4d4] ;  /* 0x0004d40001117983 */ /* 0x000ee40000300800 */
[----:B------:R-:W4:Y:S02]  /*761f0*/  LDL.LU R18, [R1+0x4d8] ;  /* 0x0004d80001127983 */ /* 0x000f240000300800 */
[----:B------:R-:W4:Y:S01]  /*76200*/  LDL.LU R19, [R1+0x4dc] ;  /* 0x0004dc0001137983 */ /* 0x000f220000300800 */
[----:B0-----:R-:W3:Y:S01]  /*76210*/  LDL.LU R24, [R1+0x500] ;  /* 0x0005000001187983 */ /* 0x001ee20000300800 */
[----:B------:R-:W3:Y:S02]  /*76220*/  LDL.LU R25, [R1+0x504] ;  /* 0x0005040001197983 */ /* 0x000ee40000300800 */
[----:B-1----:R-:W3:Y:S01]  /*76230*/  LDL.LU R26, [R1+0x508] ;  /* 0x00050800011a7983 */ /* 0x002ee20000300800 */
[----:B--2---:R0:W1:Y:S04]  /*76240*/  LDSM.16.MT88.4 R20, [R27+0x23080] ;  /* 0x023080001b14783b */ /* 0x0040680000004200 */
[----:B0-----:R-:W3:Y:S04]  /*76250*/  LDL.LU R27, [R1+0x50c] ;  /* 0x00050c00011b7983 */ /* 0x001ee80000300800 */
[----:B---3--:R-:W-:Y:S01]  /*76260*/  STL.64 [R1+0x5b10], R26 ;  /* 0x005b101a01007387 */ /* 0x008fe20000100a00 */
[----:B------:R0:W-:Y:S02]  /*76270*/  STL.64 [R1+0x5b08], R24 ;  /* 0x005b081801007387 */ /* 0x0001e40000100a00 */
[----:B0-----:R-:W-:-:S02]  /*76280*/  IMAD.MOV.U32 R24, RZ, RZ, R29 ;  /* 0x000000ffff187224 */ /* 0x001fc400078e001d */
[----:B------:R-:W-:Y:S01]  /*76290*/  IMAD.MOV.U32 R25, RZ, RZ, R0 ;  /* 0x000000ffff197224 */ /* 0x000fe200078e0000 */
[----:B------:R-:W2:Y:S01]  /*762a0*/  LDL.LU R29, [R1+0x5c04] ;  /* 0x005c0400011d7983 */ /* 0x000ea20000300800 */
[----:B------:R-:W3:Y:S03]  /*762b0*/  LDL.LU R0, [R1+0x5c00] ;  /* 0x005c000001007983 */ /* 0x000ee60000300800 */
[----:B------:R0:W-:Y:S01]  /*762c0*/  STL.64 [R1+0x5b20], R24 ;  /* 0x005b201801007387 */ /* 0x0001e20000100a00 */
[----:B----4-:R-:W-:Y:S02]  /*762d0*/  STL.64 [R1+0x5ad8], R18 ;  /* 0x005ad81201007387 */ /* 0x010fe40000100a00 */
[----:B------:R-:W-:Y:S02]  /*762e0*/  STL.64 [R1+0x5ad0], R16 ;  /* 0x005ad01001007387 */ /* 0x000fe40000100a00 */
[----:B------:R-:W4:Y:S01]  /*762f0*/  LDL R14, [R1+0x18] ;  /* 0x00001800010e7983 */ /* 0x000f220000100800 */
[----:B------:R-:W4:Y:S01]  /*76300*/  LDL R15, [R1+0x1c] ;  /* 0x00001c00010f7983 */ /* 0x000f220000100800 */
[----:B0-----:R-:W-:-:S02]  /*76310*/  IMAD.MOV.U32 R24, RZ, RZ, R28 ;  /* 0x000000ffff187224 */ /* 0x001fc400078e001c */
[----:B------:R-:W-:Y:S01]  /*76320*/  IMAD.MOV.U32 R25, RZ, RZ, R3 ;  /* 0x000000ffff197224 */ /* 0x000fe200078e0003 */
[----:B------:R-:W2:Y:S01]  /*76330*/  LDL.LU R28, [R1+0x5bfc] ;  /* 0x005bfc00011c7983 */ /* 0x000ea20000300800 */
[----:B------:R-:W2:Y:S03]  /*76340*/  LDL.LU R3, [R1+0x5bf8] ;  /* 0x005bf80001037983 */ /* 0x000ea60000300800 */
[----:B------:R-:W-:Y:S04]  /*76350*/  STL.64 [R1+0x5b38], R24 ;  /* 0x005b381801007387 */ /* 0x000fe80000100a00 */
[----:B----4-:R0:W-:Y:S04]  /*76360*/  STL.64 [R1+0x5ae0], R14 ;  /* 0x005ae00e01007387 */ /* 0x0101e80000100a00 */
[----:B0-----:R-:W4:Y:S01]  /*76370*/  LDL.64 R14, [R1+0x28] ;  /* 0x00002800010e7983 */ /* 0x001f220000100a00 */
[----:B---3--:R-:W-:-:S02]  /*76380*/  IMAD.MOV.U32 R24, RZ, RZ, R0 ;  /* 0x000000ffff187224 */ /* 0x008fc400078e0000 */
[----:B--2---:R-:W-:Y:S01]  /*76390*/  IMAD.MOV.U32 R25, RZ, RZ, R29 ;  /* 0x000000ffff197224 */ /* 0x004fe200078e001d */
[----:B----4-:R0:W-:Y:S01]  /*763a0*/  STL.64 [R1+0x5b18], R14 ;  /* 0x005b180e01007387 */ /* 0x0101e20000100a00 */
[----:B------:R-:W2:Y:S02]  /*763b0*/  LDL.LU R12, [R1+0x840] ;  /* 0x00084000010c7983 */ /* 0x000ea40000300800 */
[----:B------:R-:W2:Y:S01]  /*763c0*/  LDL.LU R13, [R1+0x844] ;  /* 0x00084400010d7983 */ /* 0x000ea20000300800 */
[----:B0-----:R-:W3:Y:S01]  /*763d0*/  LDL.LU R14, [R1+0x848] ;  /* 0x00084800010e7983 */ /* 0x001ee20000300800 */
[----:B------:R-:W3:Y:S02]  /*763e0*/  LDL.LU R15, [R1+0x84c] ;  /* 0x00084c00010f7983 */ /* 0x000ee40000300800 */
[----:B------:R-:W4:Y:S02]  /*763f0*/  LDL.LU R0, [R1+0x5bf4] ;  /* 0x005bf40001007983 */ /* 0x000f240000300800 */
[----:B------:R-:W4:Y:S01]  /*76400*/  LDL.LU R29, [R1+0x5bf0] ;  /* 0x005bf000011d7983 */ /* 0x000f220000300800 */
[----:B------:R0:W-:Y:S02]  /*76410*/  STL.64 [R1+0x5b50], R24 ;  /* 0x005b501801007387 */ /* 0x0001e40000100a00 */
[----:B0-----:R-:W-:-:S02]  /*76420*/  IMAD.MOV.U32 R24, RZ, RZ, R3 ;  /* 0x000000ffff187224 */ /* 0x001fc400078e0003 */
[----:B------:R-:W-:Y:S01]  /*76430*/  IMAD.MOV.U32 R25, RZ, RZ, R28 ;  /* 0x000000ffff197224 */ /* 0x000fe200078e001c */
[----:B------:R-:W4:Y:S01]  /*76440*/  LDL.LU R3, [R1+0x5bec] ;  /* 0x005bec0001037983 */ /* 0x000f220000300800 */
[----:B------:R-:W4:Y:S03]  /*76450*/  LDL.LU R28, [R1+0x5be8] ;  /* 0x005be800011c7983 */ /* 0x000f260000300800 */
[----:B------:R-:W-:Y:S04]  /*76460*/  STL.64 [R1+0x5b68], R24 ;  /* 0x005b681801007387 */ /* 0x000fe80000100a00 */
[----:B---3--:R-:W-:Y:S01]  /*76470*/  STL.64 [R1+0x5b30], R14 ;  /* 0x005b300e01007387 */ /* 0x008fe20000100a00 */
[----:B--2---:R0:W-:Y:S03]  /*76480*/  STL.64 [R1+0x5b28], R12 ;  /* 0x005b280c01007387 */ /* 0x0041e60000100a00 */
[----:B0-----:R-:W2:Y:S01]  /*76490*/  LDL.LU R12, [R1+0x850] ;  /* 0x00085000010c7983 */ /* 0x001ea20000300800 */
[----:B------:R-:W2:Y:S02]  /*764a0*/  LDL.LU R13, [R1+0x854] ;  /* 0x00085400010d7983 */ /* 0x000ea40000300800 */
[----:B------:R-:W3:Y:S02]  /*764b0*/  LDL.LU R14, [R1+0x858] ;  /* 0x00085800010e7983 */ /* 0x000ee40000300800 */
[----:B------:R-:W3:Y:S02]  /*764c0*/  LDL.LU R15, [R1+0x85c] ;  /* 0x00085c00010f7983 */ /* 0x000ee40000300800 */
[----:B----4-:R-:W-:-:S02]  /*764d0*/  IMAD.MOV.U32 R24, RZ, RZ, R29 ;  /* 0x000000ffff187224 */ /* 0x010fc400078e001d */
[----:B------:R-:W-:Y:S01]  /*764e0*/  IMAD.MOV.U32 R25, RZ, RZ, R0 ;  /* 0x000000ffff197224 */ /* 0x000fe200078e0000 */
[----:B------:R-:W4:Y:S01]  /*764f0*/  LDL.LU R29, [R1+0x5be4] ;  /* 0x005be400011d7983 */ /* 0x000f220000300800 */
[----:B------:R-:W4:Y:S03]  /*76500*/  LDL.LU R0, [R1+0x5be0] ;  /* 0x005be00001007983 */ /* 0x000f260000300800 */
[----:B------:R0:W-:Y:S02]  /*76510*/  STL.64 [R1+0x5b80], R24 ;  /* 0x005b801801007387 */ /* 0x0001e40000100a00 */
[----:B0-----:R-:W-:Y:S02]  /*76520*/  IMAD.MOV.U32 R24, RZ, RZ, R28 ;  /* 0x000000ffff187224 */ /* 0x001fe400078e001c */
        /* <DEDUP_REMOVED lines=21> */
[----:B------:R-:W-:-:S02]  /*76680*/  IMAD.MOV.U32 R24, RZ, RZ, R3 ;  /* 0x000000ffff187224 */ /* 0x000fc400078e0003 */
[----:B------:R-:W-:Y:S01]  /*76690*/  IMAD.MOV.U32 R25, RZ, RZ, R28 ;  /* 0x000000ffff197224 */ /* 0x000fe200078e001c */
[----:B------:R-:W4:Y:S01]  /*766a0*/  LDL.LU R3, [R1+0x5bcc] ;  /* 0x005bcc0001037983 */ /* 0x000f220000300800 */
[----:B------:R-:W4:Y:S03]  /*766b0*/  LDL.LU R28, [R1+0x5bc8] ;  /* 0x005bc800011c7983 */ /* 0x000f260000300800 */
        /* <DEDUP_REMOVED lines=28> */
[C---:B--2---:R-:W-:Y:S01]  /*76880*/  HMMA.16816.F32 R24, R4.reuse, R24, R12 ;  /* 0x000000180418723c */ /* 0x044fe2000000180c */
[----:B---3--:R-:W-:Y:S01]  /*76890*/  STL.64 [R1+0x5af0], R18 ;  /* 0x005af01201007387 */ /* 0x008fe20000100a00 */
[----:B------:R0:W-:Y:S03]  /*768a0*/  STL.64 [R1+0x5ae8], R16 ;  /* 0x005ae81001007387 */ /* 0x0001e60000100a00 */
[----:B0-----:R-:W2:Y:S01]  /*768b0*/  LDL.LU R16, [R1+0x4f0] ;  /* 0x0004f00001107983 */ /* 0x001ea20000300800 */
[----:B------:R-:W2:Y:S02]  /*768c0*/  LDL.LU R17, [R1+0x4f4] ;  /* 0x0004f40001117983 */ /* 0x000ea40000300800 */
[----:B------:R-:W3:Y:S02]  /*768d0*/  LDL.64 R10, [R1+0x8] ;  /* 0x00000800010a7983 */ /* 0x000ee40000100a00 */
[----:B-1----:R-:W-:Y:S01]  /*768e0*/  STL.64 [R1+0x59d0], R22 ;  /* 0x0059d01601007387 */ /* 0x002fe20000100a00 */
[----:B------:R0:W-:Y:S04]  /*768f0*/  STL.64 [R1+0x59c8], R20 ;  /* 0x0059c81401007387 */ /* 0x0001e80000100a00 */
[----:B0-----:R-:W2:Y:S01]  /*76900*/  LDL.LU.64 R20, [R1+0xd0] ;  /* 0x0000d00001147983 */ /* 0x001ea20000300a00 */
[----:B------:R-:W2:Y:S02]  /*76910*/  LDL.64 R22, [R1+0xd8] ;  /* 0x0000d80001167983 */ /* 0x000ea40000100a00 */
[----:B------:R-:W2:Y:S02]  /*76920*/  LDL.LU.64 R14, [R1+0x5bc0] ;  /* 0x005bc000010e7983 */ /* 0x000ea40000300a00 */
[----:B------:R-:W2:Y:S03]  /*76930*/  LDL.LU.64 R12, [R1+0x5bb8] ;  /* 0x005bb800010c7983 */ /* 0x000ea60000300a00 */
        /* <DEDUP_REMOVED lines=26> */
[----:B------:R-:W2:Y:S11]  /*76ae0*/  LDL.LU.64 R12, [R1+0x5b58] ;  /* 0x005b5800010c7983 */ /* 0x000eb60000300a00 */
[----:B------:R-:W-:Y:S09]  /*76af0*/  @!UPT UIADD3 URZ, URZ, URZ, URZ ;  /* 0x0000003f3f3ff290 */ /* 0x000ff2000fffe03f */
[----:B------:R0:W-:Y:S04]  /*76b00*/  STL.64 [R1+0x870], R24 ;  /* 0x0008701801007387 */ /* 0x0001e80000100a00 */
[----:B0-----:R-:W2:Y:S01]  /*76b10*/  LDL.LU.64 R24, [R1+0x5b50] ;  /* 0x005b500001187983 */ /* 0x001ea20000300a00 */
[----:B----4-:R-:W-:Y:S02]  /*76b20*/  IMAD.MOV.U32 R18, RZ, RZ, R28 ;  /* 0x000000ffff127224 */ /* 0x010fe400078e001c */
[----:B------:R-:W-:Y:S02]  /*76b30*/  IMAD.MOV.U32 R19, RZ, RZ, R3 ;  /* 0x000000ffff137224 */ /* 0x000fe400078e0003 */
[----:B------:R-:W-:Y:S02]  /*76b40*/  IMAD.MOV.U32 R28, RZ, RZ, R26 ;  /* 0x000000ffff1c7224 */ /* 0x000fe400078e001a */
[----:B------:R-:W-:-:S05]  /*76b50*/  IMAD.MOV.U32 R3, RZ, RZ, R27 ;  /* 0x000000ffff037224 */ /* 0x000fca00078e001b */
[----:B------:R-:W-:Y:S01]  /*76b60*/  STL [R1+0x5244], R3 ;  /* 0x0052440301007387 */ /* 0x000fe20000100800 */
[----:B------:R-:W-:Y:S01]  /*76b70*/  STL [R1+0x5240], R28 ;  /* 0x0052401c01007387 */ /* 0x000fe20000100800 */
        /* <DEDUP_REMOVED lines=17> */
[----:B------:R-:W-:Y:S01]  /*76c90*/  STL.64 [R1+0x840], R24 ;  /* 0x0008401801007387 */ /* 0x000fe20000100a00 */
[----:B------:R0:W-:Y:S03]  /*76ca0*/  STL.64 [R1+0x848], R26 ;  /* 0x0008481a01007387 */ /* 0x0001e60000100a00 */
[----:B0-----:R-:W4:Y:S01]  /*76cb0*/  LDL.LU.64 R26, [R1+0x5b10] ;  /* 0x005b1000011a7983 */ /* 0x001f220000300a00 */
[----:B------:R-:W4:Y:S02]  /*76cc0*/  LDL.LU.64 R24, [R1+0x5b08] ;  /* 0x005b080001187983 */ /* 0x000f240000300a00 */
[----:B----4-:R-:W-:Y:S01]  /*76cd0*/  HMMA.16816.F32 R4, R4, R20, R24 ;  /* 0x000000140404723c */ /* 0x010fe20000001818 */
[----:B------:R-:W4:Y:S01]  /*76ce0*/  LDL.LU.64 R26, [R1+0x5b00] ;  /* 0x005b0000011a7983 */ /* 0x000f220000300a00 */
[----:B------:R-:W4:Y:S02]  /*76cf0*/  LDL.LU.64 R24, [R1+0x5af8] ;  /* 0x005af80001187983 */ /* 0x000f240000300a00 */
[----:B--2---:R-:W-:-:S02]  /*76d00*/  IMAD.MOV.U32 R28, RZ, RZ, R14 ;  /* 0x000000ffff1c7224 */ /* 0x004fc400078e000e */
[----:B------:R-:W-:Y:S11]  /*76d10*/  IMAD.MOV.U32 R2, RZ, RZ, R15 ;  /* 0x000000ffff027224 */ /* 0x000ff600078e000f */
[----:B------:R-:W-:Y:S06]  /*76d20*/  @!UPT UIADD3 URZ, URZ, URZ, URZ ;  /* 0x0000003f3f3ff290 */ /* 0x000fec000fffe03f */
[----:B------:R0:W-:Y:S01]  /*76d30*/  STL.64 [R1+0x500], R4 ;  /* 0x0005000401007387 */ /* 0x0001e20000100a00 */
[----:B------:R1:W-:Y:S03]  /*76d40*/  STL.64 [R1+0x508], R6 ;  /* 0x0005080601007387 */ /* 0x0003e60000100a00 */
[----:B0-----:R-:W2:Y:S01]  /*76d50*/  LDL.LU R4, [R1+0x4c0] ;  /* 0x0004c00001047983 */ /* 0x001ea20000300800 */
[----:B------:R-:W2:Y:S02]  /*76d60*/  LDL.LU R5, [R1+0x4c4] ;  /* 0x0004c40001057983 */ /* 0x000ea40000300800 */
[----:B-1----:R-:W2:Y:S02]  /*76d70*/  LDL.LU R6, [R1+0x4c8] ;  /* 0x0004c80001067983 */ /* 0x002ea40000300800 */
[----:B------:R-:W2:Y:S01]  /*76d80*/  LDL.LU R7, [R1+0x4cc] ;  /* 0x0004cc0001077983 */ /* 0x000ea20000300800 */
[----:B------:R0:W-:Y:S01]  /*76d90*/  STL.64 [R1+0x59e0], R22 ;  /* 0x0059e01601007387 */ /* 0x0001e20000100a00 */
[----:B------:R-:W2:Y:S02]  /*76da0*/  LDL.LU R20, [R1+0x4b0] ;  /* 0x0004b00001147983 */ /* 0x000ea40000300800 */
[----:B------:R-:W2:Y:S01]  /*76db0*/  LDL.LU R21, [R1+0x4b4] ;  /* 0x0004b40001157983 */ /* 0x000ea20000300800 */
[----:B0-----:R-:W2:Y:S01]  /*76dc0*/  LDL.LU R22, [R1+0x4b8] ;  /* 0x0004b80001167983 */ /* 0x001ea20000300800 */
[----:B------:R-:W2:Y:S01]  /*76dd0*/  LDL.LU R23, [R1+0x4bc] ;  /* 0x0004bc0001177983 */ /* 0x000ea20000300800 */
[C---:B----4-:R-:W-:Y:S11]  /*76de0*/  HMMA.16816.F32 R16, R24.reuse, R14, R16 ;  /* 0x0000000e1810723c */ /* 0x050ff60000001810 */
[----:B------:R-:W-:Y:S11]  /*76df0*/  @!UPT UIADD3 URZ, URZ, URZ, URZ ;  /* 0x0000003f3f3ff290 */ /* 0x000ff6000fffe03f */
[----:B------:R-:W-:Y:S01]  /*76e00*/  @!UPT UIADD3 URZ, URZ, URZ, URZ ;  /* 0x0000003f3f3ff290 */ /* 0x000fe2000fffe03f */
[----:B------:R-:W-:Y:S01]  /*76e10*/  STL.64 [R1+0x4f0], R16 ;  /* 0x0004f01001007387 */ /* 0x000fe20000100a00 */
[----:B------:R0:W-:Y:S03]  /*76e20*/  STL.64 [R1+0x4f8], R18 ;  /* 0x0004f81201007387 */ /* 0x0001e60000100a00 */
[----:B0-----:R-:W4:Y:S01]  /*76e30*/  LDL.LU.64 R18, [R1+0x5af0] ;  /* 0x005af00001127983 */ /* 0x001f220000300a00 */
[----:B------:R-:W4:Y:S02]  /*76e40*/  LDL.LU.64 R16, [R1+0x5ae8] ;  /* 0x005ae80001107983 */ /* 0x000f240000300a00 */
[----:B------:R-:W4:Y:S02]  /*76e50*/  LDL.LU.64 R14, [R1+0x5ae0] ;  /* 0x005ae000010e7983 */ /* 0x000f240000300a00 */
[C---:B----4-:R-:W-:Y:S01]  /*76e60*/  HMMA.16816.F32 R12, R24.reuse, R14, R16 ;  /* 0x0000000e180c723c */ /* 0x050fe20000001810 */
[----:B------:R-:W3:Y:S01]  /*76e70*/  LDL.LU.64 R18, [R1+0x5ad8] ;  /* 0x005ad80001127983 */ /* 0x000ee20000300a00 */
[----:B------:R-:W3:Y:S11]  /*76e80*/  LDL.LU.64 R16, [R1+0x5ad0] ;  /* 0x005ad00001107983 */ /* 0x000ef60000300a00 */
[----:B------:R-:W-:Y:S10]  /*76e90*/  @!UPT UIADD3 URZ, URZ, URZ, URZ ;  /* 0x0000003f3f3ff290 */ /* 0x000ff4000fffe03f */
[----:B------:R-:W-:Y:S01]  /*76ea0*/  STL.64 [R1+0x4e0], R12 ;  /* 0x0004e00c01007387 */ /* 0x000fe20000100a00 */
[----:B------:R0:W-:Y:S03]  /*76eb0*/  STL.64 [R1+0x4e8], R14 ;  /* 0x0004e80e01007387 */ /* 0x0001e60000100a00 */
[----:B0-----:R-:W4:Y:S01]  /*76ec0*/  LDL.LU.64 R14, [R1+0x5ac8] ;  /* 0x005ac800010e7983 */ /* 0x001f220000300a00 */
[C---:B---3--:R-:W-:Y:S11]  /*76ed0*/  HMMA.16816.F32 R16, R24.reuse, R10, R16 ;  /* 0x0000000a1810723c */ /* 0x048ff60000001810 */
[----:B------:R-:W-:Y:S11]  /*76ee0*/  @!UPT UIADD3 URZ, URZ, URZ, URZ ;  /* 0x0000003f3f3ff290 */ /* 0x000ff6000fffe03f */
[----:B------:R-:W-:Y:S01]  /*76ef0*/  @!UPT UIADD3 URZ, URZ, URZ, URZ ;  /* 0x0000003f3f3ff290 */ /* 0x000fe2000fffe03f */
[----:B------:R-:W-:Y:S01]  /*76f00*/  STL.64 [R1+0x4d0], R16 ;  /* 0x0004d01001007387 */ /* 0x000fe20000100a00 */
[----:B------:R0:W-:Y:S03]  /*76f10*/  STL.64 [R1+0x4d8], R18 ;  /* 0x0004d81201007387 */ /* 0x0001e60000100a00 */
[----:B0-----:R-:W2:Y:S01]  /*76f20*/  LDL.LU.64 R18, [R1+0x5ac0] ;  /* 0x005ac00001127983 */ /* 0x001ea20000300a00 */
[----:B------:R-:W-:Y:S02]  /*76f30*/  IMAD.MOV.U32 R17, RZ, RZ, R10 ;  /* 0x000000ffff117224 */ /* 0x000fe400078e000a */
[----:B------:R-:W-:Y:S02]  /*76f40*/  IMAD.MOV.U32 R16, RZ, RZ, R11 ;  /* 0x000000ffff107224 */ /* 0x000fe400078e000b */
[----:B------:R-:W3:Y:S01]  /*76f50*/  LDL.LU.64 R10, [R1+0x5ab8] ;  /* 0x005ab800010a7983 */ /* 0x000ee20000300a00 */
[----:B--2---:R-:W-:Y:S03]  /*76f60*/  HMMA.16816.F32 R4, R24, R18, R4 ;  /* 0x000000121804723c */ /* 0x004fe60000001804 */
[----:B------:R4:W-:Y:S01]  /*76f70*/  STL.64 [R1+0x5a30], R18 ;  /* 0x005a301201007387 */ /* 0x0009e20000100a00 */
[----:B------:R3:W-:Y:S03]  /*76f80*/  STL.64 [R1+0x5a28], R16 ;  /* 0x005a281001007387 */ /* 0x0007e60000100a00 */
[----:B----4-:R-:W-:-:S02]  /*76f90*/  IMAD.MOV.U32 R18, RZ, RZ, R15 ;  /* 0x000000ffff127224 */ /* 0x010fc400078e000f */
[----:B---3--:R-:W-:Y:S02]  /*76fa0*/  IMAD.MOV.U32 R16, RZ, RZ, R11 ;  /* 0x000000ffff107224 */ /* 0x008fe400078e000b */
[----:B------:R-:W-:Y:S02]  /*76fb0*/  IMAD.MOV.U32 R19, RZ, RZ, R14 ;  /* 0x000000ffff137224 */ /* 0x000fe400078e000e */
[----:B------:R-:W-:-:S10]  /*76fc0*/  IMAD.MOV.U32 R17, RZ, RZ, R10 ;  /* 0x000000ffff117224 */ /* 0x000fd400078e000a */
[----:B------:R-:W-:Y:S01]  /*76fd0*/  STL.64 [R1+0x4c0], R4 ;  /* 0x0004c00401007387 */ /* 0x000fe20000100a00 */
[----:B------:R-:W-:Y:S02]  /*76fe0*/  STL.64 [R1+0x4c8], R6 ;  /* 0x0004c80601007387 */ /* 0x000fe40000100a00 */
[----:B------:R-:W2:Y:S02]  /*76ff0*/  LDL.LU R11, [R1+0x5ab4] ;  /* 0x005ab400010b7983 */ /* 0x000ea40000300800 */
[----:B------:R-:W3:Y:S01]  /*77000*/  LDL.LU R10, [R1+0x5ab0] ;  /* 0x005ab000010a7983 */ /* 0x000ee20000300800 */
[----:B------:R-:W4:Y:S01]  /*77010*/  LDL.LU R15, [R1+0x5aac] ;  /* 0x005aac00010f7983 */ /* 0x000f220000300800 */
[----:B------:R-:W2:Y:S02]  /*77020*/  LDL.LU R14, [R1+0x5aa8] ;  /* 0x005aa800010e7983 */ /* 0x000ea40000300800 */
[----:B------:R0:W-:Y:S02]  /*77030*/  STL.64 [R1+0x5a40], R18 ;  /* 0x005a401201007387 */ /* 0x0001e40000100a00 */
[----:B------:R-:W-:Y:S01]  /*77040*/  STL.64 [R1+0x5a38], R16 ;  /* 0x005a381001007387 */ /* 0x000fe20000100a00 */
[----:B0-----:R-:W3:Y:S04]  /*77050*/  LDL R18, [R1+0x138] ;  /* 0x0001380001127983 */ /* 0x001ee80000100800 */
[----:B------:R-:W3:Y:S01]  /*77060*/  LDL R19, [R1+0x13c] ;  /* 0x00013c0001137983 */ /* 0x000ee20000100800 */
[----:B------:R-:W3:Y:S02]  /*77070*/  LDL.LU R4, [R1+0x4a0] ;  /* 0x0004a00001047983 */ /* 0x000ee40000300800 */
[----:B------:R-:W3:Y:S02]  /*77080*/  LDL.LU R5, [R1+0x4a4] ;  /* 0x0004a40001057983 */ /* 0x000ee40000300800 */
[----:B----4-:R-:W-:-:S02]  /*77090*/  IMAD.MOV.U32 R7, RZ, RZ, R15 ;  /* 0x000000ffff077224 */ /* 0x010fc400078e000f */
[----:B--2---:R-:W-:Y:S02]  /*770a0*/  IMAD.MOV.U32 R6, RZ, RZ, R14 ;  /* 0x000000ffff067224 */ /* 0x004fe400078e000e */
[----:B------:R-:W2:Y:S01]  /*770b0*/  LDL.LU R14, [R1+0x5aa4] ;  /* 0x005aa400010e7983 */ /* 0x000ea20000300800 */
[----:B------:R-:W2:Y:S03]  /*770c0*/  LDL.LU R15, [R1+0x5aa0] ;  /* 0x005aa000010f7983 */ /* 0x000ea60000300800 */
[----:B---3--:R0:W-:Y:S04]  /*770d0*/  STL.64 [R1+0x5a50], R18 ;  /* 0x005a501201007387 */ /* 0x0081e80000100a00 */
[----:B0-----:R-:W3:Y:S04]  /*770e0*/  LDL.64 R18, [R1+0x148] ;  /* 0x0001480001127983 */ /* 0x001ee80000100a00 */
[----:B---3--:R0:W-:Y:S04]  /*770f0*/  STL.64 [R1+0x5a68], R18 ;  /* 0x005a681201007387 */ /* 0x0081e80000100a00 */
[----:B0-----:R-:W3:Y:S01]  /*77100*/  LDL.64 R18, [R1+0x158] ;  /* 0x0001580001127983 */ /* 0x001ee20000100a00 */
[----:B--2---:R-:W-:Y:S03]  /*77110*/  HMMA.16816.F32 R20, R24, R14, R20 ;  /* 0x0000000e1814723c */ /* 0x004fe60000001814 */
[----:B---3--:R0:W-:Y:S01]  /*77120*/  STL.64 [R1+0x5a80], R18 ;  /* 0x005a801201007387 */ /* 0x0081e20000100a00 */
[----:B------:R-:W2:Y:S02]  /*77130*/  LDL.LU R16, [R1+0x830] ;  /* 0x0008300001107983 */ /* 0x000ea40000300800 */
[----:B------:R-:W2:Y:S01]  /*77140*/  LDL.LU R17, [R1+0x834] ;  /* 0x0008340001117983 */ /* 0x000ea20000300800 */
[----:B0-----:R-:W2:Y:S01]  /*77150*/  LDL.LU R18, [R1+0x838] ;  /* 0x0008380001127983 */ /* 0x001ea20000300800 */
[----:B------:R-:W2:Y:S02]  /*77160*/  LDL.LU R19, [R1+0x83c] ;  /* 0x00083c0001137983 */ /* 0x000ea40000300800 */
[----:B------:R0:W-:Y:S02]  /*77170*/  STL.64 [R1+0x5a48], R14 ;  /* 0x005a480e01007387 */ /* 0x0001e40000100a00 */
[----:B------:R-:W3:Y:S11]  /*77180*/  LDL.LU R12, [R1+0x800] ;  /* 0x00080000010c7983 */ /* 0x000ef60000300800 */
[----:B------:R-:W-:Y:S01]  /*77190*/  STL.64 [R1+0x4b0], R20 ;  /* 0x0004b01401007387 */ /* 0x000fe20000100a00 */
[----:B------:R-:W-:Y:S02]  /*771a0*/  STL.64 [R1+0x4b8], R22 ;  /* 0x0004b81601007387 */ /* 0x000fe40000100a00 */
[----:B------:R-:W3:Y:S01]  /*771b0*/  LDL.LU R13, [R1+0x804] ;  /* 0x00080400010d7983 */ /* 0x000ee20000300800 */
[----:B0-----:R-:W4:Y:S01]  /*771c0*/  LDL.LU R14, [R1+0x808] ;  /* 0x00080800010e7983 */ /* 0x001f220000300800 */
[----:B------:R-:W4:Y:S03]  /*771d0*/  LDL.LU R15, [R1+0x80c] ;  /* 0x00080c00010f7983 */ /* 0x000f260000300800 */
[----:B----4-:R-:W-:Y:S01]  /*771e0*/  STL.64 [R1+0x5a60], R14 ;  /* 0x005a600e01007387 */ /* 0x010fe20000100a00 */
[----:B---3--:R0:W-:Y:S03]  /*771f0*/  STL.64 [R1+0x5a58], R12 ;  /* 0x005a580c01007387 */ /* 0x0081e60000100a00 */
[----:B0-----:R-:W3:Y:S01]  /*77200*/  LDL.LU R12, [R1+0x810] ;  /* 0x00081000010c7983 */ /* 0x001ee20000300800 */
[----:B------:R-:W3:Y:S02]  /*77210*/  LDL.LU R13, [R1+0x814] ;  /* 0x00081400010d7983 */ /* 0x000ee40000300800 */
[----:B------:R-:W-:-:S02]  /*77220*/  IMAD.MOV.U32 R14, RZ, RZ, R10 ;  /* 0x000000ffff0e7224 */ /* 0x000fc400078e000a */
[----:B------:R-:W-:Y:S01]  /*77230*/  IMAD.MOV.U32 R15, RZ, RZ, R11 ;  /* 0x000000ffff0f7224 */ /* 0x000fe200078e000b */
[----:B------:R-:W4:Y:S01]  /*77240*/  LDL.LU R10, [R1+0x5a9c] ;  /* 0x005a9c00010a7983 */ /* 0x000f220000300800 */
[----:B------:R-:W4:Y:S03]  /*77250*/  LDL.LU R11, [R1+0x5a98] ;  /* 0x005a9800010b7983 */ /* 0x000f260000300800 */
[----:B------:R-:W-:Y:S04]  /*77260*/  STL.64 [R1+0x5a78], R14 ;  /* 0x005a780e01007387 */ /* 0x000fe80000100a00 */
[----:B---3--:R0:W-:Y:S04]  /*77270*/  STL.64 [R1+0x5a70], R12 ;  /* 0x005a700c01007387 */ /* 0x0081e80000100a00 */
[----:B0-----:R-:W3:Y:S01]  /*77280*/  LDL.LU R12, [R1+0x820] ;  /* 0x00082000010c7983 */ /* 0x001ee20000300800 */
[----:B------:R-:W3:Y:S02]  /*77290*/  LDL.LU R13, [R1+0x824] ;  /* 0x00082400010d7983 */ /* 0x000ee40000300800 */
[----:B------:R-:W2:Y:S02]  /*772a0*/  LDL.LU R14, [R1+0x828] ;  /* 0x00082800010e7983 */ /* 0x000ea40000300800 */
[----:B------:R-:W2:Y:S01]  /*772b0*/  LDL.LU R15, [R1+0x82c] ;  /* 0x00082c00010f7983 */ /* 0x000ea20000300800 */
[C---:B----4-:R-:W-:Y:S01]  /*772c0*/  HMMA.16816.F32 R20, R24.reuse, R10, R4 ;  /* 0x0000000a1814723c */ /* 0x050fe20000001804 */
[----:B------:R-:W0:Y:S04]  /*772d0*/  LDSM.16.MT88.4 R4, [R0+0x23000] ;  /* 0x023000000004783b */ /* 0x000e280000004200 */
[----:B--2---:R1:W-:Y:S01]  /*772e0*/  STL.64 [R1+0x5a90], R14 ;  /* 0x005a900e01007387 */ /* 0x0043e20000100a00 */
[----:B---3--:R-:W-:Y:S03]  /*772f0*/  STL.64 [R1+0x5a88], R12 ;  /* 0x005a880c01007387 */ /* 0x008fe60000100a00 */
[----:B-1----:R-:W2:Y:S11]  /*77300*/  LDL.64 R14, [R1+0x38] ;  /* 0x00003800010e7983 */ /* 0x002eb60000100a00 */
[----:B------:R-:W-:Y:S03]  /*77310*/  @!UPT UIADD3 URZ, URZ, URZ, URZ ;  /* 0x0000003f3f3ff290 */ /* 0x000fe6000fffe03f */
[----:B------:R-:W-:Y:S02]  /*77320*/  STL.64 [R1+0x4a0], R20 ;  /* 0x0004a01401007387 */ /* 0x000fe40000100a00 */
[----:B------:R1:W-:Y:S02]  /*77330*/  STL.64 [R1+0x4a8], R22 ;  /* 0x0004a81601007387 */ /* 0x0003e40000100a00 */
[----:B-1----:R-:W3:Y:S01]  /*77340*/  LDL.64 R22, [R1+0x118] ;  /* 0x0001180001167983 */ /* 0x002ee20000100a00 */
[----:B0-----:R-:W-:Y:S02]  /*77350*/  STL.64 [R1+0x5878], R6 ;  /* 0x0058780601007387 */ /* 0x001fe40000100a00 */
[----:B------:R0:W-:Y:S01]  /*77360*/  STL.64 [R1+0x5870], R4 ;  /* 0x0058700401007387 */ /* 0x0001e20000100a00 */
[----:B--2---:R-:W-:Y:S01]  /*77370*/  HMMA.16816.F32 R16, R24, R14, R16 ;  /* 0x0000000e1810723c */ /* 0x004fe20000001810 */
[----:B0-----:R-:W-:Y:S02]  /*77380*/  IMAD.MOV.U32 R5, RZ, RZ, R14 ;  /* 0x000000ffff057224 */ /* 0x001fe400078e000e */
[----:B------:R-:W-:-:S02]  /*77390*/  IMAD.MOV.U32 R4, RZ, RZ, R15 ;  /* 0x000000ffff047224 */ /* 0x000fc400078e000f */
[----:B------:R-:W2:Y:S01]  /*773a0*/  LDL.LU.64 R14, [R1+0x5a90] ;  /* 0x005a9000010e7983 */ /* 0x000ea20000300a00 */
[----:B------:R-:W2:Y:S11]  /*773b0*/  LDL.LU.64 R12, [R1+0x5a88] ;  /* 0x005a8800010c7983 */ /* 0x000eb60000300a00 */
[----:B------:R-:W-:Y:S06]  /*773c0*/  @!UPT UIADD3 URZ, URZ, URZ, URZ ;  /* 0x0000003f3f3ff290 */ /* 0x000fec000fffe03f */
[----:B------:R-:W-:Y:S01]  /*773d0*/  STL.64 [R1+0x830], R16 ;  /* 0x0008301001007387 */ /* 0x000fe20000100a00 */
[----:B------:R0:W-:Y:S02]  /*773e0*/  STL [R1+0x838], R18 ;  /* 0x0008381201007387 */ /* 0x0001e40000100800 */
[----:B------:R-:W-:Y:S02]  /*773f0*/  IMAD.MOV.U32 R0, RZ, RZ, R19 ;  /* 0x000000ffff007224 */ /* 0x000fe400078e0013 */
[----:B0-----:R-:W2:Y:S01]  /*77400*/  LDL.LU.64 R18, [R1+0x5a80] ;  /* 0x005a800001127983 */ /* 0x001ea20000300a00 */
[----:B------:R0:W-:Y:S03]  /*77410*/  STL.64 [R1+0x59d8], R4 ;  /* 0x0059d80401007387 */ /* 0x0001e60000100a00 */
[----:B0-----:R-:W3:Y:S01]  /*77420*/  LDL.LU R4, [R1+0x7e0] ;  /* 0x0007e00001047983 */ /* 0x001ee20000300800 */
[----:B------:R-:W3:Y:S02]  /*77430*/  LDL.LU R5, [R1+0x7e4] ;  /* 0x0007e40001057983 */ /* 0x000ee40000300800 */
[----:B------:R-:W3:Y:S02]  /*77440*/  LDL.LU R6, [R1+0x7e8] ;  /* 0x0007e80001067983 */ /* 0x000ee40000300800 */
[----:B------:R-:W3:Y:S01]  /*77450*/  LDL.LU R7, [R1+0x7ec] ;  /* 0x0007ec0001077983 */ /* 0x000ee20000300800 */
[----:B------:R0:W-:Y:S01]  /*77460*/  STL [R1+0x5170], R0 ;  /* 0x0051700001007387 */ /* 0x0001e20000100800 */
[----:B--2---:R-:W-:Y:S01]  /*77470*/  HMMA.16816.F32 R12, R24, R18, R12 ;  /* 0x00000012180c723c */ /* 0x004fe2000000180c */
[----:B------:R-:W-:-:S02]  /*77480*/  IMAD.MOV.U32 R3, RZ, RZ, R18 ;  /* 0x000000ffff037224 */ /* 0x000fc400078e0012 */
[----:B0-----:R-:W-:Y:S11]  /*77490*/  IMAD.MOV.U32 R0, RZ, RZ, R19 ;  /* 0x000000ffff007224 */ /* 0x001ff600078e0013 */
        /* <DEDUP_REMOVED lines=18> */
[----:B------:R0:W-:Y:S01]  /*775c0*/  STL.64 [R1+0x59f0], R10 ;  /* 0x0059f00a01007387 */ /* 0x0001e20000100a00 */
[----:B------:R-:W-:Y:S03]  /*775d0*/  STL [R1+0x59e8], R8 ;  /* 0x0059e80801007387 */ /* 0x000fe60000100800 */
[----:B0-----:R-:W4:Y:S01]  /*775e0*/  LDL.64 R10, [R1+0x128] ;  /* 0x00012800010a7983 */ /* 0x001f220000100a00 */
[C---:B--2---:R-:W-:Y:S03]  /*775f0*/  HMMA.16816.F32 R16, R24.reuse, R18, R12 ;  /* 0x000000121810723c */ /* 0x044fe6000000180c */
[----:B------:R-:W2:Y:S11]  /*77600*/  LDL.LU.64 R14, [R1+0x5a48] ;  /* 0x005a4800010e7983 */ /* 0x000eb60000300a00 */
[----:B------:R-:W-:Y:S09]  /*77610*/  @!UPT UIADD3 URZ, URZ, URZ, URZ ;  /* 0x0000003f3f3ff290 */ /* 0x000ff2000fffe03f */
[----:B------:R-:W-:Y:S01]  /*77620*/  STL.64 [R1+0x800], R16 ;  /* 0x0008001001007387 */ /* 0x000fe20000100a00 */
[----:B------:R0:W-:Y:S03]  /*77630*/  STL.64 [R1+0x808], R18 ;  /* 0x0008081201007387 */ /* 0x0001e60000100a00 */
[----:B0-----:R-:W2:Y:S01]  /*77640*/  LDL.LU.64 R18, [R1+0x5a40] ;  /* 0x005a400001127983 */ /* 0x001ea20000300a00 */
[----:B------:R-:W2:Y:S02]  /*77650*/  LDL.LU.64 R16, [R1+0x5a38] ;  /* 0x005a380001107983 */ /* 0x000ea40000300a00 */
[----:B----4-:R-:W-:Y:S02]  /*77660*/  IMAD.MOV.U32 R13, RZ, RZ, R10 ;  /* 0x000000ffff0d7224 */ /* 0x010fe400078e000a */
[----:B------:R-:W-:Y:S01]  /*77670*/  IMAD.MOV.U32 R12, RZ, RZ, R11 ;  /* 0x000000ffff0c7224 */ /* 0x000fe200078e000b */
[C---:B--2---:R-:W-:Y:S11]  /*77680*/  HMMA.16816.F32 R16, R24.reuse, R10, R16 ;  /* 0x0000000a1810723c */ /* 0x044ff60000001810 */
[----:B------:R-:W-:Y:S11]  /*77690*/  @!UPT UIADD3 URZ, URZ, URZ, URZ ;  /* 0x0000003f3f3ff290 */ /* 0x000ff6000fffe03f */
[----:B------:R-:W-:Y:S01]  /*776a0*/  @!UPT UIADD3 URZ, URZ, URZ, URZ ;  /* 0x0000003f3f3ff290 */ /* 0x000fe2000fffe03f */
[----:B------:R-:W-:Y:S01]  /*776b0*/  STL.64 [R1+0x7f0], R16 ;  /* 0x0007f01001007387 */ /* 0x000fe20000100a00 */
[----:B------:R0:W-:Y:S03]  /*776c0*/  STL.64 [R1+0x7f8], R18 ;  /* 0x0007f81201007387 */ /* 0x0001e60000100a00 */
[----:B0-----:R-:W2:Y:S01]  /*776d0*/  LDL.LU.64 R18, [R1+0x5a30] ;  /* 0x005a300001127983 */ /* 0x001ea20000300a00 */
[----:B------:R-:W4:Y:S02]  /*776e0*/  LDL.LU.64 R16, [R1+0x5a28] ;  /* 0x005a280001107983 */ /* 0x000f240000300a00 */
[----:B------:R-:W-:Y:S02]  /*776f0*/  STL.64 [R1+0x5970], R14 ;  /* 0x0059700e01007387 */ /* 0x000fe40000100a00 */
[----:B------:R0:W-:Y:S02]  /*77700*/  STL.64 [R1+0x5968], R12 ;  /* 0x0059680c01007387 */ /* 0x0001e40000100a00 */
[----:B0-----:R-:W2:Y:S01]  /*77710*/  LDL.LU R12, [R1+0x270] ;  /* 0x00027000010c7983 */ /* 0x001ea20000300800 */
[----:B------:R-:W2:Y:S02]  /*77720*/  LDL.LU R13, [R1+0x274] ;  /* 0x00027400010d7983 */ /* 0x000ea40000300800 */
[----:B------:R-:W2:Y:S02]  /*77730*/  LDL.LU R14, [R1+0x278] ;  /* 0x00027800010e7983 */ /* 0x000ea40000300800 */
[----:B------:R-:W2:Y:S01]  /*77740*/  LDL.LU R15, [R1+0x27c] ;  /* 0x00027c00010f7983 */ /* 0x000ea20000300800 */
[----:B---3--:R-:W-:Y:S01]  /*77750*/  HMMA.16816.F32 R4, R24, R22, R4 ;  /* 0x000000161804723c */ /* 0x008fe20000001804 */
[----:B--2---:R4:W-:Y:S01]  /*77760*/  STL.64 [R1+0x5980], R14 ;  /* 0x0059800e01007387 */ /* 0x0049e20000100a00 */
[----:B------:R-:W-:Y:S02]  /*77770*/  STL.64 [R1+0x5978], R12 ;  /* 0x0059780c01007387 */ /* 0x000fe40000100a00 */
[----:B----4-:R-:W-:-:S02]  /*77780*/  IMAD.MOV.U32 R14, RZ, RZ, R17 ;  /* 0x000000ffff0e7224 */ /* 0x010fc400078e0011 */
[----:B------:R-:W-:-:S05]  /*77790*/  IMAD.MOV.U32 R15, RZ, RZ, R16 ;  /* 0x000000ffff0f7224 */ /* 0x000fca00078e0010 */
[----:B------:R-:W-:Y:S11]  /*777a0*/  STL.64 [R1+0x5998], R14 ;  /* 0x0059980e01007387 */ /* 0x000ff60000100a00 */
[----:B------:R-:W-:Y:S01]  /*777b0*/  @!UPT UIADD3 URZ, URZ, URZ, URZ ;  /* 0x0000003f3f3ff290 */ /* 0x000fe2000fffe03f */
[----:B------:R-:W-:Y:S02]  /*777c0*/  STL.64 [R1+0x7e0], R4 ;  /* 0x0007e00401007387 */ /* 0x000fe40000100a00 */
[----:B------:R-:W-:Y:S02]  /*777d0*/  STL.64 [R1+0x7e8], R6 ;  /* 0x0007e80601007387 */ /* 0x000fe40000100a00 */
[----:B------:R-:W2:Y:S01]  /*777e0*/  LDL.LU R8, [R1+0x7b0] ;  /* 0x0007b00001087983 */ /* 0x000ea20000300800 */
[----:B------:R-:W2:Y:S01]  /*777f0*/  LDL.LU R9, [R1+0x7b4] ;  /* 0x0007b40001097983 */ /* 0x000ea20000300800 */
[----:B------:R-:W3:Y:S02]  /*77800*/  LDL.LU R10, [R1+0x7b8] ;  /* 0x0007b800010a7983 */ /* 0x000ee40000300800 */
[----:B------:R-:W3:Y:S02]  /*77810*/  LDL.LU R11, [R1+0x7bc] ;  /* 0x0007bc00010b7983 */ /* 0x000ee40000300800 */
[----:B---3--:R0:W-:Y:S01]  /*77820*/  STL.64 [R1+0x5a00], R10 ;  /* 0x005a000a01007387 */ /* 0x0081e20000100a00 */
[----:B--2---:R-:W-:Y:S03]  /*77830*/  STL.64 [R1+0x59f8], R8 ;  /* 0x0059f80801007387 */ /* 0x004fe60000100a00 */
[----:B0-----:R-:W2:Y:S04]  /*77840*/  LDL R10, [R1+0xf8] ;  /* 0x0000f800010a7983 */ /* 0x001ea80000100800 */
[----:B------:R-:W2:Y:S01]  /*77850*/  LDL R11, [R1+0xfc] ;  /* 0x0000fc00010b7983 */ /* 0x000ea20000100800 */
[----:B------:R-:W-:-:S02]  /*77860*/  IMAD.MOV.U32 R17, RZ, RZ, R22 ;  /* 0x000000ffff117224 */ /* 0x000fc400078e0016 */
[----:B------:R-:W-:Y:S01]  /*77870*/  IMAD.MOV.U32 R16, RZ, RZ, R23 ;  /* 0x000000ffff107224 */ /* 0x000fe200078e0017 */
[----:B--2---:R0:W-:Y:S01]  /*77880*/  STL.64 [R1+0x5a10], R10 ;  /* 0x005a100a01007387 */ /* 0x0041e20000100a00 */
[----:B------:R-:W2:Y:S03]  /*77890*/  LDL.64 R22, [R1+0xe8] ;  /* 0x0000e80001167983 */ /* 0x000ea60000100a00 */
[----:B0-----:R-:W3:Y:S04]  /*778a0*/  LDL.64 R10, [R1+0x108] ;  /* 0x00010800010a7983 */ /* 0x001ee80000100a00 */
[----:B--2---:R0:W-:Y:S01]  /*778b0*/  STL.64 [R1+0x5a08], R22 ;  /* 0x005a081601007387 */ /* 0x0041e20000100a00 */
[----:B------:R-:W2:Y:S02]  /*778c0*/  LDL.LU R20, [R1+0x7c0] ;  /* 0x0007c00001147983 */ /* 0x000ea40000300800 */
[----:B------:R-:W2:Y:S01]  /*778d0*/  LDL.LU R21, [R1+0x7c4] ;  /* 0x0007c40001157983 */ /* 0x000ea20000300800 */
[----:B0-----:R-:W4:Y:S01]  /*778e0*/  LDL.LU R22, [R1+0x7c8] ;  /* 0x0007c80001167983 */ /* 0x001f220000300800 */
[----:B------:R-:W4:Y:S03]  /*778f0*/  LDL.LU R23, [R1+0x7cc] ;  /* 0x0007cc0001177983 */ /* 0x000f260000300800 */
[----:B----4-:R-:W-:Y:S01]  /*77900*/  STL.64 [R1+0x5a20], R22 ;  /* 0x005a201601007387 */ /* 0x010fe20000100a00 */
[----:B--2---:R0:W-:Y:S03]  /*77910*/  STL.64 [R1+0x5a18], R20 ;  /* 0x005a181401007387 */ /* 0x0041e60000100a00 */
[----:B0-----:R-:W3:Y:S01]  /*77920*/  LDL.LU R20, [R1+0x7d0] ;  /* 0x0007d00001147983 */ /* 0x001ee20000300800 */
[----:B------:R-:W3:Y:S02]  /*77930*/  LDL.LU R21, [R1+0x7d4] ;  /* 0x0007d40001157983 */ /* 0x000ee40000300800 */
[----:B------:R-:W3:Y:S02]  /*77940*/  LDL.LU R22, [R1+0x7d8] ;  /* 0x0007d80001167983 */ /* 0x000ee40000300800 */
[----:B------:R-:W3:Y:S01]  /*77950*/  LDL.LU R23, [R1+0x7dc] ;  /* 0x0007dc0001177983 */ /* 0x000ee20000300800 */
[----:B------:R-:W2:Y:S04]  /*77960*/  LDL.64 R14, [R1+0x18] ;  /* 0x00001800010e7983 */ /* 0x000ea80000100a00 */
[----:B--2---:R-:W-:Y:S01]  /*77970*/  STL.64 [R1+0x59b0], R14 ;  /* 0x0059b00e01007387 */ /* 0x004fe20000100a00 */
[----:B------:R-:W2:Y:S02]  /*77980*/  LDL.LU R4, [R1+0x490] ;  /* 0x0004900001047983 */ /* 0x000ea40000300800 */
[----:B------:R-:W2:Y:S02]  /*77990*/  LDL.LU R5, [R1+0x494] ;  /* 0x0004940001057983 */ /* 0x000ea40000300800 */
[----:B------:R-:W2:Y:S01]  /*779a0*/  LDL.LU R6, [R1+0x498] ;  /* 0x0004980001067983 */ /* 0x000ea20000300800 */
[----:B------:R-:W2:Y:S01]  /*779b0*/  LDL.LU R7, [R1+0x49c] ;  /* 0x00049c0001077983 */ /* 0x000ea20000300800 */
[----:B------:R-:W-:Y:S02]  /*779c0*/  STL.64 [R1+0x5990], R18 ;  /* 0x0059901201007387 */ /* 0x000fe40000100a00 */
[----:B------:R0:W-:Y:S02]  /*779d0*/  STL.64 [R1+0x5988], R16 ;  /* 0x0059881001007387 */ /* 0x0001e40000100a00 */
[----:B0-----:R-:W4:Y:S01]  /*779e0*/  LDL.LU R16, [R1+0x280] ;  /* 0x0002800001107983 */ /* 0x001f220000300800 */
[----:B------:R-:W4:Y:S02]  /*779f0*/  LDL.LU R17, [R1+0x284] ;  /* 0x0002840001117983 */ /* 0x000f240000300800 */
[----:B------:R-:W2:Y:S02]  /*77a00*/  LDL.LU R18, [R1+0x288] ;  /* 0x0002880001127983 */ /* 0x000ea40000300800 */
[----:B------:R-:W2:Y:S01]  /*77a10*/  LDL.LU R19, [R1+0x28c] ;  /* 0x00028c0001137983 */ /* 0x000ea20000300800 */
[----:B---3--:R-:W-:Y:S01]  /*77a20*/  HMMA.16816.F32 R20, R24, R10, R20 ;  /* 0x0000000a1814723c */ /* 0x008fe20000001814 */
[----:B--2---:R-:W-:Y:S01]  /*77a30*/  STL.64 [R1+0x59a8], R18 ;  /* 0x0059a81201007387 */ /* 0x004fe20000100a00 */
[----:B----4-:R0:W-:Y:S03]  /*77a40*/  STL.64 [R1+0x59a0], R16 ;  /* 0x0059a01001007387 */ /* 0x0101e60000100a00 */
[----:B0-----:R-:W2:Y:S01]  /*77a50*/  LDL.LU R16, [R1+0x290] ;  /* 0x0002900001107983 */ /* 0x001ea20000300800 */
[----:B------:R-:W2:Y:S02]  /*77a60*/  LDL.LU R17, [R1+0x294] ;  /* 0x0002940001117983 */ /* 0x000ea40000300800 */
[----:B------:R-:W3:Y:S02]  /*77a70*/  LDL.LU R18, [R1+0x298] ;  /* 0x0002980001127983 */ /* 0x000ee40000300800 */
[----:B------:R-:W3:Y:S02]  /*77a80*/  LDL.LU R19, [R1+0x29c] ;  /* 0x00029c0001137983 */ /* 0x000ee40000300800 */
[----:B------:R-:W-:-:S02]  /*77a90*/  IMAD.MOV.U32 R14, RZ, RZ, R28 ;  /* 0x000000ffff0e7224 */ /* 0x000fc400078e001c */
[----:B------:R-:W-:Y:S02]  /*77aa0*/  IMAD.MOV.U32 R3, RZ, RZ, R10 ;  /* 0x000000ffff037224 */ /* 0x000fe400078e000a */
[----:B------:R-:W-:Y:S01]  /*77ab0*/  IMAD.MOV.U32 R28, RZ, RZ, R11 ;  /* 0x000000ffff1c7224 */ /* 0x000fe200078e000b */
        /* <DEDUP_REMOVED lines=8> */
[----:B0-----:R-:W3:Y:S01]  /*77b40*/  LDL.LU.64 R22, [R1+0x5a20] ;  /* 0x005a200001167983 */ /* 0x001ee20000300a00 */
[----:B------:R-:W3:Y:S02]  /*77b50*/  LDL.LU.64 R20, [R1+0x5a18] ;  /* 0x005a180001147983 */ /* 0x000ee40000300a00 */
[----:B------:R-:W3:Y:S02]  /*77b60*/  LDL.LU.64 R10, [R1+0x5a10] ;  /* 0x005a1000010a7983 */ /* 0x000ee40000300a00 */
[C---:B---3--:R-:W-:Y:S01]  /*77b70*/  HMMA.16816.F32 R8, R24.reuse, R10, R20 ;  /* 0x0000000a1808723c */ /* 0x048fe20000001814 */
[----:B------:R-:W3:Y:S11]  /*77b80*/  LDL.LU.64 R22, [R1+0x5a08] ;  /* 0x005a080001167983 */ /* 0x000ef60000300a00 */
[----:B------:R-:W-:Y:S11]  /*77b90*/  @!UPT UIADD3 URZ, URZ, URZ, URZ ;  /* 0x0000003f3f3ff290 */ /* 0x000ff6000fffe03f */
[----:B------:R-:W-:Y:S01]  /*77ba0*/  STL.64 [R1+0x7c0], R8 ;  /* 0x0007c00801007387 */ /* 0x000fe20000100a00 */
[----:B------:R0:W-:Y:S03]  /*77bb0*/  STL.64 [R1+0x7c8], R10 ;  /* 0x0007c80a01007387 */ /* 0x0001e60000100a00 */
[----:B0-----:R-:W4:Y:S01]  /*77bc0*/  LDL.LU.64 R10, [R1+0x5a00] ;  /* 0x005a0000010a7983 */ /* 0x001f220000300a00 */
[----:B------:R-:W4:Y:S02]  /*77bd0*/  LDL.LU.64 R8, [R1+0x59f8] ;  /* 0x0059f80001087983 */ /* 0x000f240000300a00 */
[----:B---3--:R-:W-:Y:S01]  /*77be0*/  IMAD.MOV.U32 R0, RZ, RZ, R23 ;  /* 0x000000ffff007224 */ /* 0x008fe200078e0017 */
[C---:B----4-:R-:W-:Y:S11]  /*77bf0*/  HMMA.16816.F32 R8, R24.reuse, R22, R8 ;  /* 0x000000161808723c */ /* 0x050ff60000001808 */
[----:B------:R-:W-:Y:S11]  /*77c00*/  @!UPT UIADD3 URZ, URZ, URZ, URZ ;  /* 0x0000003f3f3ff290 */ /* 0x000ff6000fffe03f */
[----:B------:R-:W-:Y:S01]  /*77c10*/  @!UPT UIADD3 URZ, URZ, URZ, URZ ;  /* 0x0000003f3f3ff290 */ /* 0x000fe2000fffe03f */
[----:B------:R0:W-:Y:S01]  /*77c20*/  STL.64 [R1+0x7b0], R8 ;  /* 0x0007b00801007387 */ /* 0x0001e20000100a00 */
[----:B------:R1:W-:Y:S02]  /*77c30*/  STL.64 [R1+0x7b8], R10 ;  /* 0x0007b80a01007387 */ /* 0x0003e40000100a00 */
[----:B0-----:R-:W-:Y:S01]  /*77c40*/  IMAD.MOV.U32 R9, RZ, RZ, R22 ;  /* 0x000000ffff097224 */ /* 0x001fe200078e0016 */
[----:B-1----:R-:W3:Y:S01]  /*77c50*/  LDL.LU.64 R10, [R1+0x59f0] ;  /* 0x0059f000010a7983 */ /* 0x002ee20000300a00 */
[----:B------:R-:W4:Y:S02]  /*77c60*/  LDL.LU R8, [R1+0x59e8] ;  /* 0x0059e80001087983 */ /* 0x000f240000300800 */
[----:B------:R-:W2:Y:S02]  /*77c70*/  LDL.LU.64 R22, [R1+0x59e0] ;  /* 0x0059e00001167983 */ /* 0x000ea40000300a00 */
[----:B--2---:R-:W-:Y:S01]  /*77c80*/  HMMA.16816.F32 R24, R24, R22, R4 ;  /* 0x000000161818723c */ /* 0x004fe20000001804 */
[----:B---3--:R-:W-:Y:S01]  /*77c90*/  STL.64 [R1+0x5960], R10 ;  /* 0x0059600a01007387 */ /* 0x008fe20000100a00 */
[----:B----4-:R0:W-:Y:S05]  /*77ca0*/  STL.64 [R1+0x5958], R8 ;  /* 0x0059580801007387 */ /* 0x0101ea0000100a00 */
[----:B------:R-:W-:-:S02]  /*77cb0*/  IMAD.MOV.U32 R7, RZ, RZ, R22 ;  /* 0x000000ffff077224 */ /* 0x000fc400078e0016 */
[----:B------:R-:W-:Y:S01]  /*77cc0*/  IMAD.MOV.U32 R6, RZ, RZ, R23 ;  /* 0x000000ffff067224 */ /* 0x000fe200078e0017 */
[----:B0-----:R-:W2:Y:S01]  /*77cd0*/  LDL.LU R8, [R1+0x260] ;  /* 0x0002600001087983 */ /* 0x001ea20000300800 */
[----:B------:R-:W2:Y:S02]  /*77ce0*/  LDL.LU R9, [R1+0x264] ;  /* 0x0002640001097983 */ /* 0x000ea40000300800 */
[----:B------:R-:W2:Y:S02]  /*77cf0*/  LDL.LU R10, [R1+0x268] ;  /* 0x00026800010a7983 */ /* 0x000ea40000300800 */
[----:B------:R-:W2:Y:S01]  /*77d00*/  LDL.LU R11, [R1+0x26c] ;  /* 0x00026c00010b7983 */ /* 0x000ea20000300800 */
[----:B------:R-:W3:Y:S07]  /*77d10*/  LDL.LU.64 R4, [R1+0x59d8] ;  /* 0x0059d80001047983 */ /* 0x000eee0000300a00 */
[----:B------:R-:W-:Y:S01]  /*77d20*/  STL.64 [R1+0x490], R24 ;  /* 0x0004901801007387 */ /* 0x000fe20000100a00 */
[----:B------:R-:W-:Y:S02]  /*77d30*/  STL.64 [R1+0x498], R26 ;  /* 0x0004981a01007387 */ /* 0x000fe40000100a00 */
[----:B------:R-:W4:Y:S02]  /*77d40*/  LDL.LU.64 R22, [R1+0x59d0] ;  /* 0x0059d00001167983 */ /* 0x000f240000300a00 */
[----:B------:R-:W4:Y:S02]  /*77d50*/  LDL.LU.64 R20, [R1+0x59c8] ;  /* 0x0059c80001147983 */ /* 0x000f240000300a00 */
[----:B------:R-:W-:Y:S01]  /*77d60*/  IMAD.MOV.U32 R15, RZ, RZ, R2 ;  /* 0x000000ffff0f7224 */ /* 0x000fe200078e0002 */
[----:B------:R-:W-:Y:S06]  /*77d70*/  STL.64 [R1+0x5950], R6 ;  /* 0x0059500601007387 */ /* 0x000fec0000100a00 */
[----:B----4-:R-:W-:Y:S01]  /*77d80*/  HMMA.16816.F32 R12, R20, R14, R16 ;  /* 0x0000000e140c723c */ /* 0x010fe20000001810 */
[----:B---3--:R0:W-:Y:S04]  /*77d90*/  STL.64 [R1+0x5948], R4 ;  /* 0x0059480401007387 */ /* 0x0081e80000100a00 */
[----:B0-----:R-:W3:Y:S01]  /*77da0*/  LDL.LU R4, [R1+0x250] ;  /* 0x0002500001047983 */ /* 0x001ee20000300800 */
[----:B------:R-:W3:Y:S02]  /*77db0*/  LDL.LU R5, [R1+0x254] ;  /* 0x0002540001057983 */ /* 0x000ee40000300800 */
[----:B------:R-:W3:Y:S02]  /*77dc0*/  LDL.LU R6, [R1+0x258] ;  /* 0x0002580001067983 */ /* 0x000ee40000300800 */
[----:B------:R-:W4:Y:S01]  /*77dd0*/  LDL R27, [R1+0x22c0] ;  /* 0x0022c000011b7983 */ /* 0x000f220000100800 */
[----:B------:R-:W2:Y:S01]  /*77de0*/  LDL.LU.64 R18, [R1+0x59c0] ;  /* 0x0059c00001127983 */ /* 0x000ea20000300a00 */
[----:B------:R-:W2:Y:S11]  /*77df0*/  LDL.LU.64 R16, [R1+0x59b8] ;  /* 0x0059b80001107983 */ /* 0x000eb60000300a00 */
[----:B------:R-:W-:Y:S01]  /*77e00*/  STL.64 [R1+0x2a0], R12 ;  /* 0x0002a00c01007387 */ /* 0x000fe20000100a00 */
[----:B------:R0:W-:Y:S03]  /*77e10*/  STL.64 [R1+0x2a8], R14 ;  /* 0x0002a80e01007387 */ /* 0x0001e60000100a00 */
[----:B0-----:R-:W2:Y:S01]  /*77e20*/  LDL.LU.64 R14, [R1+0x59b0] ;  /* 0x0059b000010e7983 */ /* 0x001ea20000300a00 */
[----:B------:R-:W-:-:S03]  /*77e30*/  IMAD.MOV.U32 R7, RZ, RZ, R29 ;  /* 0x000000ffff077224 */ /* 0x000fc600078e001d */
[----:B----4-:R-:W0:Y:S01]  /*77e40*/  LDSM.16.MT88.4 R24, [R27+0x23080] ;  /* 0x023080001b18783b */ /* 0x010e220000004200 */
[C---:B--2---:R-:W-:Y:S01]  /*77e50*/  HMMA.16816.F32 R16, R20.reuse, R14, R16 ;  /* 0x0000000e1410723c */ /* 0x044fe20000001810 */
[----:B------:R-:W-:Y:S11]  /*77e60*/  IMAD.MOV.U32 R2, RZ, RZ, R15 ;  /* 0x000000ffff027224 */ /* 0x000ff600078e000f */
[----:B------:R-:W-:Y:S11]  /*77e70*/  @!UPT UIADD3 URZ, URZ, URZ, URZ ;  /* 0x0000003f3f3ff290 */ /* 0x000ff6000fffe03f */
[----:B------:R-:W-:Y:S01]  /*77e80*/  STL.64 [R1+0x290], R16 ;  /* 0x0002901001007387 */ /* 0x000fe20000100a00 */
[----:B------:R1:W-:Y:S03]  /*77e90*/  STL.64 [R1+0x298], R18 ;  /* 0x0002981201007387 */ /* 0x0003e60000100a00 */
[----:B-1----:R-:W2:Y:S01]  /*77ea0*/  LDL.LU.64 R18, [R1+0x59a8] ;  /* 0x0059a80001127983 */ /* 0x002ea20000300a00 */
[----:B------:R-:W2:Y:S02]  /*77eb0*/  LDL.LU.64 R16, [R1+0x59a0] ;  /* 0x0059a00001107983 */ /* 0x000ea40000300a00 */
[----:B------:R-:W2:Y:S02]  /*77ec0*/  LDL.LU.64 R14, [R1+0x5998] ;  /* 0x00599800010e7983 */ /* 0x000ea40000300a00 */
[C---:B--2---:R-:W-:Y:S01]  /*77ed0*/  HMMA.16816.F32 R12, R20.reuse, R14, R16 ;  /* 0x0000000e140c723c */ /* 0x044fe20000001810 */
[----:B------:R-:W2:Y:S01]  /*77ee0*/  LDL.LU.64 R18, [R1+0x5990] ;  /* 0x0059900001127983 */ /* 0x000ea20000300a00 */
[----:B------:R-:W4:Y:S11]  /*77ef0*/  LDL.LU.64 R16, [R1+0x5988] ;  /* 0x0059880001107983 */ /* 0x000f360000300a00 */
[----:B------:R-:W-:Y:S10]  /*77f00*/  @!UPT UIADD3 URZ, URZ, URZ, URZ ;  /* 0x0000003f3f3ff290 */ /* 0x000ff4000fffe03f */
[----:B------:R-:W-:Y:S01]  /*77f10*/  STL.64 [R1+0x280], R12 ;  /* 0x0002800c01007387 */ /* 0x000fe20000100a00 */
[----:B------:R1:W-:Y:S03]  /*77f20*/  STL.64 [R1+0x288], R14 ;  /* 0x0002880e01007387 */ /* 0x0003e60000100a00 */
[----:B-1----:R-:W2:Y:S01]  /*77f30*/  LDL.LU.64 R14, [R1+0x5980] ;  /* 0x00598000010e7983 */ /* 0x002ea20000300a00 */
        /* <DEDUP_REMOVED lines=8> */
[----:B------:R-:W-:Y:S01]  /*77fc0*/  STL.64 [R1+0x5840], R18 ;  /* 0x0058401201007387 */ /* 0x000fe20000100a00 */
[C---:B--2---:R-:W-:Y:S11]  /*77fd0*/  HMMA.16816.F32 R8, R20.reuse, R14, R8 ;  /* 0x0000000e1408723c */ /* 0x044ff60000001808 */
[----:B------:R-:W-:Y:S11]  /*77fe0*/  @!UPT UIADD3 URZ, URZ, URZ, URZ ;  /* 0x0000003f3f3ff290 */ /* 0x000ff6000fffe03f */
[----:B------:R-:W-:Y:S01]  /*77ff0*/  @!UPT UIADD3 URZ, URZ, URZ, URZ ;  /* 0x0000003f3f3ff290 */ /* 0x000fe2000fffe03f */
[----:B------:R-:W-:Y:S01]  /*78000*/  STL.64 [R1+0x260], R8 ;  /* 0x0002600801007387 */ /* 0x000fe20000100a00 */
[----:B------:R1:W-:Y:S03]  /*78010*/  STL.64 [R1+0x268], R10 ;  /* 0x0002680a01007387 */ /* 0x0003e60000100a00 */
[----:B-1----:R-:W3:Y:S01]  /*78020*/  LDL.LU.64 R10, [R1+0x5960] ;  /* 0x00596000010a7983 */ /* 0x002ee20000300a00 */
[----:B------:R-:W2:Y:S02]  /*78030*/  LDL.LU.64 R8, [R1+0x5958] ;  /* 0x0059580001087983 */ /* 0x000ea40000300a00 */
[----:B------:R-:W-:Y:S01]  /*78040*/  STL.64 [R1+0x5848], R14 ;  /* 0x0058480e01007387 */ /* 0x000fe20000100a00 */
[----:B---3--:R-:W-:Y:S11]  /*78050*/  HMMA.16816.F32 R4, R20, R10, R4 ;  /* 0x0000000a1404723c */ /* 0x008ff60000001804 */
[----:B------:R-:W-:Y:S11]  /*78060*/  @!UPT UIADD3 URZ, URZ, URZ, URZ ;  /* 0x0000003f3f3ff290 */ /* 0x000ff6000fffe03f */
[----:B------:R-:W-:Y:S01]  /*78070*/  @!UPT UIADD3 URZ, URZ, URZ, URZ ;  /* 0x0000003f3f3ff290 */ /* 0x000fe2000fffe03f */
[----:B------:R-:W-:Y:S01]  /*78080*/  STL.64 [R1+0x250], R4 ;  /* 0x0002500401007387 */ /* 0x000fe20000100a00 */
[----:B------:R1:W-:Y:S02]  /*78090*/  STL [R1+0x258], R6 ;  /* 0x0002580601007387 */ /* 0x0003e40000100800 */
[----:B------:R-:W-:Y:S02]  /*780a0*/  IMAD.MOV.U32 R29, RZ, RZ, R7 ;  /* 0x000000ffff1d7224 */ /* 0x000fe400078e0007 */
[----:B-1----:R-:W3:Y:S01]  /*780b0*/  LDL.LU.64 R6, [R1+0x5950] ;  /* 0x0059500001067983 */ /* 0x002ee20000300a00 */
[----:B------:R-:W2:Y:S02]  /*780c0*/  LDL.LU.64 R4, [R1+0x5948] ;  /* 0x0059480001047983 */ /* 0x000ea40000300a00 */
[----:B------:R-:W-:Y:S02]  /*780d0*/  STL.64 [R1+0x5898], R10 ;  /* 0x0058980a01007387 */ /* 0x000fe40000100a00 */
[----:B------:R-:W-:Y:S01]  /*780e0*/  STL [R1+0x5120], R29 ;  /* 0x0051201d01007387 */ /* 0x000fe20000100800 */
[----:B0-----:R3:W-:Y:S01]  /*780f0*/  STL.64 [R1+0x5790], R26 ;  /* 0x0057901a01007387 */ /* 0x0017e20000100a00 */
[----:B------:R-:W-:Y:S02]  /*78100*/  STL.64 [R1+0x5788], R24 ;  /* 0x0057881801007387 */ /* 0x000fe40000100a00 */
[----:B---3--:R-:W-:-:S02]  /*78110*/  IMAD.MOV.U32 R26, RZ, RZ, R7 ;  /* 0x000000ffff1a7224 */ /* 0x008fc400078e0007 */
[----:B------:R-:W-:-:S05]  /*78120*/  IMAD.MOV.U32 R27, RZ, RZ, R6 ;  /* 0x000000ffff1b7224 */ /* 0x000fca00078e0006 */
[----:B------:R2:W-:Y:S02]  /*78130*/  STL.64 [R1+0x58a0], R26 ;  /* 0x0058a01a01007387 */ /* 0x0005e40000100a00 */
[----:B--2---:R-:W-:Y:S02]  /*78140*/  IMAD.MOV.U32 R27, RZ, RZ, R4 ;  /* 0x000000ffff1b7224 */ /* 0x004fe400078e0004 */
[----:B------:R-:W-:Y:S01]  /*78150*/  IMAD.MOV.U32 R26, RZ, RZ, R5 ;  /* 0x000000ffff1a7224 */ /* 0x000fe200078e0005 */
[----:B------:R-:W2:Y:S01]  /*78160*/  LDL.LU R4, [R1+0x240] ;  /* 0x0002400001047983 */ /* 0x000ea20000300800 */
[----:B------:R-:W2:Y:S02]  /*78170*/  LDL.LU R5, [R1+0x244] ;  /* 0x0002440001057983 */ /* 0x000ea40000300800 */
[----:B------:R-:W3:Y:S02]  /*78180*/  LDL.LU R6, [R1+0x248] ;  /* 0x0002480001067983 */ /* 0x000ee40000300800 */
[----:B------:R-:W3:Y:S02]  /*78190*/  LDL.LU R7, [R1+0x24c] ;  /* 0x00024c0001077983 */ /* 0x000ee40000300800 */
[----:B---3--:R0:W-:Y:S01]  /*781a0*/  STL.64 [R1+0x5888], R6 ;  /* 0x0058880601007387 */ /* 0x0081e20000100a00 */
[----:B--2---:R1:W-:Y:S02]  /*781b0*/  STL.64 [R1+0x5880], R4 ;  /* 0x0058800401007387 */ /* 0x0043e40000100a00 */
[----:B0-----:R-:W-:-:S02]  /*781c0*/  IMAD.MOV.U32 R6, RZ, RZ, R9 ;  /* 0x000000ffff067224 */ /* 0x001fc400078e0009 */
[----:B------:R-:W-:Y:S01]  /*781d0*/  IMAD.MOV.U32 R7, RZ, RZ, R0 ;  /* 0x000000ffff077224 */ /* 0x000fe200078e0000 */
[----:B------:R-:W2:Y:S01]  /*781e0*/  LDL.LU R9, [R1+0x5940] ;  /* 0x0059400001097983 */ /* 0x000ea20000300800 */
[----:B------:R-:W3:Y:S03]  /*781f0*/  LDL.LU R0, [R1+0x593c] ;  /* 0x00593c0001007983 */ /* 0x000ee60000300800 */
[----:B------:R0:W-:Y:S01]  /*78200*/  STL.64 [R1+0x58a8], R6 ;  /* 0x0058a80601007387 */ /* 0x0001e20000100a00 */
[----:B-1----:R-:W2:Y:S02]  /*78210*/  LDL.LU R4, [R1+0x690] ;  /* 0x0006900001047983 */ /* 0x002ea40000300800 */
[----:B------:R-:W2:Y:S01]  /*78220*/  LDL.LU R5, [R1+0x694] ;  /* 0x0006940001057983 */ /* 0x000ea20000300800 */
[----:B0-----:R-:W2:Y:S01]  /*78230*/  LDL.LU R6, [R1+0x698] ;  /* 0x0006980001067983 */ /* 0x001ea20000300800 */
[----:B------:R-:W2:Y:S02]  /*78240*/  LDL.LU R7, [R1+0x69c] ;  /* 0x00069c0001077983 */ /* 0x000ea40000300800 */
[----:B------:R-:W3:Y:S01]  /*78250*/  LDL.LU R24, [R1+0x620] ;  /* 0x0006200001187983 */ /* 0x000ee20000300800 */
[----:B--2---:R-:W-:Y:S11]  /*78260*/  HMMA.16816.F32 R4, R20, R26, R4 ;  /* 0x0000001a1404723c */ /* 0x004ff60000001804 */
[----:B------:R-:W-:Y:S11]  /*78270*/  @!UPT UIADD3 URZ, URZ, URZ, URZ ;  /* 0x0000003f3f3ff290 */ /* 0x000ff6000fffe03f */
[----:B------:R-:W-:Y:S01]  /*78280*/  @!UPT UIADD3 URZ, URZ, URZ, URZ ;  /* 0x0000003f3f3ff290 */ /* 0x000fe2000fffe03f */
[----:B------:R-:W-:Y:S01]  /*78290*/  STL.64 [R1+0x690], R4 ;  /* 0x0006900401007387 */ /* 0x000fe20000100a00 */
[----:B------:R0:W-:Y:S02]  /*782a0*/  STL.64 [R1+0x698], R6 ;  /* 0x0006980601007387 */ /* 0x0001e40000100a00 */
[----:B------:R-:W3:Y:S02]  /*782b0*/  LDL.LU R25, [R1+0x624] ;  /* 0x0006240001197983 */ /* 0x000ee40000300800 */
[----:B------:R-:W2:Y:S01]  /*782c0*/  LDL.LU R26, [R1+0x628] ;  /* 0x00062800011a7983 */ /* 0x000ea20000300800 */
[----:B------:R-:W2:Y:S01]  /*782d0*/  LDL.LU R27, [R1+0x62c] ;  /* 0x00062c00011b7983 */ /* 0x000ea20000300800 */
[----:B0-----:R-:W-:Y:S02]  /*782e0*/  IMAD.MOV.U32 R6, RZ, RZ, R3 ;  /* 0x000000ffff067224 */ /* 0x001fe400078e0003 */
[----:B------:R-:W-:Y:S01]  /*782f0*/  IMAD.MOV.U32 R7, RZ, RZ, R28 ;  /* 0x000000ffff077224 */ /* 0x000fe200078e001c */
[----:B--2---:R-:W-:Y:S01]  /*78300*/  STL.64 [R1+0x58b8], R26 ;  /* 0x0058b81a01007387 */ /* 0x004fe20000100a00 */
[----:B---3--:R-:W-:Y:S02]  /*78310*/  STL.64 [R1+0x58b0], R24 ;  /* 0x0058b01801007387 */ /* 0x008fe40000100a00 */
[----:B------:R-:W2:Y:S02]  /*78320*/  LDL.LU R3, [R1+0x5938] ;  /* 0x0059380001037983 */ /* 0x000ea40000300800 */
[----:B------:R4:W-:Y:S02]  /*78330*/  STL.64 [R1+0x58c0], R6 ;  /* 0x0058c00601007387 */ /* 0x0009e40000100a00 */
[----:B----4-:R-:W-:-:S02]  /*78340*/  IMAD.MOV.U32 R6, RZ, RZ, R17 ;  /* 0x000000ffff067224 */ /* 0x010fc400078e0011 */
[----:B------:R-:W-:-:S05]  /*78350*/  IMAD.MOV.U32 R7, RZ, RZ, R16 ;  /* 0x000000ffff077224 */ /* 0x000fca00078e0010 */
[----:B------:R0:W-:Y:S01]  /*78360*/  STL.64 [R1+0x58d8], R6 ;  /* 0x0058d80601007387 */ /* 0x0001e20000100a00 */
[----:B------:R-:W3:Y:S02]  /*78370*/  LDL.LU R24, [R1+0x630] ;  /* 0x0006300001187983 */ /* 0x000ee40000300800 */
[----:B------:R-:W3:Y:S02]  /*78380*/  LDL.LU R25, [R1+0x634] ;  /* 0x0006340001197983 */ /* 0x000ee40000300800 */
[----:B------:R-:W4:Y:S01]  /*78390*/  LDL.LU R26, [R1+0x638] ;  /* 0x00063800011a7983 */ /* 0x000f220000300800 */
[----:B------:R-:W4:Y:S01]  /*783a0*/  LDL.LU R27, [R1+0x63c] ;  /* 0x00063c00011b7983 */ /* 0x000f220000300800 */
[----:B0-----:R-:W-:Y:S02]  /*783b0*/  IMAD.MOV.U32 R6, RZ, RZ, R13 ;  /* 0x000000ffff067224 */ /* 0x001fe400078e000d */
[----:B------:R-:W-:-:S05]  /*783c0*/  IMAD.MOV.U32 R7, RZ, RZ, R12 ;  /* 0x000000ffff077224 */ /* 0x000fca00078e000c */
[----:B------:R-:W-:Y:S04]  /*783d0*/  STL.64 [R1+0x58f0], R6 ;  /* 0x0058f00601007387 */ /* 0x000fe80000100a00 */
[----:B----4-:R-:W-:Y:S01]  /*783e0*/  STL.64 [R1+0x58d0], R26 ;  /* 0x0058d01a01007387 */ /* 0x010fe20000100a00 */
[----:B---3--:R0:W-:Y:S03]  /*783f0*/  STL.64 [R1+0x58c8], R24 ;  /* 0x0058c81801007387 */ /* 0x0081e60000100a00 */
[----:B0-----:R-:W3:Y:S01]  /*78400*/  LDL.LU R24, [R1+0x640] ;  /* 0x0006400001187983 */ /* 0x001ee20000300800 */
[----:B------:R-:W3:Y:S02]  /*78410*/  LDL.LU R25, [R1+0x644] ;  /* 0x0006440001197983 */ /* 0x000ee40000300800 */
[----:B------:R-:W4:Y:S02]  /*78420*/  LDL.LU R26, [R1+0x648] ;  /* 0x00064800011a7983 */ /* 0x000f240000300800 */
[----:B------:R-:W4:Y:S01]  /*78430*/  LDL.LU R27, [R1+0x64c] ;  /* 0x00064c00011b7983 */ /* 0x000f220000300800 */
[----:B------:R-:W2:Y:S04]  /*78440*/  LDL.64 R6, [R1+0x138] ;  /* 0x0001380001067983 */ /* 0x000ea80000100a00 */
[----:B--2---:R-:W-:Y:S01]  /*78450*/  STL.64 [R1+0x5908], R6 ;  /* 0x0059080601007387 */ /* 0x004fe20000100a00 */
[----:B----4-:R-:W-:Y:S02]  /*78460*/  STL.64 [R1+0x58e8], R26 ;  /* 0x0058e81a01007387 */ /* 0x010fe40000100a00 */
[----:B---3--:R0:W-:Y:S02]  /*78470*/  STL.64 [R1+0x58e0], R24 ;  /* 0x0058e01801007387 */ /* 0x0081e40000100a00 */
[----:B0-----:R-:W2:Y:S01]  /*78480*/  LDL.LU R24, [R1+0x650] ;  /* 0x0006500001187983 */ /* 0x001ea20000300800 */
[----:B------:R-:W2:Y:S02]  /*78490*/  LDL.LU R25, [R1+0x654] ;  /* 0x0006540001197983 */ /* 0x000ea40000300800 */
[----:B------:R-:W3:Y:S02]  /*784a0*/  LDL.LU R26, [R1+0x658] ;  /* 0x00065800011a7983 */ /* 0x000ee40000300800 */
[----:B------:R-:W3:Y:S02]  /*784b0*/  LDL.LU R27, [R1+0x65c] ;  /* 0x00065c00011b7983 */ /* 0x000ee40000300800 */
[----:B------:R-:W-:-:S02]  /*784c0*/  IMAD.MOV.U32 R6, RZ, RZ, R9 ;  /* 0x000000ffff067224 */ /* 0x000fc400078e0009 */
[----:B------:R-:W-:-:S05]  /*784d0*/  IMAD.MOV.U32 R7, RZ, RZ, R8 ;  /* 0x000000ffff077224 */ /* 0x000fca00078e0008 */
[----:B------:R-:W-:Y:S04]  /*784e0*/  STL.64 [R1+0x5920], R6 ;  /* 0x0059200601007387 */ /* 0x000fe80000100a00 */
        /* <DEDUP_REMOVED lines=18> */
[----:B------:R-:W3:Y:S01]  /*78610*/  LDL.64 R10, [R1+0xf8] ;  /* 0x0000f800010a7983 */ /* 0x000ee20000100a00 */
[----:B------:R-:W4:Y:S02]  /*78620*/  LDL.LU R12, [R1+0x470] ;  /* 0x00047000010c7983 */ /* 0x000f240000300800 */
[----:B------:R-:W4:Y:S02]  /*78630*/  LDL.LU R13, [R1+0x474] ;  /* 0x00047400010d7983 */ /* 0x000f240000300800 */
[----:B------:R-:W2:Y:S01]  /*78640*/  LDL.LU R14, [R1+0x478] ;  /* 0x00047800010e7983 */ /* 0x000ea20000300800 */
[----:B------:R-:W2:Y:S04]  /*78650*/  LDL.LU R15, [R1+0x47c] ;  /* 0x00047c00010f7983 */ /* 0x000ea80000300800 */
[----:B--2---:R0:W-:Y:S01]  /*78660*/  STL.64 [R1+0x5858], R14 ;  /* 0x0058580e01007387 */ /* 0x0041e20000100a00 */
[----:B----4-:R1:W-:Y:S03]  /*78670*/  STL.64 [R1+0x5850], R12 ;  /* 0x0058500c01007387 */ /* 0x0103e60000100a00 */
[----:B0-----:R-:W2:Y:S01]  /*78680*/  LDL.64 R14, [R1+0x28] ;  /* 0x00002800010e7983 */ /* 0x001ea20000100a00 */
[----:B------:R-:W-:-:S02]  /*78690*/  IMAD.MOV.U32 R6, RZ, RZ, R3 ;  /* 0x000000ffff067224 */ /* 0x000fc400078e0003 */
[----:B------:R-:W-:Y:S01]  /*786a0*/  IMAD.MOV.U32 R7, RZ, RZ, R0 ;  /* 0x000000ffff077224 */ /* 0x000fe200078e0000 */
[----:B--2---:R0:W-:Y:S01]  /*786b0*/  STL.64 [R1+0x5890], R14 ;  /* 0x0058900e01007387 */ /* 0x0041e20000100a00 */
[----:B-1----:R-:W2:Y:S02]  /*786c0*/  LDL.LU R12, [R1+0x610] ;  /* 0x00061000010c7983 */ /* 0x002ea40000300800 */
[----:B------:R-:W2:Y:S01]  /*786d0*/  LDL.LU R13, [R1+0x614] ;  /* 0x00061400010d7983 */ /* 0x000ea20000300800 */
[----:B0-----:R-:W2:Y:S01]  /*786e0*/  LDL.LU R14, [R1+0x618] ;  /* 0x00061800010e7983 */ /* 0x001ea20000300800 */
[----:B------:R-:W2:Y:S02]  /*786f0*/  LDL.LU R15, [R1+0x61c] ;  /* 0x00061c00010f7983 */ /* 0x000ea40000300800 */
[----:B------:R-:W4:Y:S02]  /*78700*/  LDL.LU R16, [R1+0x460] ;  /* 0x0004600001107983 */ /* 0x000f240000300800 */
[----:B------:R-:W4:Y:S01]  /*78710*/  LDL.LU R17, [R1+0x464] ;  /* 0x0004640001117983 */ /* 0x000f220000300800 */
[----:B------:R-:W2:Y:S01]  /*78720*/  LDL.LU R18, [R1+0x468] ;  /* 0x0004680001127983 */ /* 0x000ea20000300800 */
[----:B------:R-:W2:Y:S01]  /*78730*/  LDL.LU R19, [R1+0x46c] ;  /* 0x00046c0001137983 */ /* 0x000ea20000300800 */
[C---:B------:R-:W-:Y:S02]  /*78740*/  HMMA.16816.F32 R4, R20.reuse, R6, R24 ;  /* 0x000000061404723c */ /* 0x040fe40000001818 */
[----:B--2---:R-:W-:Y:S01]  /*78750*/  STL.64 [R1+0x5868], R18 ;  /* 0x0058681201007387 */ /* 0x004fe20000100a00 */
[----:B----4-:R0:W-:Y:S03]  /*78760*/  STL.64 [R1+0x5860], R16 ;  /* 0x0058601001007387 */ /* 0x0101e60000100a00 */
[----:B0-----:R-:W2:Y:S01]  /*78770*/  LDL.LU R16, [R1+0x480] ;  /* 0x0004800001107983 */ /* 0x001ea20000300800 */
[----:B------:R-:W2:Y:S02]  /*78780*/  LDL.LU R17, [R1+0x484] ;  /* 0x0004840001117983 */ /* 0x000ea40000300800 */
[----:B------:R-:W2:Y:S02]  /*78790*/  LDL.LU R18, [R1+0x488] ;  /* 0x0004880001127983 */ /* 0x000ea40000300800 */
[----:B------:R-:W2:Y:S01]  /*787a0*/  LDL.LU R19, [R1+0x48c] ;  /* 0x00048c0001137983 */ /* 0x000ea20000300800 */
[----:B------:R-:W4:Y:S01]  /*787b0*/  LDL.LU.64 R26, [R1+0x5930] ;  /* 0x00593000011a7983 */ /* 0x000f220000300a00 */
[----:B------:R-:W4:Y:S10]  /*787c0*/  LDL.LU.64 R24, [R1+0x5928] ;  /* 0x0059280001187983 */ /* 0x000f340000300a00 */
[----:B------:R-:W-:Y:S02]  /*787d0*/  STL.64 [R1+0x680], R4 ;  /* 0x0006800401007387 */ /* 0x000fe40000100a00 */
[----:B------:R0:W-:Y:S02]  /*787e0*/  STL.64 [R1+0x688], R6 ;  /* 0x0006880601007387 */ /* 0x0001e40000100a00 */
        /* <DEDUP_REMOVED lines=37> */
[----:B0-----:R-:W2:Y:S01]  /*78a40*/  LDL.LU.64 R6, [R1+0x58a8] ;  /* 0x0058a80001067983 */ /* 0x001ea20000300a00 */
[----:B---3--:R-:W-:Y:S01]  /*78a50*/  IMAD.MOV.U32 R9, RZ, RZ, R11 ;  /* 0x000000ffff097224 */ /* 0x008fe200078e000b */
[C---:B----4-:R-:W-:Y:S08]  /*78a60*/  HMMA.16816.F32 R24, R20.reuse, R10, R24 ;  /* 0x0000000a1418723c */ /* 0x050ff00000001818 */
[C---:B--2---:R-:W-:Y:S11]  /*78a70*/  HMMA.16816.F32 R4, R20.reuse, R6, R12 ;  /* 0x000000061404723c */ /* 0x044ff6000000180c */
[----:B------:R-:W-:Y:S04]  /*78a80*/  @!UPT UIADD3 URZ, URZ, URZ, URZ ;  /* 0x0000003f3f3ff290 */ /* 0x000fe8000fffe03f */
[----:B------:R0:W-:Y:S01]  /*78a90*/  STL.64 [R1+0x620], R24 ;  /* 0x0006201801007387 */ /* 0x0001e20000100a00 */
[----:B------:R1:W-:Y:S02]  /*78aa0*/  STL.64 [R1+0x628], R26 ;  /* 0x0006281a01007387 */ /* 0x0003e40000100a00 */
[----:B0-----:R-:W-:Y:S01]  /*78ab0*/  IMAD.MOV.U32 R24, RZ, RZ, R10 ;  /* 0x000000ffff187224 */ /* 0x001fe200078e000a */
[----:B-1----:R-:W2:Y:S01]  /*78ac0*/  LDL.LU.64 R26, [R1+0x58a0] ;  /* 0x0058a000011a7983 */ /* 0x002ea20000300a00 */
[----:B------:R-:W3:Y:S02]  /*78ad0*/  LDL.LU.64 R10, [R1+0x5898] ;  /* 0x00589800010a7983 */ /* 0x000ee40000300a00 */
[----:B------:R-:W4:Y:S01]  /*78ae0*/  LDL.LU.64 R14, [R1+0x5890] ;  /* 0x00589000010e7983 */ /* 0x000f220000300a00 */
[----:B------:R-:W-:Y:S01]  /*78af0*/  STL.64 [R1+0x610], R4 ;  /* 0x0006100401007387 */ /* 0x000fe20000100a00 */
[----:B------:R0:W-:Y:S03]  /*78b00*/  STL.64 [R1+0x618], R6 ;  /* 0x0006180601007387 */ /* 0x0001e60000100a00 */
[----:B0-----:R-:W2:Y:S01]  /*78b10*/  LDL.LU.64 R6, [R1+0x5888] ;  /* 0x0058880001067983 */ /* 0x001ea20000300a00 */
[----:B------:R-:W2:Y:S02]  /*78b20*/  LDL.LU.64 R4, [R1+0x5880] ;  /* 0x0058800001047983 */ /* 0x000ea40000300a00 */
[----:B--2---:R-:W-:Y:S01]  /*78b30*/  HMMA.16816.F32 R20, R20, R26, R4 ;  /* 0x0000001a1414723c */ /* 0x004fe20000001804 */
[----:B------:R-:W2:Y:S01]  /*78b40*/  LDL.LU.64 R6, [R1+0x5878] ;  /* 0x0058780001067983 */ /* 0x000ea20000300a00 */
[----:B------:R-:W2:Y:S02]  /*78b50*/  LDL.LU.64 R4, [R1+0x5870] ;  /* 0x0058700001047983 */ /* 0x000ea40000300a00 */
[----:B----4-:R-:W-:-:S02]  /*78b60*/  IMAD.MOV.U32 R8, RZ, RZ, R14 ;  /* 0x000000ffff087224 */ /* 0x010fc400078e000e */
[----:B------:R-:W-:Y:S11]  /*78b70*/  IMAD.MOV.U32 R3, RZ, RZ, R15 ;  /* 0x000000ffff037224 */ /* 0x000ff600078e000f */
[----:B------:R-:W-:Y:S06]  /*78b80*/  @!UPT UIADD3 URZ, URZ, URZ, URZ ;  /* 0x0000003f3f3ff290 */ /* 0x000fec000fffe03f */
[----:B------:R0:W-:Y:S01]  /*78b90*/  STL.64 [R1+0x240], R20 ;  /* 0x0002401401007387 */ /* 0x0001e20000100a00 */
[----:B------:R1:W-:Y:S03]  /*78ba0*/  STL.64 [R1+0x248], R22 ;  /* 0x0002481601007387 */ /* 0x0003e60000100a00 */
[----:B0-----:R-:W4:Y:S01]  /*78bb0*/  LDL.LU R20, [R1+0x450] ;  /* 0x0004500001147983 */ /* 0x001f220000300800 */
[----:B------:R-:W4:Y:S02]  /*78bc0*/  LDL.LU R21, [R1+0x454] ;  /* 0x0004540001157983 */ /* 0x000f240000300800 */
[----:B-1----:R-:W4:Y:S02]  /*78bd0*/  LDL.LU R22, [R1+0x458] ;  /* 0x0004580001167983 */ /* 0x002f240000300800 */
[----:B------:R-:W4:Y:S01]  /*78be0*/  LDL.LU R23, [R1+0x45c] ;  /* 0x00045c0001177983 */ /* 0x000f220000300800 */
[----:B------:R0:W-:Y:S01]  /*78bf0*/  STL.64 [R1+0x57a0], R26 ;  /* 0x0057a01a01007387 */ /* 0x0001e20000100a00 */
[----:B------:R-:W-:Y:S03]  /*78c00*/  STL [R1+0x5828], R24 ;  /* 0x0058281801007387 */ /* 0x000fe60000100800 */
        /* <DEDUP_REMOVED lines=8> */
[----:B------:R-:W2:Y:S02]  /*78c90*/  LDL.LU.64 R14, [R1+0x5858] ;  /* 0x00585800010e7983 */ /* 0x000ea40000300a00 */
[----:B------:R-:W2:Y:S01]  /*78ca0*/  LDL.LU.64 R12, [R1+0x5850] ;  /* 0x00585000010c7983 */ /* 0x000ea20000300a00 */
[----:B---3--:R0:W-:Y:S01]  /*78cb0*/  STL.64 [R1+0x5838], R10 ;  /* 0x0058380a01007387 */ /* 0x0081e20000100a00 */
[----:B------:R2:W-:Y:S03]  /*78cc0*/  STL.64 [R1+0x5830], R8 ;  /* 0x0058300801007387 */ /* 0x0005e60000100a00 */
[----:B0-----:R-:W2:Y:S01]  /*78cd0*/  LDL R10, [R1+0x18] ;  /* 0x00001800010a7983 */ /* 0x001ea20000100800 */
[----:B------:R-:W-:Y:S01]  /*78ce0*/  IMAD.MOV.U32 R11, RZ, RZ, R2 ;  /* 0x000000ffff0b7224 */ /* 0x000fe200078e0002 */
[C---:B----4-:R-:W-:Y:S08]  /*78cf0*/  HMMA.16816.F32 R16, R4.reuse, R26, R16 ;  /* 0x0000001a0410723c */ /* 0x050ff00000001810 */
[C---:B--2---:R-:W-:Y:S01]  /*78d00*/  HMMA.16816.F32 R8, R4.reuse, R10, R12 ;  /* 0x0000000a0408723c */ /* 0x044fe2000000180c */
[----:B------:R-:W2:Y:S11]  /*78d10*/  LDL.LU.64 R14, [R1+0x5848] ;  /* 0x00584800010e7983 */ /* 0x000eb60000300a00 */
[----:B------:R-:W-:Y:S11]  /*78d20*/  @!UPT UIADD3 URZ, URZ, URZ, URZ ;  /* 0x0000003f3f3ff290 */ /* 0x000ff6000fffe03f */
[----:B------:R0:W-:Y:S01]  /*78d30*/  STL.64 [R1+0x470], R8 ;  /* 0x0004700801007387 */ /* 0x0001e20000100a00 */
[----:B------:R1:W-:Y:S03]  /*78d40*/  STL.64 [R1+0x478], R10 ;  /* 0x0004780a01007387 */ /* 0x0003e60000100a00 */
[----:B0-----:R-:W2:Y:S01]  /*78d50*/  LDL.LU R8, [R1+0x440] ;  /* 0x0004400001087983 */ /* 0x001ea20000300800 */
[----:B------:R-:W2:Y:S02]  /*78d60*/  LDL.LU R9, [R1+0x444] ;  /* 0x0004440001097983 */ /* 0x000ea40000300800 */
[----:B-1----:R-:W2:Y:S02]  /*78d70*/  LDL.LU R10, [R1+0x448] ;  /* 0x00044800010a7983 */ /* 0x002ea40000300800 */
[----:B------:R-:W2:Y:S01]  /*78d80*/  LDL.LU R11, [R1+0x44c] ;  /* 0x00044c00010b7983 */ /* 0x000ea20000300800 */
[----:B------:R-:W-:Y:S01]  /*78d90*/  STL.64 [R1+0x460], R16 ;  /* 0x0004601001007387 */ /* 0x000fe20000100a00 */
[----:B------:R0:W-:Y:S03]  /*78da0*/  STL.64 [R1+0x468], R18 ;  /* 0x0004681201007387 */ /* 0x0001e60000100a00 */
[----:B0-----:R-:W3:Y:S02]  /*78db0*/  LDL.LU.64 R18, [R1+0x5840] ;  /* 0x0058400001127983 */ /* 0x001ee40000300a00 */
[----:B---3--:R-:W-:Y:S02]  /*78dc0*/  HMMA.16816.F32 R20, R4, R18, R20 ;  /* 0x000000120414723c */ /* 0x008fe40000001814 */
[----:B------:R0:W-:Y:S01]  /*78dd0*/  STL.64 [R1+0x57d8], R18 ;  /* 0x0057d81201007387 */ /* 0x0001e20000100a00 */
[----:B------:R-:W3:Y:S11]  /*78de0*/  LDL.LU R16, [R1+0x760] ;  /* 0x0007600001107983 */ /* 0x000ef60000300800 */
[----:B------:R-:W-:Y:S09]  /*78df0*/  @!UPT UIADD3 URZ, URZ, URZ, URZ ;  /* 0x0000003f3f3ff290 */ /* 0x000ff2000fffe03f */
[----:B------:R1:W-:Y:S01]  /*78e00*/  STL.64 [R1+0x450], R20 ;  /* 0x0004501401007387 */ /* 0x0003e20000100a00 */
[----:B------:R4:W-:Y:S02]  /*78e10*/  STL.64 [R1+0x458], R22 ;  /* 0x0004581601007387 */ /* 0x0009e40000100a00 */
[----:B------:R-:W3:Y:S02]  /*78e20*/  LDL.LU R17, [R1+0x764] ;  /* 0x0007640001117983 */ /* 0x000ee40000300800 */
[----:B0-----:R-:W2:Y:S01]  /*78e30*/  LDL.LU R18, [R1+0x768] ;  /* 0x0007680001127983 */ /* 0x001ea20000300800 */
[----:B------:R-:W2:Y:S01]  /*78e40*/  LDL.LU R19, [R1+0x76c] ;  /* 0x00076c0001137983 */ /* 0x000ea20000300800 */
[----:B------:R-:W-:-:S03]  /*78e50*/  IMAD.MOV.U32 R13, RZ, RZ, R26 ;  /* 0x000000ffff0d7224 */ /* 0x000fc600078e001a */
[----:B-1----:R-:W3:Y:S01]  /*78e60*/  LDL.LU R20, [R1+0x430] ;  /* 0x0004300001147983 */ /* 0x002ee20000300800 */
[----:B------:R-:W3:Y:S02]  /*78e70*/  LDL.LU R21, [R1+0x434] ;  /* 0x0004340001157983 */ /* 0x000ee40000300800 */
[----:B----4-:R-:W4:Y:S02]  /*78e80*/  LDL.LU R22, [R1+0x438] ;  /* 0x0004380001167983 */ /* 0x010f240000300800 */
[----:B------:R-:W4:Y:S01]  /*78e90*/  LDL.LU R23, [R1+0x43c] ;  /* 0x00043c0001177983 */ /* 0x000f220000300800 */
[----:B------:R-:W4:Y:S01]  /*78ea0*/  LDL R2, [R1+0x22bc] ;  /* 0x0022bc0001027983 */ /* 0x000f220000100800 */
[----:B------:R-:W4:Y:S02]  /*78eb0*/  LDL.LU R24, [R1+0x7a0] ;  /* 0x0007a00001187983 */ /* 0x000f240000300800 */
[----:B------:R-:W4:Y:S02]  /*78ec0*/  LDL.LU R25, [R1+0x7a4] ;  /* 0x0007a40001197983 */ /* 0x000f240000300800 */
[----:B------:R-:W-:Y:S01]  /*78ed0*/  IMAD.MOV.U32 R12, RZ, RZ, R27 ;  /* 0x000000ffff0c7224 */ /* 0x000fe200078e001b */
[----:B------:R-:W4:Y:S01]  /*78ee0*/  LDL.LU R26, [R1+0x7a8] ;  /* 0x0007a800011a7983 */ /* 0x000f220000300800 */
[----:B------:R-:W4:Y:S03]  /*78ef0*/  LDL.LU R27, [R1+0x7ac] ;  /* 0x0007ac00011b7983 */ /* 0x000f260000300800 */
[----:B--2---:R0:W-:Y:S01]  /*78f00*/  STL.64 [R1+0x57e8], R18 ;  /* 0x0057e81201007387 */ /* 0x0041e20000100a00 */
[----:B---3--:R1:W-:Y:S02]  /*78f10*/  STL.64 [R1+0x57e0], R16 ;  /* 0x0057e01001007387 */ /* 0x0083e40000100a00 */
[----:B0-----:R-:W-:-:S02]  /*78f20*/  IMAD.MOV.U32 R18, RZ, RZ, R28 ;  /* 0x000000ffff127224 */ /* 0x001fc400078e001c */
[----:B------:R-:W-:-:S05]  /*78f30*/  IMAD.MOV.U32 R19, RZ, RZ, R0 ;  /* 0x000000ffff137224 */ /* 0x000fca00078e0000 */
[----:B------:R0:W-:Y:S01]  /*78f40*/  STL.64 [R1+0x57f8], R18 ;  /* 0x0057f81201007387 */ /* 0x0001e20000100a00 */
[----:B-1----:R-:W2:Y:S02]  /*78f50*/  LDL.LU R16, [R1+0x780] ;  /* 0x0007800001107983 */ /* 0x002ea40000300800 */
[----:B------:R-:W2:Y:S01]  /*78f60*/  LDL.LU R17, [R1+0x784] ;  /* 0x0007840001117983 */ /* 0x000ea20000300800 */
[----:B0-----:R-:W3:Y:S01]  /*78f70*/  LDL.LU R18, [R1+0x788] ;  /* 0x0007880001127983 */ /* 0x001ee20000300800 */
[----:B------:R-:W3:Y:S01]  /*78f80*/  LDL.LU R19, [R1+0x78c] ;  /* 0x00078c0001137983 */ /* 0x000ee20000300800 */
[C---:B------:R-:W-:Y:S02]  /*78f90*/  HMMA.16816.F32 R8, R4.reuse, R14, R8 ;  /* 0x0000000e0408723c */ /* 0x040fe40000001808 */
[----:B---3--:R0:W-:Y:S01]  /*78fa0*/  STL.64 [R1+0x5808], R18 ;  /* 0x0058081201007387 */ /* 0x0081e20000100a00 */
[----:B--2---:R-:W-:Y:S03]  /*78fb0*/  STL.64 [R1+0x5800], R16 ;  /* 0x0058001001007387 */ /* 0x004fe60000100a00 */
[----:B0-----:R-:W2:Y:S04]  /*78fc0*/  LDL.64 R18, [R1+0x158] ;  /* 0x0001580001127983 */ /* 0x001ea80000100a00 */
[----:B--2---:R0:W-:Y:S04]  /*78fd0*/  STL.64 [R1+0x5820], R18 ;  /* 0x0058201201007387 */ /* 0x0041e80000100a00 */
[----:B0-----:R-:W2:Y:S09]  /*78fe0*/  LDL.64 R18, [R1+0x38] ;  /* 0x0000380001127983 */ /* 0x001eb20000100a00 */
[----:B------:R-:W-:Y:S02]  /*78ff0*/  STL.64 [R1+0x440], R8 ;  /* 0x0004400801007387 */ /* 0x000fe40000100a00 */
[----:B------:R0:W-:Y:S02]  /*79000*/  STL.64 [R1+0x448], R10 ;  /* 0x0004480a01007387 */ /* 0x0001e40000100a00 */
[----:B0-----:R-:W4:Y:S01]  /*79010*/  LDL.LU.64 R10, [R1+0x5838] ;  /* 0x00583800010a7983 */ /* 0x001f220000300a00 */
[----:B------:R-:W3:Y:S02]  /*79020*/  LDL.LU.64 R8, [R1+0x5830] ;  /* 0x0058300001087983 */ /* 0x000ee40000300a00 */
[----:B------:R-:W-:Y:S02]  /*79030*/  STL.64 [R1+0x57a8], R14 ;  /* 0x0057a80e01007387 */ /* 0x000fe40000100a00 */
[----:B------:R0:W-:Y:S02]  /*79040*/  STL.64 [R1+0x57f0], R12 ;  /* 0x0057f00c01007387 */ /* 0x0001e40000100a00 */
[----:B0-----:R-:W2:Y:S01]  /*79050*/  LDL.LU R12, [R1+0x770] ;  /* 0x00077000010c7983 */ /* 0x001ea20000300800 */
[----:B------:R-:W2:Y:S02]  /*79060*/  LDL.LU R13, [R1+0x774] ;  /* 0x00077400010d7983 */ /* 0x000ea40000300800 */
[----:B------:R-:W2:Y:S02]  /*79070*/  LDL.LU R14, [R1+0x778] ;  /* 0x00077800010e7983 */ /* 0x000ea40000300800 */
[----:B------:R-:W2:Y:S01]  /*79080*/  LDL.LU R15, [R1+0x77c] ;  /* 0x00077c00010f7983 */ /* 0x000ea20000300800 */
[C---:B----4-:R-:W-:Y:S01]  /*79090*/  HMMA.16816.F32 R20, R4.reuse, R10, R20 ;  /* 0x0000000a0414723c */ /* 0x050fe20000001814 */
        /* <DEDUP_REMOVED lines=8> */
[----:B------:R-:W-:Y:S02]  /*79120*/  STL.64 [R1+0x438], R22 ;  /* 0x0004381601007387 */ /* 0x000fe40000100a00 */
[----:B------:R-:W0:Y:S01]  /*79130*/  LDSM.16.MT88.4 R20, [R2+0x23000] ;  /* 0x023000000214783b */ /* 0x000e220000004200 */
[C---:B------:R-:W-:Y:S01]  /*79140*/  HMMA.16816.F32 R24, R4.reuse, R18, R24 ;  /* 0x000000120418723c */ /* 0x040fe20000001818 */
[----:B0-----:R0:W-:Y:S02]  /*79150*/  STL.64 [R1+0x5658], R22 ;  /* 0x0056581601007387 */ /* 0x0011e40000100a00 */
[----:B------:R-:W-:Y:S02]  /*79160*/  STL.64 [R1+0x5650], R20 ;  /* 0x0056501401007387 */ /* 0x000fe40000100a00 */
[----:B0-----:R-:W4:Y:S11]  /*79170*/  LDL.64 R22, [R1+0x148] ;  /* 0x0001480001167983 */ /* 0x001f360000100a00 */
[----:B------:R-:W-:Y:S07]  /*79180*/  @!UPT UIADD3 URZ, URZ, URZ, URZ ;  /* 0x0000003f3f3ff290 */ /* 0x000fee000fffe03f */
[----:B------:R0:W-:Y:S02]  /*79190*/  STL.64 [R1+0x7a0], R24 ;  /* 0x0007a01801007387 */ /* 0x0001e40000100a00 */
[----:B------:R1:W-:Y:S01]  /*791a0*/  STL.64 [R1+0x7a8], R26 ;  /* 0x0007a81a01007387 */ /* 0x0003e20000100a00 */
[----:B0-----:R-:W2:Y:S01]  /*791b0*/  LDL.LU R24, [R1+0x5828] ;  /* 0x0058280001187983 */ /* 0x001ea20000300800 */
        /* <DEDUP_REMOVED lines=19> */
[----:B------:R0:W-:Y:S03]  /*792f0*/  STL.64 [R1+0x56e8], R22 ;  /* 0x0056e81601007387 */ /* 0x0001e60000100a00 */
[----:B0-----:R-:W4:Y:S01]  /*79300*/  LDL.64 R22, [R1+0x128] ;  /* 0x0001280001167983 */ /* 0x001f220000100a00 */
[C---:B--2---:R-:W-:Y:S03]  /*79310*/  HMMA.16816.F32 R16, R4.reuse, R18, R12 ;  /* 0x000000120410723c */ /* 0x044fe6000000180c */
[----:B------:R-:W2:Y:S11]  /*79320*/  LDL.LU.64 R12, [R1+0x57f0] ;  /* 0x0057f000010c7983 */ /* 0x000eb60000300a00 */
[----:B------:R-:W-:Y:S09]  /*79330*/  @!UPT UIADD3 URZ, URZ, URZ, URZ ;  /* 0x0000003f3f3ff290 */ /* 0x000ff2000fffe03f */
[----:B------:R-:W-:Y:S01]  /*79340*/  STL.64 [R1+0x770], R16 ;  /* 0x0007701001007387 */ /* 0x000fe20000100a00 */
[----:B------:R0:W-:Y:S03]  /*79350*/  STL.64 [R1+0x778], R18 ;  /* 0x0007781201007387 */ /* 0x0001e60000100a00 */
[----:B0-----:R-:W4:Y:S01]  /*79360*/  LDL.LU.64 R18, [R1+0x57e8] ;  /* 0x0057e80001127983 */ /* 0x001f220000300a00 */
[----:B------:R-:W4:Y:S02]  /*79370*/  LDL.LU.64 R16, [R1+0x57e0] ;  /* 0x0057e00001107983 */ /* 0x000f240000300a00 */
[----:B----4-:R-:W-:Y:S11]  /*79380*/  HMMA.16816.F32 R16, R4, R22, R16 ;  /* 0x000000160410723c */ /* 0x010ff60000001810 */
[----:B------:R-:W-:Y:S11]  /*79390*/  @!UPT UIADD3 URZ, URZ, URZ, URZ ;  /* 0x0000003f3f3ff290 */ /* 0x000ff6000fffe03f */
[----:B------:R-:W-:Y:S01]  /*793a0*/  @!UPT UIADD3 URZ, URZ, URZ, URZ ;  /* 0x0000003f3f3ff290 */ /* 0x000fe2000fffe03f */
[----:B------:R-:W-:Y:S01]  /*793b0*/  STL.64 [R1+0x760], R16 ;  /* 0x0007601001007387 */ /* 0x000fe20000100a00 */
[----:B------:R0:W-:Y:S03]  /*793c0*/  STL.64 [R1+0x768], R18 ;  /* 0x0007681201007387 */ /* 0x0001e60000100a00 */
[----:B0-----:R-:W4:Y:S01]  /*793d0*/  LDL.LU.64 R18, [R1+0x57d8] ;  /* 0x0057d80001127983 */ /* 0x001f220000300a00 */
[----:B------:R-:W2:Y:S02]  /*793e0*/  LDL.LU R20, [R1+0x1c0] ;  /* 0x0001c00001147983 */ /* 0x000ea40000300800 */
[----:B------:R-:W-:Y:S02]  /*793f0*/  IMAD.MOV.U32 R17, RZ, RZ, R22 ;  /* 0x000000ffff117224 */ /* 0x000fe400078e0016 */
[----:B------:R-:W2:Y:S02]  /*79400*/  LDL.LU R21, [R1+0x1c4] ;  /* 0x0001c40001157983 */ /* 0x000ea40000300800 */
[----:B------:R-:W-:Y:S01]  /*79410*/  IMAD.MOV.U32 R16, RZ, RZ, R23 ;  /* 0x000000ffff107224 */ /* 0x000fe200078e0017 */
[----:B------:R-:W2:Y:S01]  /*79420*/  LDL.LU R22, [R1+0x1c8] ;  /* 0x0001c80001167983 */ /* 0x000ea20000300800 */
[----:B------:R-:W2:Y:S02]  /*79430*/  LDL.LU R23, [R1+0x1cc] ;  /* 0x0001cc0001177983 */ /* 0x000ea40000300800 */
[----:B------:R-:W3:Y:S01]  /*79440*/  LDL.64 R14, [R1+0x118] ;  /* 0x00011800010e7983 */ /* 0x000ee20000100a00 */
[----:B--2---:R0:W-:Y:S01]  /*79450*/  STL.64 [R1+0x56f8], R22 ;  /* 0x0056f81601007387 */ /* 0x0041e20000100a00 */
[----:B------:R1:W-:Y:S02]  /*79460*/  STL.64 [R1+0x56f0], R20 ;  /* 0x0056f01401007387 */ /* 0x0003e40000100a00 */
[----:B0-----:R-:W-:-:S02]  /*79470*/  IMAD.MOV.U32 R22, RZ, RZ, R26 ;  /* 0x000000ffff167224 */ /* 0x001fc400078e001a */
[----:B------:R-:W-:-:S05]  /*79480*/  IMAD.MOV.U32 R23, RZ, RZ, R25 ;  /* 0x000000ffff177224 */ /* 0x000fca00078e0019 */
[----:B------:R0:W-:Y:S01]  /*79490*/  STL.64 [R1+0x5710], R22 ;  /* 0x0057101601007387 */ /* 0x0001e20000100a00 */
[----:B-1----:R-:W2:Y:S02]  /*794a0*/  LDL.LU R20, [R1+0x1e0] ;  /* 0x0001e00001147983 */ /* 0x002ea40000300800 */
[----:B------:R-:W2:Y:S01]  /*794b0*/  LDL.LU R21, [R1+0x1e4] ;  /* 0x0001e40001157983 */ /* 0x000ea20000300800 */
[----:B0-----:R-:W2:Y:S01]  /*794c0*/  LDL.LU R22, [R1+0x1e8] ;  /* 0x0001e80001167983 */ /* 0x001ea20000300800 */
[----:B------:R-:W2:Y:S03]  /*794d0*/  LDL.LU R23, [R1+0x1ec] ;  /* 0x0001ec0001177983 */ /* 0x000ea60000300800 */
[----:B--2---:R-:W-:Y:S01]  /*794e0*/  STL.64 [R1+0x5720], R22 ;  /* 0x0057201601007387 */ /* 0x004fe20000100a00 */
        /* <DEDUP_REMOVED lines=10> */
[----:B------:R-:W2:Y:S02]  /*79590*/  LDL.LU R23, [R1+0x20c] ;  /* 0x00020c0001177983 */ /* 0x000ea40000300800 */
[----:B--2---:R0:W-:Y:S01]  /*795a0*/  STL.64 [R1+0x5740], R22 ;  /* 0x0057401601007387 */ /* 0x0041e20000100a00 */
[----:B------:R-:W-:Y:S02]  /*795b0*/  STL.64 [R1+0x5738], R20 ;  /* 0x0057381401007387 */ /* 0x000fe40000100a00 */
[----:B0-----:R-:W-:-:S02]  /*795c0*/  IMAD.MOV.U32 R22, RZ, RZ, R13 ;  /* 0x000000ffff167224 */ /* 0x001fc400078e000d */
[----:B------:R-:W-:-:S05]  /*795d0*/  IMAD.MOV.U32 R23, RZ, RZ, R12 ;  /* 0x000000ffff177224 */ /* 0x000fca00078e000c */
[----:B------:R0:W-:Y:S04]  /*795e0*/  STL.64 [R1+0x5758], R22 ;  /* 0x0057581601007387 */ /* 0x0001e80000100a00 */
[----:B0-----:R-:W2:Y:S04]  /*795f0*/  LDL.64 R22, [R1+0x18] ;  /* 0x0000180001167983 */ /* 0x001ea80000100a00 */
[----:B--2---:R0:W-:Y:S01]  /*79600*/  STL.64 [R1+0x5770], R22 ;  /* 0x0057701601007387 */ /* 0x0041e20000100a00 */
[----:B------:R-:W2:Y:S02]  /*79610*/  LDL.LU R20, [R1+0x750] ;  /* 0x0007500001147983 */ /* 0x000ea40000300800 */
[----:B------:R-:W2:Y:S01]  /*79620*/  LDL.LU R21, [R1+0x754] ;  /* 0x0007540001157983 */ /* 0x000ea20000300800 */
[----:B0-----:R-:W2:Y:S01]  /*79630*/  LDL.LU R22, [R1+0x758] ;  /* 0x0007580001167983 */ /* 0x001ea20000300800 */
[----:B------:R-:W2:Y:S02]  /*79640*/  LDL.LU R23, [R1+0x75c] ;  /* 0x00075c0001177983 */ /* 0x000ea40000300800 */
[----:B------:R-:W-:Y:S02]  /*79650*/  STL [R1+0x56e4], R16 ;  /* 0x0056e41001007387 */ /* 0x000fe40000100800 */
[----:B------:R-:W-:Y:S01]  /*79660*/  STL [R1+0x56e0], R17 ;  /* 0x0056e01101007387 */ /* 0x000fe20000100800 */
[----:B----4-:R2:W-:Y:S01]  /*79670*/  STL.64 [R1+0x57d0], R18 ;  /* 0x0057d01201007387 */ /* 0x0105e20000100a00 */
[----:B------:R-:W4:Y:S02]  /*79680*/  LDL.LU R12, [R1+0x720] ;  /* 0x00072000010c7983 */ /* 0x000f240000300800 */
[----:B---3--:R-:W-:Y:S01]  /*79690*/  IMAD.MOV.U32 R28, RZ, RZ, R15 ;  /* 0x000000ffff1c7224 */ /* 0x008fe200078e000f */
[----:B--2---:R-:W-:Y:S11]  /*796a0*/  HMMA.16816.F32 R16, R4, R14, R20 ;  /* 0x0000000e0410723c */ /* 0x004ff60000001814 */
[----:B------:R-:W-:Y:S11]  /*796b0*/  @!UPT UIADD3 URZ, URZ, URZ, URZ ;  /* 0x0000003f3f3ff290 */ /* 0x000ff6000fffe03f */
[----:B------:R-:W-:Y:S01]  /*796c0*/  @!UPT UIADD3 URZ, URZ, URZ, URZ ;  /* 0x0000003f3f3ff290 */ /* 0x000fe2000fffe03f */
[----:B------:R0:W-:Y:S01]  /*796d0*/  STL.64 [R1+0x750], R16 ;  /* 0x0007501001007387 */ /* 0x0001e20000100a00 */
[----:B------:R1:W-:Y:S02]  /*796e0*/  STL.64 [R1+0x758], R18 ;  /* 0x0007581201007387 */ /* 0x0003e40000100a00 */
[----:B------:R-:W4:Y:S02]  /*796f0*/  LDL.LU R13, [R1+0x724] ;  /* 0x00072400010d7983 */ /* 0x000f240000300800 */
[----:B------:R-:W2:Y:S01]  /*79700*/  LDL.LU R14, [R1+0x728] ;  /* 0x00072800010e7983 */ /* 0x000ea20000300800 */
[----:B------:R-:W2:Y:S04]  /*79710*/  LDL.LU R15, [R1+0x72c] ;  /* 0x00072c00010f7983 */ /* 0x000ea80000300800 */
[----:B--2---:R2:W-:Y:S01]  /*79720*/  STL.64 [R1+0x57b8], R14 ;  /* 0x0057b80e01007387 */ /* 0x0045e20000100a00 */
[----:B----4-:R-:W-:Y:S02]  /*79730*/  STL.64 [R1+0x57b0], R12 ;  /* 0x0057b00c01007387 */ /* 0x010fe40000100a00 */
[----:B0-----:R-:W3:Y:S02]  /*79740*/  LDL.LU R16, [R1+0x740] ;  /* 0x0007400001107983 */ /* 0x001ee40000300800 */
[----:B------:R-:W3:Y:S01]  /*79750*/  LDL.LU R17, [R1+0x744] ;  /* 0x0007440001117983 */ /* 0x000ee20000300800 */
[----:B-1----:R-:W3:Y:S01]  /*79760*/  LDL.LU R18, [R1+0x748] ;  /* 0x0007480001127983 */ /* 0x002ee20000300800 */
[----:B------:R-:W3:Y:S02]  /*79770*/  LDL.LU R19, [R1+0x74c] ;  /* 0x00074c0001137983 */ /* 0x000ee40000300800 */
[----:B--2---:R-:W-:-:S02]  /*79780*/  IMAD.MOV.U32 R14, RZ, RZ, R24 ;  /* 0x000000ffff0e7224 */ /* 0x004fc400078e0018 */
[----:B------:R-:W-:-:S05]  /*79790*/  IMAD.MOV.U32 R15, RZ, RZ, R9 ;  /* 0x000000ffff0f7224 */ /* 0x000fca00078e0009 */
[----:B------:R0:W-:Y:S01]  /*797a0*/  STL.64 [R1+0x57c8], R14 ;  /* 0x0057c80e01007387 */ /* 0x0001e20000100a00 */
[----:B------:R-:W2:Y:S02]  /*797b0*/  LDL.64 R26, [R1+0xe8] ;  /* 0x0000e800011a7983 */ /* 0x000ea40000100a00 */
[----:B------:R-:W-:Y:S02]  /*797c0*/  IMAD.MOV.U32 R22, RZ, RZ, R8 ;  /* 0x000000ffff167224 */ /* 0x000fe400078e0008 */
[----:B------:R-:W-:Y:S01]  /*797d0*/  IMAD.MOV.U32 R23, RZ, RZ, R3 ;  /* 0x000000ffff177224 */ /* 0x000fe200078e0003 */
[----:B0-----:R-:W3:Y:S04]  /*797e0*/  LDL.64 R14, [R1+0x108] ;  /* 0x00010800010e7983 */ /* 0x001ee80000100a00 */
[----:B--2---:R0:W-:Y:S01]  /*797f0*/  STL.64 [R1+0x57c0], R26 ;  /* 0x0057c01a01007387 */ /* 0x0041e20000100a00 */
[----:B------:R-:W2:Y:S02]  /*79800*/  LDL.LU R24, [R1+0x730] ;  /* 0x0007300001187983 */ /* 0x000ea40000300800 */
[----:B------:R-:W2:Y:S01]  /*79810*/  LDL.LU R25, [R1+0x734] ;  /* 0x0007340001197983 */ /* 0x000ea20000300800 */
[----:B0-----:R-:W2:Y:S01]  /*79820*/  LDL.LU R26, [R1+0x738] ;  /* 0x00073800011a7983 */ /* 0x001ea20000300800 */
[----:B------:R-:W2:Y:S02]  /*79830*/  LDL.LU R27, [R1+0x73c] ;  /* 0x00073c00011b7983 */ /* 0x000ea40000300800 */
[----:B------:R0:W-:Y:S02]  /*79840*/  STL.64 [R1+0x5798], R22 ;  /* 0x0057981601007387 */ /* 0x0001e40000100a00 */
[----:B------:R-:W4:Y:S01]  /*79850*/  LDL.LU R20, [R1+0x420] ;  /* 0x0004200001147983 */ /* 0x000f220000300800 */
[----:B------:R-:W4:Y:S04]  /*79860*/  LDL.LU R21, [R1+0x424] ;  /* 0x0004240001157983 */ /* 0x000f280000300800 */
[----:B0-----:R-:W4:Y:S01]  /*79870*/  LDL.LU R22, [R1+0x428] ;  /* 0x0004280001167983 */ /* 0x001f220000300800 */
[----:B------:R-:W4:Y:S02]  /*79880*/  LDL.LU R23, [R1+0x42c] ;  /* 0x00042c0001177983 */ /* 0x000f240000300800 */
[----:B------:R-:W2:Y:S02]  /*79890*/  LDL R8, [R1+0x22b8] ;  /* 0x0022b80001087983 */ /* 0x000ea40000100800 */
[----:B------:R-:W-:Y:S01]  /*798a0*/  STL.64 [R1+0x5750], R10 ;  /* 0x0057500a01007387 */ /* 0x000fe20000100a00 */
[----:B--2---:R0:W-:Y:S04]  /*798b0*/  STL [R1+0x5748], R8 ;  /* 0x0057480801007387 */ /* 0x0041e80000100800 */
[----:B0-----:R-:W2:Y:S01]  /*798c0*/  LDL.LU R8, [R1+0x210] ;  /* 0x0002100001087983 */ /* 0x001ea20000300800 */
[----:B------:R-:W2:Y:S02]  /*798d0*/  LDL.LU R9, [R1+0x214] ;  /* 0x0002140001097983 */ /* 0x000ea40000300800 */
[----:B------:R-:W2:Y:S02]  /*798e0*/  LDL.LU R10, [R1+0x218] ;  /* 0x00021800010a7983 */ /* 0x000ea40000300800 */
[----:B------:R-:W2:Y:S01]  /*798f0*/  LDL.LU R11, [R1+0x21c] ;  /* 0x00021c00010b7983 */ /* 0x000ea20000300800 */
[----:B---3--:R-:W-:Y:S01]  /*79900*/  HMMA.16816.F32 R16, R4, R14, R16 ;  /* 0x0000000e0410723c */ /* 0x008fe20000001810 */
[----:B--2---:R-:W-:Y:S01]  /*79910*/  STL.64 [R1+0x5768], R10 ;  /* 0x0057680a01007387 */ /* 0x004fe20000100a00 */
[----:B------:R0:W-:Y:S03]  /*79920*/  STL.64 [R1+0x5760], R8 ;  /* 0x0057600801007387 */ /* 0x0001e60000100a00 */
        /* <DEDUP_REMOVED lines=10> */
[----:B------:R0:W-:Y:S01]  /*799d0*/  STL.64 [R1+0x740], R16 ;  /* 0x0007401001007387 */ /* 0x0001e20000100a00 */
[----:B------:R1:W-:Y:S02]  /*799e0*/  STL.64 [R1+0x748], R18 ;  /* 0x0007481201007387 */ /* 0x0003e40000100a00 */
[----:B0-----:R-:W-:Y:S01]  /*799f0*/  IMAD.MOV.U32 R16, RZ, RZ, R14 ;  /* 0x000000ffff107224 */ /* 0x001fe200078e000e */
[----:B-1----:R-:W3:Y:S01]  /*79a00*/  LDL.LU.64 R18, [R1+0x57d0] ;  /* 0x0057d00001127983 */ /* 0x002ee20000300a00 */
[----:B------:R-:W-:-:S02]  /*79a10*/  IMAD.MOV.U32 R17, RZ, RZ, R15 ;  /* 0x000000ffff117224 */ /* 0x000fc400078e000f */
        /* <DEDUP_REMOVED lines=16> */
[----:B------:R-:W4:Y:S02]  /*79b20*/  LDL.LU.64 R26, [R1+0x57a0] ;  /* 0x0057a000011a7983 */ /* 0x000f240000300a00 */
[----:B----4-:R-:W-:Y:S01]  /*79b30*/  HMMA.16816.F32 R4, R4, R26, R20 ;  /* 0x0000001a0404723c */ /* 0x010fe20000001814 */
[----:B------:R-:W4:Y:S01]  /*79b40*/  LDL.LU.64 R22, [R1+0x5798] ;  /* 0x0057980001167983 */ /* 0x000f220000300a00 */
[----:B------:R-:W4:Y:S02]  /*79b50*/  LDL.LU.64 R26, [R1+0x5790] ;  /* 0x00579000011a7983 */ /* 0x000f240000300a00 */
[----:B------:R-:W4:Y:S11]  /*79b60*/  LDL.LU.64 R24, [R1+0x5788] ;  /* 0x0057880001187983 */ /* 0x000f360000300a00 */
[----:B------:R-:W-:Y:S08]  /*79b70*/  @!UPT UIADD3 URZ, URZ, URZ, URZ ;  /* 0x0000003f3f3ff290 */ /* 0x000ff0000fffe03f */
[----:B------:R0:W-:Y:S01]  /*79b80*/  STL.64 [R1+0x420], R4 ;  /* 0x0004200401007387 */ /* 0x0001e20000100a00 */
[----:B------:R1:W-:Y:S03]  /*79b90*/  STL.64 [R1+0x428], R6 ;  /* 0x0004280601007387 */ /* 0x0003e60000100a00 */
[----:B0-----:R-:W2:Y:S01]  /*79ba0*/  LDL.LU R4, [R1+0x1b0] ;  /* 0x0001b00001047983 */ /* 0x001ea20000300800 */
[----:B------:R-:W2:Y:S02]  /*79bb0*/  LDL.LU R5, [R1+0x1b4] ;  /* 0x0001b40001057983 */ /* 0x000ea40000300800 */
[----:B-1----:R-:W2:Y:S02]  /*79bc0*/  LDL.LU R6, [R1+0x1b8] ;  /* 0x0001b80001067983 */ /* 0x002ea40000300800 */
[----:B------:R-:W2:Y:S01]  /*79bd0*/  LDL.LU R7, [R1+0x1bc] ;  /* 0x0001bc0001077983 */ /* 0x000ea20000300800 */
[C---:B----4-:R-:W-:Y:S01]  /*79be0*/  HMMA.16816.F32 R20, R24.reuse, R22, R8 ;  /* 0x000000161814723c */ /* 0x050fe20000001808 */
[----:B--2---:R-:W-:Y:S01]  /*79bf0*/  STL.64 [R1+0x5708], R6 ;  /* 0x0057080601007387 */ /* 0x004fe20000100a00 */
[----:B------:R0:W-:Y:S03]  /*79c00*/  STL.64 [R1+0x5700], R4 ;  /* 0x0057000401007387 */ /* 0x0001e60000100a00 */
[----:B0-----:R-:W2:Y:S01]  /*79c10*/  LDL.LU R4, [R1+0x1d0] ;  /* 0x0001d00001047983 */ /* 0x001ea20000300800 */
[----:B------:R-:W2:Y:S02]  /*79c20*/  LDL.LU R5, [R1+0x1d4] ;  /* 0x0001d40001057983 */ /* 0x000ea40000300800 */
[----:B------:R-:W2:Y:S02]  /*79c30*/  LDL.LU R6, [R1+0x1d8] ;  /* 0x0001d80001067983 */ /* 0x000ea40000300800 */
[----:B------:R-:W2:Y:S01]  /*79c40*/  LDL.LU R7, [R1+0x1dc] ;  /* 0x0001dc0001077983 */ /* 0x000ea20000300800 */
[----:B------:R-:W4:Y:S01]  /*79c50*/  LDL.LU.64 R10, [R1+0x5780] ;  /* 0x00578000010a7983 */ /* 0x000f220000300a00 */
[----:B------:R-:W4:Y:S11]  /*79c60*/  LDL.LU.64 R8, [R1+0x5778] ;  /* 0x0057780001087983 */ /* 0x000f360000300a00 */
[----:B------:R-:W-:Y:S02]  /*79c70*/  STL.64 [R1+0x230], R20 ;  /* 0x0002301401007387 */ /* 0x000fe40000100a00 */
[----:B------:R0:W-:Y:S02]  /*79c80*/  STL.64 [R1+0x238], R22 ;  /* 0x0002381601007387 */ /* 0x0001e40000100a00 */
[----:B0-----:R-:W4:Y:S02]  /*79c90*/  LDL.LU.64 R22, [R1+0x5770] ;  /* 0x0057700001167983 */ /* 0x001f240000300a00 */
[----:B----4-:R-:W-:Y:S01]  /*79ca0*/  HMMA.16816.F32 R8, R24, R22, R8 ;  /* 0x000000161808723c */ /* 0x010fe20000001808 */
[----:B------:R-:W-:-:S02]  /*79cb0*/  IMAD.MOV.U32 R29, RZ, RZ, R22 ;  /* 0x000000ffff1d7224 */ /* 0x000fc400078e0016 */
        /* <DEDUP_REMOVED lines=9> */
[----:B------:R-:W2:Y:S11]  /*79d50*/  LDL.LU R8, [R1+0x5748] ;  /* 0x0057480001087983 */ /* 0x000eb60000300800 */
[----:B------:R-:W-:Y:S10]  /*79d60*/  @!UPT UIADD3 URZ, URZ, URZ, URZ ;  /* 0x0000003f3f3ff290 */ /* 0x000ff4000fffe03f */
[----:B------:R-:W-:Y:S01]  /*79d70*/  STL.64 [R1+0x210], R20 ;  /* 0x0002101401007387 */ /* 0x000fe20000100a00 */
[----:B------:R0:W-:Y:S03]  /*79d80*/  STL.64 [R1+0x218], R22 ;  /* 0x0002181601007387 */ /* 0x0001e60000100a00 */
[----:B0-----:R-:W3:Y:S01]  /*79d90*/  LDL.LU.64 R22, [R1+0x5740] ;  /* 0x0057400001167983 */ /* 0x001ee20000300a00 */
[----:B------:R-:W3:Y:S02]  /*79da0*/  LDL.LU.64 R20, [R1+0x5738] ;  /* 0x0057380001147983 */ /* 0x000ee40000300a00 */
[C---:B---3--:R-:W-:Y:S11]  /*79db0*/  HMMA.16816.F32 R20, R24.reuse, R18, R20 ;  /* 0x000000121814723c */ /* 0x048ff60000001814 */
[----:B------:R-:W-:Y:S11]  /*79dc0*/  @!UPT UIADD3 URZ, URZ, URZ, URZ ;  /* 0x0000003f3f3ff290 */ /* 0x000ff6000fffe03f */
[----:B------:R-:W-:Y:S01]  /*79dd0*/  @!UPT UIADD3 URZ, URZ, URZ, URZ ;  /* 0x0000003f3f3ff290 */ /* 0x000fe2000fffe03f */
[----:B------:R-:W-:Y:S01]  /*79de0*/  STL.64 [R1+0x200], R20 ;  /* 0x0002001401007387 */ /* 0x000fe20000100a00 */
[----:B------:R0:W-:Y:S03]  /*79df0*/  STL.64 [R1+0x208], R22 ;  /* 0x0002081601007387 */ /* 0x0001e60000100a00 */
[----:B0-----:R-:W3:Y:S01]  /*79e00*/  LDL.LU.64 R22, [R1+0x5730] ;  /* 0x0057300001167983 */ /* 0x001ee20000300a00 */
[----:B------:R-:W3:Y:S02]  /*79e10*/  LDL.LU.64 R20, [R1+0x5728] ;  /* 0x0057280001147983 */ /* 0x000ee40000300a00 */
[----:B------:R-:W-:Y:S01]  /*79e20*/  STL.64 [R1+0x56d0], R18 ;  /* 0x0056d01201007387 */ /* 0x000fe20000100a00 */
        /* <DEDUP_REMOVED lines=8> */
[C---:B----4-:R-:W-:Y:S11]  /*79eb0*/  HMMA.16816.F32 R20, R24.reuse, R10, R20 ;  /* 0x0000000a1814723c */ /* 0x050ff60000001814 */
[----:B------:R-:W-:Y:S11]  /*79ec0*/  @!UPT UIADD3 URZ, URZ, URZ, URZ ;  /* 0x0000003f3f3ff290 */ /* 0x000ff6000fffe03f */
[----:B------:R-:W-:Y:S01]  /*79ed0*/  @!UPT UIADD3 URZ, URZ, URZ, URZ ;  /* 0x0000003f3f3ff290 */ /* 0x000fe2000fffe03f */
[----:B------:R-:W-:Y:S01]  /*79ee0*/  STL.64 [R1+0x8d0], R20 ;  /* 0x0008d01401007387 */ /* 0x000fe20000100a00 */
[----:B------:R0:W-:Y:S03]  /*79ef0*/  STL.64 [R1+0x8d8], R22 ;  /* 0x0008d81601007387 */ /* 0x0001e60000100a00 */
[----:B0-----:R-:W3:Y:S01]  /*79f00*/  LDL.LU.64 R22, [R1+0x5710] ;  /* 0x0057100001167983 */ /* 0x001ee20000300a00 */
[----:B------:R-:W-:Y:S02]  /*79f10*/  STL.64 [R1+0x5600], R10 ;  /* 0x0056000a01007387 */ /* 0x000fe40000100a00 */
[----:B--2---:R-:W-:Y:S01]  /*79f20*/  STL [R1+0x55f8], R8 ;  /* 0x0055f80801007387 */ /* 0x004fe20000100800 */
[----:B---3--:R-:W-:Y:S01]  /*79f30*/  HMMA.16816.F32 R20, R24, R22, R4 ;  /* 0x000000161814723c */ /* 0x008fe20000001804 */
[----:B------:R-:W2:Y:S01]  /*79f40*/  LDL.LU.64 R6, [R1+0x5708] ;  /* 0x0057080001067983 */ /* 0x000ea20000300a00 */
        /* <DEDUP_REMOVED lines=8> */
[C---:B---3--:R-:W-:Y:S01]  /*79fd0*/  HMMA.16816.F32 R8, R24.reuse, R10, R20 ;  /* 0x0000000a1808723c */ /* 0x048fe20000001814 */
[----:B------:R-:W2:Y:S11]  /*79fe0*/  LDL.LU.64 R22, [R1+0x56e8] ;  /* 0x0056e80001167983 */ /* 0x000eb60000300a00 */
[----:B------:R-:W-:Y:S11]  /*79ff0*/  @!UPT UIADD3 URZ, URZ, URZ, URZ ;  /* 0x0000003f3f3ff290 */ /* 0x000ff6000fffe03f */
[----:B------:R0:W-:Y:S01]  /*7a000*/  STL.64 [R1+0x940], R8 ;  /* 0x0009400801007387 */ /* 0x0001e20000100a00 */
[----:B------:R1:W-:Y:S01]  /*7a010*/  STL.64 [R1+0x948], R10 ;  /* 0x0009480a01007387 */ /* 0x0003e20000100a00 */
[----:B--2---:R-:W-:Y:S11]  /*7a020*/  HMMA.16816.F32 R4, R24, R22, R4 ;  /* 0x000000161804723c */ /* 0x004ff60000001804 */
[----:B------:R-:W-:Y:S11]  /*7a030*/  @!UPT UIADD3 URZ, URZ, URZ, URZ ;  /* 0x0000003f3f3ff290 */ /* 0x000ff6000fffe03f */
[----:B------:R-:W-:Y:S01]  /*7a040*/  @!UPT UIADD3 URZ, URZ, URZ, URZ ;  /* 0x0000003f3f3ff290 */ /* 0x000fe2000fffe03f */
[----:B------:R-:W-:Y:S01]  /*7a050*/  STL.64 [R1+0x930], R4 ;  /* 0x0009300401007387 */ /* 0x000fe20000100a00 */
[----:B------:R-:W-:Y:S02]  /*7a060*/  STL.64 [R1+0x938], R6 ;  /* 0x0009380601007387 */ /* 0x000fe40000100a00 */
[----:B0-----:R-:W2:Y:S02]  /*7a070*/  LDL.LU R8, [R1+0x3e0] ;  /* 0x0003e00001087983 */ /* 0x001ea40000300800 */
[----:B------:R-:W2:Y:S01]  /*7a080*/  LDL.LU R9, [R1+0x3e4] ;  /* 0x0003e40001097983 */ /* 0x000ea20000300800 */
[----:B-1----:R-:W3:Y:S01]  /*7a090*/  LDL.LU R10, [R1+0x3e8] ;  /* 0x0003e800010a7983 */ /* 0x002ee20000300800 */
[----:B------:R-:W3:Y:S03]  /*7a0a0*/  LDL.LU R11, [R1+0x3ec] ;  /* 0x0003ec00010b7983 */ /* 0x000ee60000300800 */
[----:B---3--:R0:W-:Y:S01]  /*7a0b0*/  STL.64 [R1+0x5610], R10 ;  /* 0x0056100a01007387 */ /* 0x0081e20000100a00 */
[----:B--2---:R1:W-:Y:S03]  /*7a0c0*/  STL.64 [R1+0x5608], R8 ;  /* 0x0056080801007387 */ /* 0x0043e60000100a00 */
[----:B0-----:R-:W2:Y:S01]  /*7a0d0*/  LDL.64 R10, [R1+0x8] ;  /* 0x00000800010a7983 */ /* 0x001ea20000100a00 */
[----:B------:R-:W-:-:S02]  /*7a0e0*/  IMAD.MOV.U32 R2, RZ, RZ, R22 ;  /* 0x000000ffff027224 */ /* 0x000fc400078e0016 */
[----:B------:R-:W-:Y:S01]  /*7a0f0*/  IMAD.MOV.U32 R0, RZ, RZ, R23 ;  /* 0x000000ffff007224 */ /* 0x000fe200078e0017 */
[----:B--2---:R0:W-:Y:S01]  /*7a100*/  STL.64 [R1+0x5628], R10 ;  /* 0x0056280a01007387 */ /* 0x0041e20000100a00 */
[----:B-1----:R-:W2:Y:S02]  /*7a110*/  LDL.LU R8, [R1+0x400] ;  /* 0x0004000001087983 */ /* 0x002ea40000300800 */
[----:B------:R-:W2:Y:S01]  /*7a120*/  LDL.LU R9, [R1+0x404] ;  /* 0x0004040001097983 */ /* 0x000ea20000300800 */
[----:B0-----:R-:W3:Y:S01]  /*7a130*/  LDL.LU R10, [R1+0x408] ;  /* 0x00040800010a7983 */ /* 0x001ee20000300800 */
[----:B------:R-:W3:Y:S02]  /*7a140*/  LDL.LU R11, [R1+0x40c] ;  /* 0x00040c00010b7983 */ /* 0x000ee40000300800 */
[----:B------:R-:W4:Y:S02]  /*7a150*/  LDL.LU R20, [R1+0xc0] ;  /* 0x0000c00001147983 */ /* 0x000f240000300800 */
[----:B------:R-:W4:Y:S01]  /*7a160*/  LDL.LU R21, [R1+0xc4] ;  /* 0x0000c40001157983 */ /* 0x000f220000300800 */
[----:B------:R-:W2:Y:S01]  /*7a170*/  LDL.LU R22, [R1+0xc8] ;  /* 0x0000c80001167983 */ /* 0x000ea20000300800 */
[----:B------:R-:W2:Y:S03]  /*7a180*/  LDL.LU R23, [R1+0xcc] ;  /* 0x0000cc0001177983 */ /* 0x000ea60000300800 */
[----:B--2---:R0:W-:Y:S01]  /*7a190*/  STL.64 [R1+0x5668], R22 ;  /* 0x0056681601007387 */ /* 0x0041e20000100a00 */
[----:B----4-:R-:W-:Y:S02]  /*7a1a0*/  STL.64 [R1+0x5660], R20 ;  /* 0x0056601401007387 */ /* 0x010fe40000100a00 */
[----:B0-----:R-:W-:-:S02]  /*7a1b0*/  IMAD.MOV.U32 R23, RZ, RZ, R12 ;  /* 0x000000ffff177224 */ /* 0x001fc400078e000c */
[----:B------:R-:W-:Y:S01]  /*7a1c0*/  IMAD.MOV.U32 R22, RZ, RZ, R13 ;  /* 0x000000ffff167224 */ /* 0x000fe200078e000d */
[----:B------:R-:W2:Y:S01]  /*7a1d0*/  LDL.LU R12, [R1+0x160] ;  /* 0x00016000010c7983 */ /* 0x000ea20000300800 */
[----:B------:R-:W2:Y:S02]  /*7a1e0*/  LDL.LU R13, [R1+0x164] ;  /* 0x00016400010d7983 */ /* 0x000ea40000300800 */
[----:B------:R-:W4:Y:S02]  /*7a1f0*/  LDL.LU R14, [R1+0x168] ;  /* 0x00016800010e7983 */ /* 0x000f240000300800 */
[----:B------:R-:W4:Y:S02]  /*7a200*/  LDL.LU R15, [R1+0x16c] ;  /* 0x00016c00010f7983 */ /* 0x000f240000300800 */
[----:B----4-:R0:W-:Y:S01]  /*7a210*/  STL.64 [R1+0x5690], R14 ;  /* 0x0056900e01007387 */ /* 0x0101e20000100a00 */
[----:B--2---:R-:W-:Y:S02]  /*7a220*/  STL.64 [R1+0x5688], R12 ;  /* 0x0056880c01007387 */ /* 0x004fe40000100a00 */
[----:B0-----:R-:W-:-:S02]  /*7a230*/  IMAD.MOV.U32 R14, RZ, RZ, R16 ;  /* 0x000000ffff0e7224 */ /* 0x001fc400078e0010 */
[----:B------:R-:W-:Y:S01]  /*7a240*/  IMAD.MOV.U32 R15, RZ, RZ, R17 ;  /* 0x000000ffff0f7224 */ /* 0x000fe200078e0011 */
[----:B------:R-:W2:Y:S01]  /*7a250*/  LDL.LU R16, [R1+0x56e4] ;  /* 0x0056e40001107983 */ /* 0x000ea20000300800 */
[----:B------:R-:W4:Y:S03]  /*7a260*/  LDL.LU R17, [R1+0x56e0] ;  /* 0x0056e00001117983 */ /* 0x000f260000300800 */
[----:B------:R0:W-:Y:S01]  /*7a270*/  STL.64 [R1+0x56a0], R14 ;  /* 0x0056a00e01007387 */ /* 0x0001e20000100a00 */
[----:B------:R-:W2:Y:S03]  /*7a280*/  LDL.64 R18, [R1+0x138] ;  /* 0x0001380001127983 */ /* 0x000ea60000100a00 */
[----:B0-----:R-:W2:Y:S01]  /*7a290*/  LDL R14, [R1+0x118] ;  /* 0x00011800010e7983 */ /* 0x001ea20000100800 */
[----:B------:R-:W-:-:S05]  /*7a2a0*/  IMAD.MOV.U32 R15, RZ, RZ, R28 ;  /* 0x000000ffff0f7224 */ /* 0x000fca00078e001c */
[----:B--2---:R-:W-:Y:S01]  /*7a2b0*/  STL.64 [R1+0x56b8], R14 ;  /* 0x0056b80e01007387 */ /* 0x004fe20000100a00 */
[----:B------:R0:W-:Y:S03]  /*7a2c0*/  STL.64 [R1+0x5678], R22 ;  /* 0x0056781601007387 */ /* 0x0001e60000100a00 */
[----:B0-----:R-:W2:Y:S01]  /*7a2d0*/  LDL.64 R22, [R1+0xf8] ;  /* 0x0000f80001167983 */ /* 0x001ea20000100a00 */
[----:B----4-:R-:W-:Y:S02]  /*7a2e0*/  IMAD.MOV.U32 R14, RZ, RZ, R17 ;  /* 0x000000ffff0e7224 */ /* 0x010fe400078e0011 */
[----:B------:R-:W-:Y:S01]  /*7a2f0*/  IMAD.MOV.U32 R15, RZ, RZ, R16 ;  /* 0x000000ffff0f7224 */ /* 0x000fe200078e0010 */
[----:B--2---:R0:W-:Y:S01]  /*7a300*/  STL.64 [R1+0x5698], R22 ;  /* 0x0056981601007387 */ /* 0x0041e20000100a00 */
[----:B------:R-:W2:Y:S02]  /*7a310*/  LDL.LU R20, [R1+0x170] ;  /* 0x0001700001147983 */ /* 0x000ea40000300800 */
[----:B------:R-:W2:Y:S01]  /*7a320*/  LDL.LU R21, [R1+0x174] ;  /* 0x0001740001157983 */ /* 0x000ea20000300800 */
[----:B0-----:R-:W4:Y:S01]  /*7a330*/  LDL.LU R22, [R1+0x178] ;  /* 0x0001780001167983 */ /* 0x001f220000300800 */
[----:B------:R-:W4:Y:S02]  /*7a340*/  LDL.LU R23, [R1+0x17c] ;  /* 0x00017c0001177983 */ /* 0x000f240000300800 */
[----:B------:R0:W-:Y:S02]  /*7a350*/  STL.64 [R1+0x56d8], R14 ;  /* 0x0056d80e01007387 */ /* 0x0001e40000100a00 */
[----:B------:R-:W3:Y:S01]  /*7a360*/  LDL.LU R12, [R1+0x1a0] ;  /* 0x0001a000010c7983 */ /* 0x000ee20000300800 */
[----:B------:R-:W3:Y:S04]  /*7a370*/  LDL.LU R13, [R1+0x1a4] ;  /* 0x0001a400010d7983 */ /* 0x000ee80000300800 */
[----:B0-----:R-:W3:Y:S01]  /*7a380*/  LDL.LU R14, [R1+0x1a8] ;  /* 0x0001a800010e7983 */ /* 0x001ee20000300800 */
[----:B------:R-:W3:Y:S03]  /*7a390*/  LDL.LU R15, [R1+0x1ac] ;  /* 0x0001ac00010f7983 */ /* 0x000ee60000300800 */
[----:B----4-:R-:W-:Y:S01]  /*7a3a0*/  STL.64 [R1+0x56b0], R22 ;  /* 0x0056b01601007387 */ /* 0x010fe20000100a00 */
[----:B--2---:R0:W-:Y:S03]  /*7a3b0*/  STL.64 [R1+0x56a8], R20 ;  /* 0x0056a81401007387 */ /* 0x0041e60000100a00 */
[----:B0-----:R-:W2:Y:S01]  /*7a3c0*/  LDL.LU R20, [R1+0x180] ;  /* 0x0001800001147983 */ /* 0x001ea20000300800 */
[----:B------:R-:W2:Y:S02]  /*7a3d0*/  LDL.LU R21, [R1+0x184] ;  /* 0x0001840001157983 */ /* 0x000ea40000300800 */
[----:B------:R-:W4:Y:S02]  /*7a3e0*/  LDL.LU R22, [R1+0x188] ;  /* 0x0001880001167983 */ /* 0x000f240000300800 */
[----:B------:R-:W4:Y:S01]  /*7a3f0*/  LDL.LU R23, [R1+0x18c] ;  /* 0x00018c0001177983 */ /* 0x000f220000300800 */
[----:B---3--:R-:W-:Y:S01]  /*7a400*/  HMMA.16816.F32 R12, R24, R18, R12 ;  /* 0x00000012180c723c */ /* 0x008fe2000000180c */
[----:B----4-:R-:W-:Y:S01]  /*7a410*/  STL.64 [R1+0x56c8], R22 ;  /* 0x0056c81601007387 */ /* 0x010fe20000100a00 */
[----:B--2---:R0:W-:Y:S03]  /*7a420*/  STL.64 [R1+0x56c0], R20 ;  /* 0x0056c01401007387 */ /* 0x0041e60000100a00 */
[----:B0-----:R-:W2:Y:S01]  /*7a430*/  LDL.LU R20, [R1+0x190] ;  /* 0x0001900001147983 */ /* 0x001ea20000300800 */
[----:B------:R-:W2:Y:S02]  /*7a440*/  LDL.LU R21, [R1+0x194] ;  /* 0x0001940001157983 */ /* 0x000ea40000300800 */
[----:B------:R-:W2:Y:S02]  /*7a450*/  LDL.LU R22, [R1+0x198] ;  /* 0x0001980001167983 */ /* 0x000ea40000300800 */
[----:B------:R-:W2:Y:S01]  /*7a460*/  LDL.LU R23, [R1+0x19c] ;  /* 0x00019c0001177983 */ /* 0x000ea20000300800 */
[----:B------:R-:W3:Y:S01]  /*7a470*/  LDL R7, [R1+0x22bc] ;  /* 0x0022bc0001077983 */ /* 0x000ee20000100800 */
[----:B------:R0:W-:Y:S02]  /*7a480*/  STL.64 [R1+0x5638], R10 ;  /* 0x0056380a01007387 */ /* 0x0001e40000100a00 */
[----:B------:R1:W-:Y:S01]  /*7a490*/  STL.64 [R1+0x5630], R8 ;  /* 0x0056300801007387 */ /* 0x0003e20000100a00 */
[----:B0-----:R-:W4:Y:S01]  /*7a4a0*/  LDL.64 R10, [R1+0x28] ;  /* 0x00002800010a7983 */ /* 0x001f220000100a00 */
[----:B------:R-:W-:-:S02]  /*7a4b0*/  IMAD.MOV.U32 R28, RZ, RZ, R18 ;  /* 0x000000ffff1c7224 */ /* 0x000fc400078e0012 */
[----:B------:R-:W-:Y:S01]  /*7a4c0*/  IMAD.MOV.U32 R17, RZ, RZ, R19 ;  /* 0x000000ffff117224 */ /* 0x000fe200078e0013 */
[----:B---3--:R-:W0:Y:S04]  /*7a4d0*/  LDSM.16.MT88.4 R4, [R7+0x23080] ;  /* 0x023080000704783b */ /* 0x008e280000004200 */
[----:B----4-:R3:W-:Y:S01]  /*7a4e0*/  STL.64 [R1+0x5670], R10 ;  /* 0x0056700a01007387 */ /* 0x0107e20000100a00 */
[----:B-1----:R-:W4:Y:S02]  /*7a4f0*/  LDL.LU R8, [R1+0x600] ;  /* 0x0006000001087983 */ /* 0x002f240000300800 */
[----:B------:R-:W4:Y:S01]  /*7a500*/  LDL.LU R9, [R1+0x604] ;  /* 0x0006040001097983 */ /* 0x000f220000300800 */
[----:B---3--:R-:W4:Y:S01]  /*7a510*/  LDL.LU R10, [R1+0x608] ;  /* 0x00060800010a7983 */ /* 0x008f220000300800 */
[----:B------:R-:W4:Y:S02]  /*7a520*/  LDL.LU R11, [R1+0x60c] ;  /* 0x00060c00010b7983 */ /* 0x000f240000300800 */
[----:B------:R-:W-:Y:S02]  /*7a530*/  STL.64 [R1+0x920], R12 ;  /* 0x0009200c01007387 */ /* 0x000fe40000100a00 */
[----:B------:R1:W-:Y:S02]  /*7a540*/  STL.64 [R1+0x928], R14 ;  /* 0x0009280e01007387 */ /* 0x0003e40000100a00 */
[----:B-1----:R-:W2:Y:S01]  /*7a550*/  LDL.LU.64 R14, [R1+0x56d8] ;  /* 0x0056d800010e7983 */ /* 0x002ea20000300a00 */
[----:B------:R-:W3:Y:S03]  /*7a560*/  LDL.LU.64 R18, [R1+0x56d0] ;  /* 0x0056d00001127983 */ /* 0x000ee60000300a00 */
[----:B---3--:R-:W-:Y:S01]  /*7a570*/  STL.64 [R1+0x5620], R18 ;  /* 0x0056201201007387 */ /* 0x008fe20000100a00 */
[----:B------:R1:W-:Y:S02]  /*7a580*/  STL [R1+0x5618], R17 ;  /* 0x0056181101007387 */ /* 0x0003e40000100800 */
[----:B------:R-:W3:Y:S01]  /*7a590*/  LDL.LU R16, [R1+0x3f0] ;  /* 0x0003f00001107983 */ /* 0x000ee20000300800 */
[----:B-1----:R-:W3:Y:S01]  /*7a5a0*/  LDL.LU R17, [R1+0x3f4] ;  /* 0x0003f40001117983 */ /* 0x002ee20000300800 */
[----:B------:R-:W3:Y:S02]  /*7a5b0*/  LDL.LU R18, [R1+0x3f8] ;  /* 0x0003f80001127983 */ /* 0x000ee40000300800 */
[----:B------:R-:W3:Y:S01]  /*7a5c0*/  LDL.LU R19, [R1+0x3fc] ;  /* 0x0003fc0001137983 */ /* 0x000ee20000300800 */
[C---:B--2---:R-:W-:Y:S01]  /*7a5d0*/  HMMA.16816.F32 R12, R24.reuse, R14, R20 ;  /* 0x0000000e180c723c */ /* 0x044fe20000001814 */
[----:B---3--:R-:W-:Y:S01]  /*7a5e0*/  STL.64 [R1+0x5648], R18 ;  /* 0x0056481201007387 */ /* 0x008fe20000100a00 */
[----:B------:R1:W-:Y:S03]  /*7a5f0*/  STL.64 [R1+0x5640], R16 ;  /* 0x0056401001007387 */ /* 0x0003e60000100a00 */
[----:B-1----:R-:W2:Y:S01]  /*7a600*/  LDL.LU R16, [R1+0x410] ;  /* 0x0004100001107983 */ /* 0x002ea20000300800 */
[----:B------:R-:W2:Y:S02]  /*7a610*/  LDL.LU R17, [R1+0x414] ;  /* 0x0004140001117983 */ /* 0x000ea40000300800 */
[----:B------:R-:W2:Y:S02]  /*7a620*/  LDL.LU R18, [R1+0x418] ;  /* 0x0004180001127983 */ /* 0x000ea40000300800 */
[----:B------:R-:W2:Y:S01]  /*7a630*/  LDL.LU R19, [R1+0x41c] ;  /* 0x00041c0001137983 */ /* 0x000ea20000300800 */
[----:B------:R-:W-:Y:S01]  /*7a640*/  STL [R1+0x55e8], R28 ;  /* 0x0055e81c01007387 */ /* 0x000fe20000100800 */
[----:B------:R-:W3:Y:S02]  /*7a650*/  LDL.LU.64 R22, [R1+0x56c8] ;  /* 0x0056c80001167983 */ /* 0x000ee40000300a00 */
[----:B------:R-:W3:Y:S09]  /*7a660*/  LDL.LU.64 R20, [R1+0x56c0] ;  /* 0x0056c00001147983 */ /* 0x000ef20000300a00 */
[----:B------:R-:W-:Y:S01]  /*7a670*/  STL.64 [R1+0x910], R12 ;  /* 0x0009100c01007387 */ /* 0x000fe20000100a00 */
[----:B------:R1:W-:Y:S04]  /*7a680*/  STL.64 [R1+0x918], R14 ;  /* 0x0009180e01007387 */ /* 0x0003e80000100a00 */
[----:B-1----:R-:W3:Y:S02]  /*7a690*/  LDL.LU.64 R14, [R1+0x56b8] ;  /* 0x0056b800010e7983 */ /* 0x002ee40000300a00 */
[C---:B---3--:R-:W-:Y:S02]  /*7a6a0*/  HMMA.16816.F32 R12, R24.reuse, R14, R20 ;  /* 0x0000000e180c723c */ /* 0x048fe40000001814 */
[----:B------:R-:W3:Y:S01]  /*7a6b0*/  LDL.LU.64 R22, [R1+0x56b0] ;  /* 0x0056b00001167983 */ /* 0x000ee20000300a00 */
[----:B------:R-:W3:Y:S11]  /*7a6c0*/  LDL.LU.64 R20, [R1+0x56a8] ;  /* 0x0056a80001147983 */ /* 0x000ef60000300a00 */
[----:B------:R-:W-:Y:S09]  /*7a6d0*/  @!UPT UIADD3 URZ, URZ, URZ, URZ ;  /* 0x0000003f3f3ff290 */ /* 0x000ff2000fffe03f */
[----:B------:R-:W-:Y:S01]  /*7a6e0*/  STL.64 [R1+0x900], R12 ;  /* 0x0009000c01007387 */ /* 0x000fe20000100a00 */
[----:B------:R1:W-:Y:S03]  /*7a6f0*/  STL.64 [R1+0x908], R14 ;  /* 0x0009080e01007387 */ /* 0x0003e60000100a00 */
[----:B-1----:R-:W3:Y:S02]  /*7a700*/  LDL.LU.64 R14, [R1+0x56a0] ;  /* 0x0056a000010e7983 */ /* 0x002ee40000300a00 */
[C---:B---3--:R-:W-:Y:S02]  /*7a710*/  HMMA.16816.F32 R12, R24.reuse, R14, R20 ;  /* 0x0000000e180c723c */ /* 0x048fe40000001814 */
[----:B------:R-:W3:Y:S11]  /*7a720*/  LDL.LU.64 R22, [R1+0x5698] ;  /* 0x0056980001167983 */ /* 0x000ef60000300a00 */
[----:B------:R-:W-:Y:S10]  /*7a730*/  @!UPT UIADD3 URZ, URZ, URZ, URZ ;  /* 0x0000003f3f3ff290 */ /* 0x000ff4000fffe03f */
[----:B------:R-:W-:Y:S01]  /*7a740*/  STL.64 [R1+0x8f0], R12 ;  /* 0x0008f00c01007387 */ /* 0x000fe20000100a00 */
[----:B------:R1:W-:Y:S03]  /*7a750*/  STL.64 [R1+0x8f8], R14 ;  /* 0x0008f80e01007387 */ /* 0x0003e60000100a00 */
[----:B-1----:R-:W3:Y:S01]  /*7a760*/  LDL.LU.64 R14, [R1+0x5690] ;  /* 0x00569000010e7983 */ /* 0x002ee20000300a00 */
[----:B------:R-:W3:Y:S02]  /*7a770*/  LDL.LU.64 R12, [R1+0x5688] ;  /* 0x00568800010c7983 */ /* 0x000ee40000300a00 */
[C---:B---3--:R-:W-:Y:S11]  /*7a780*/  HMMA.16816.F32 R12, R24.reuse, R22, R12 ;  /* 0x00000016180c723c */ /* 0x048ff6000000180c */
[----:B------:R-:W-:Y:S11]  /*7a790*/  @!UPT UIADD3 URZ, URZ, URZ, URZ ;  /* 0x0000003f3f3ff290 */ /* 0x000ff6000fffe03f */
[----:B------:R-:W-:Y:S01]  /*7a7a0*/  @!UPT UIADD3 URZ, URZ, URZ, URZ ;  /* 0x0000003f3f3ff290 */ /* 0x000fe2000fffe03f */
[----:B------:R1:W-:Y:S01]  /*7a7b0*/  STL.64 [R1+0x8e0], R12 ;  /* 0x0008e00c01007387 */ /* 0x0003e20000100a00 */
[----:B------:R3:W-:Y:S02]  /*7a7c0*/  STL.64 [R1+0x8e8], R14 ;  /* 0x0008e80e01007387 */ /* 0x0007e40000100a00 */
[----:B-1----:R-:W-:Y:S01]  /*7a7d0*/  IMAD.MOV.U32 R13, RZ, RZ, R22 ;  /* 0x000000ffff0d7224 */ /* 0x002fe200078e0016 */
[----:B---3--:R-:W3:Y:S01]  /*7a7e0*/  LDL.LU.64 R14, [R1+0x5680] ;  /* 0x00568000010e7983 */ /* 0x008ee20000300a00 */
[----:B------:R-:W-:Y:S02]  /*7a7f0*/  IMAD.MOV.U32 R12, RZ, RZ, R23 ;  /* 0x000000ffff0c7224 */ /* 0x000fe400078e0017 */
[----:B------:R-:W4:Y:S02]  /*7a800*/  LDL.LU.64 R22, [R1+0x5678] ;  /* 0x0056780001167983 */ /* 0x000f240000300a00 */
[----:B0-----:R0:W-:Y:S01]  /*7a810*/  STL.64 [R1+0x5550], R6 ;  /* 0x0055500601007387 */ /* 0x0011e20000100a00 */
[----:B------:R-:W-:Y:S04]  /*7a820*/  STL.64 [R1+0x5548], R4 ;  /* 0x0055480401007387 */ /* 0x000fe80000100a00 */
[----:B0-----:R-:W2:Y:S04]  /*7a830*/  LDL R6, [R1+0xd8] ;  /* 0x0000d80001067983 */ /* 0x001ea80000100800 */
[----:B------:R-:W2:Y:S01]  /*7a840*/  LDL R7, [R1+0xdc] ;  /* 0x0000dc0001077983 */ /* 0x000ea20000100800 */
[C---:B----4-:R-:W-:Y:S03]  /*7a850*/  HMMA.16816.F32 R20, R24.reuse, R22, R8 ;  /* 0x000000161814723c */ /* 0x050fe60000001808 */
[----:B------:R-:W4:Y:S11]  /*7a860*/  LDL.LU.64 R10, [R1+0x5670] ;  /* 0x00567000010a7983 */ /* 0x000f360000300a00 */
[----:B------:R-:W-:Y:S09]  /*7a870*/  @!UPT UIADD3 URZ, URZ, URZ, URZ ;  /* 0x0000003f3f3ff290 */ /* 0x000ff2000fffe03f */
        /* <DEDUP_REMOVED lines=8> */
[----:B------:R-:W-:Y:S01]  /*7a900*/  STL.64 [R1+0xc0], R24 ;  /* 0x0000c01801007387 */ /* 0x000fe20000100a00 */
[----:B------:R0:W-:Y:S03]  /*7a910*/  STL.64 [R1+0xc8], R26 ;  /* 0x0000c81a01007387 */ /* 0x0001e60000100a00 */
[----:B0-----:R-:W3:Y:S01]  /*7a920*/  LDL.64 R26, [R1+0x38] ;  /* 0x00003800011a7983 */ /* 0x001ee20000100a00 */
[----:B------:R0:W-:Y:S02]  /*7a930*/  STL.64 [R1+0x5560], R6 ;  /* 0x0055600601007387 */ /* 0x0001e40000100a00 */
[----:B0-----:R-:W-:Y:S02]  /*7a940*/  IMAD.MOV.U32 R6, RZ, RZ, R29 ;  /* 0x000000ffff067224 */ /* 0x001fe400078e001d */
[----:B----4-:R-:W-:Y:S01]  /*7a950*/  IMAD.MOV.U32 R29, RZ, RZ, R11 ;  /* 0x000000ffff1d7224 */ /* 0x010fe200078e000b */
[----:B--2---:R-:W-:Y:S11]  /*7a960*/  HMMA.16816.F32 R16, R20, R10, R16 ;  /* 0x0000000a1410723c */ /* 0x004ff60000001810 */
[----:B------:R-:W-:Y:S11]  /*7a970*/  @!UPT UIADD3 URZ, URZ, URZ, URZ ;  /* 0x0000003f3f3ff290 */ /* 0x000ff6000fffe03f */
[----:B------:R-:W-:Y:S01]  /*7a980*/  @!UPT UIADD3 URZ, URZ, URZ, URZ ;  /* 0x0000003f3f3ff290 */ /* 0x000fe2000fffe03f */
[----:B------:R-:W-:Y:S01]  /*7a990*/  STL.64 [R1+0x410], R16 ;  /* 0x0004101001007387 */ /* 0x000fe20000100a00 */
[----:B------:R0:W-:Y:S03]  /*7a9a0*/  STL.64 [R1+0x418], R18 ;  /* 0x0004181201007387 */ /* 0x0001e60000100a00 */
[----:B0-----:R-:W2:Y:S01]  /*7a9b0*/  LDL.LU.64 R18, [R1+0x5648] ;  /* 0x0056480001127983 */ /* 0x001ea20000300a00 */
[----:B------:R-:W2:Y:S02]  /*7a9c0*/  LDL.LU.64 R16, [R1+0x5640] ;  /* 0x0056400001107983 */ /* 0x000ea40000300a00 */
[----:B------:R-:W4:Y:S02]  /*7a9d0*/  LDL.LU.64 R10, [R1+0x5638] ;  /* 0x00563800010a7983 */ /* 0x000f240000300a00 */
[----:B------:R-:W4:Y:S02]  /*7a9e0*/  LDL.LU.64 R8, [R1+0x5630] ;  /* 0x0056300001087983 */ /* 0x000f240000300a00 */
[----:B------:R-:W-:-:S07]  /*7a9f0*/  IMAD.MOV.U32 R7, RZ, RZ, R3 ;  /* 0x000000ffff077224 */ /* 0x000fce00078e0003 */
[C---:B----4-:R-:W-:Y:S01]  /*7aa00*/  HMMA.16816.F32 R4, R20.reuse, R6, R8 ;  /* 0x000000061404723c */ /* 0x050fe20000001808 */
[----:B------:R-:W2:Y:S11]  /*7aa10*/  LDL.LU.64 R10, [R1+0x5628] ;  /* 0x00562800010a7983 */ /* 0x000eb60000300a00 */
[----:B------:R-:W-:Y:S11]  /*7aa20*/  @!UPT UIADD3 URZ, URZ, URZ, URZ ;  /* 0x0000003f3f3ff290 */ /* 0x000ff6000fffe03f */
[----:B------:R-:W-:Y:S01]  /*7aa30*/  STL.64 [R1+0x400], R4 ;  /* 0x0004000401007387 */ /* 0x000fe20000100a00 */
[----:B------:R0:W-:Y:S03]  /*7aa40*/  STL.64 [R1+0x408], R6 ;  /* 0x0004080601007387 */ /* 0x0001e60000100a00 */
[----:B0-----:R-:W4:Y:S01]  /*7aa50*/  LDL.64 R6, [R1+0x128] ;  /* 0x0001280001067983 */ /* 0x001f220000100a00 */
[C---:B--2---:R-:W-:Y:S01]  /*7aa60*/  HMMA.16816.F32 R16, R20.reuse, R10, R16 ;  /* 0x0000000a1410723c */ /* 0x044fe20000001810 */
[----:B------:R-:W-:Y:S02]  /*7aa70*/  IMAD.MOV.U32 R28, RZ, RZ, R10 ;  /* 0x000000ffff1c7224 */ /* 0x000fe400078e000a */
[----:B------:R-:W-:Y:S01]  /*7aa80*/  IMAD.MOV.U32 R3, RZ, RZ, R11 ;  /* 0x000000ffff037224 */ /* 0x000fe200078e000b */
[----:B----4-:R0:W-:Y:S01]  /*7aa90*/  STL.64 [R1+0x55b8], R6 ;  /* 0x0055b80601007387 */ /* 0x0101e20000100a00 */
[----:B------:R-:W2:Y:S02]  /*7aaa0*/  LDL.LU R4, [R1+0x3c0] ;  /* 0x0003c00001047983 */ /* 0x000ea40000300800 */
[----:B------:R-:W2:Y:S01]  /*7aab0*/  LDL.LU R5, [R1+0x3c4] ;  /* 0x0003c40001057983 */ /* 0x000ea20000300800 */
[----:B0-----:R-:W2:Y:S01]  /*7aac0*/  LDL.LU R6, [R1+0x3c8] ;  /* 0x0003c80001067983 */ /* 0x001ea20000300800 */
[----:B------:R-:W2:Y:S11]  /*7aad0*/  LDL.LU R7, [R1+0x3cc] ;  /* 0x0003cc0001077983 */ /* 0x000eb60000300800 */
[----:B------:R-:W-:Y:S03]  /*7aae0*/  @!UPT UIADD3 URZ, URZ, URZ, URZ ;  /* 0x0000003f3f3ff290 */ /* 0x000fe6000fffe03f */
[----:B------:R-:W-:Y:S02]  /*7aaf0*/  STL.64 [R1+0x3f0], R16 ;  /* 0x0003f01001007387 */ /* 0x000fe40000100a00 */
[----:B------:R0:W-:Y:S02]  /*7ab00*/  STL.64 [R1+0x3f8], R18 ;  /* 0x0003f81201007387 */ /* 0x0001e40000100a00 */
[----:B0-----:R-:W4:Y:S01]  /*7ab10*/  LDL.LU.64 R18, [R1+0x5620] ;  /* 0x0056200001127983 */ /* 0x001f220000300a00 */
[----:B------:R-:W2:Y:S02]  /*7ab20*/  LDL.LU R17, [R1+0x5618] ;  /* 0x0056180001117983 */ /* 0x000ea40000300800 */
[----:B------:R-:W4:Y:S02]  /*7ab30*/  LDL.LU.64 R10, [R1+0x5610] ;  /* 0x00561000010a7983 */ /* 0x000f240000300a00 */
[----:B------:R-:W4:Y:S02]  /*7ab40*/  LDL.LU.64 R8, [R1+0x5608] ;  /* 0x0056080001087983 */ /* 0x000f240000300a00 */
[C---:B----4-:R-:W-:Y:S11]  /*7ab50*/  HMMA.16816.F32 R8, R20.reuse, R18, R8 ;  /* 0x000000121408723c */ /* 0x050ff60000001808 */
[----:B------:R-:W-:Y:S11]  /*7ab60*/  @!UPT UIADD3 URZ, URZ, URZ, URZ ;  /* 0x0000003f3f3ff290 */ /* 0x000ff6000fffe03f */
[----:B------:R-:W-:Y:S01]  /*7ab70*/  @!UPT UIADD3 URZ, URZ, URZ, URZ ;  /* 0x0000003f3f3ff290 */ /* 0x000fe2000fffe03f */
[----:B------:R-:W-:Y:S01]  /*7ab80*/  STL.64 [R1+0x3e0], R8 ;  /* 0x0003e00801007387 */ /* 0x000fe20000100a00 */
[----:B------:R0:W-:Y:S03]  /*7ab90*/  STL.64 [R1+0x3e8], R10 ;  /* 0x0003e80a01007387 */ /* 0x0001e60000100a00 */
[----:B0-----:R-:W4:Y:S01]  /*7aba0*/  LDL.LU.64 R10, [R1+0x5600] ;  /* 0x00560000010a7983 */ /* 0x001f220000300a00 */
[----:B------:R-:W4:Y:S02]  /*7abb0*/  LDL.LU R8, [R1+0x55f8] ;  /* 0x0055f80001087983 */ /* 0x000f240000300800 */
[----:B------:R-:W-:Y:S02]  /*7abc0*/  STL.64 [R1+0x55e0], R18 ;  /* 0x0055e01201007387 */ /* 0x000fe40000100a00 */
[----:B--2---:R0:W-:Y:S01]  /*7abd0*/  STL [R1+0x55d8], R17 ;  /* 0x0055d81101007387 */ /* 0x0041e20000100800 */
[----:B------:R-:W2:Y:S04]  /*7abe0*/  LDL.LU R16, [R1+0x3d0] ;  /* 0x0003d00001107983 */ /* 0x000ea80000300800 */
[----:B0-----:R-:W2:Y:S01]  /*7abf0*/  LDL.LU R17, [R1+0x3d4] ;  /* 0x0003d40001117983 */ /* 0x001ea20000300800 */
[----:B------:R-:W2:Y:S02]  /*7ac00*/  LDL.LU R18, [R1+0x3d8] ;  /* 0x0003d80001127983 */ /* 0x000ea40000300800 */
[----:B------:R-:W2:Y:S02]  /*7ac10*/  LDL.LU R19, [R1+0x3dc] ;  /* 0x0003dc0001137983 */ /* 0x000ea40000300800 */
[----:B---3--:R-:W-:Y:S01]  /*7ac20*/  STL.64 [R1+0x5598], R14 ;  /* 0x0055980e01007387 */ /* 0x008fe20000100a00 */
[----:B------:R-:W-:Y:S01]  /*7ac30*/  STL.64 [R1+0x55c0], R12 ;  /* 0x0055c00c01007387 */ /* 0x000fe20000100a00 */
[C---:B----4-:R-:W-:Y:S08]  /*7ac40*/  HMMA.16816.F32 R4, R20.reuse, R10, R4 ;  /* 0x0000000a1404723c */ /* 0x050ff00000001804 */
[C---:B--2---:R-:W-:Y:S11]  /*7ac50*/  HMMA.16816.F32 R16, R20.reuse, R14, R16 ;  /* 0x0000000e1410723c */ /* 0x044ff60000001810 */
[----:B------:R-:W-:Y:S11]  /*7ac60*/  @!UPT UIADD3 URZ, URZ, URZ, URZ ;  /* 0x0000003f3f3ff290 */ /* 0x000ff6000fffe03f */
[----:B------:R-:W-:Y:S01]  /*7ac70*/  @!UPT UIADD3 URZ, URZ, URZ, URZ ;  /* 0x0000003f3f3ff290 */ /* 0x000fe2000fffe03f */
[----:B------:R-:W-:Y:S01]  /*7ac80*/  STL.64 [R1+0x3d0], R16 ;  /* 0x0003d01001007387 */ /* 0x000fe20000100a00 */
[----:B------:R-:W-:Y:S02]  /*7ac90*/  STL.64 [R1+0x3d8], R18 ;  /* 0x0003d81201007387 */ /* 0x000fe40000100a00 */
[----:B------:R-:W-:Y:S02]  /*7aca0*/  STL.64 [R1+0x55f0], R10 ;  /* 0x0055f00a01007387 */ /* 0x000fe40000100a00 */
[----:B------:R0:W-:Y:S01]  /*7acb0*/  STL [R1+0x55ec], R8 ;  /* 0x0055ec0801007387 */ /* 0x0001e20000100800 */
[----:B------:R1:W-:Y:S01]  /*7acc0*/  STL.64 [R1+0x3c0], R4 ;  /* 0x0003c00401007387 */ /* 0x0003e20000100a00 */
[----:B------:R2:W-:Y:S03]  /*7acd0*/  STL.64 [R1+0x3c8], R6 ;  /* 0x0003c80601007387 */ /* 0x0005e60000100a00 */
        /* <DEDUP_REMOVED lines=8> */
[----:B-1----:R-:W4:Y:S01]  /*7ad60*/  LDL.LU R4, [R1+0x6f0] ;  /* 0x0006f00001047983 */ /* 0x002f220000300800 */
[----:B------:R-:W4:Y:S02]  /*7ad70*/  LDL.LU R5, [R1+0x6f4] ;  /* 0x0006f40001057983 */ /* 0x000f240000300800 */
[----:B--2---:R-:W2:Y:S02]  /*7ad80*/  LDL.LU R6, [R1+0x6f8] ;  /* 0x0006f80001067983 */ /* 0x004ea40000300800 */
[----:B------:R-:W2:Y:S01]  /*7ad90*/  LDL.LU R7, [R1+0x6fc] ;  /* 0x0006fc0001077983 */ /* 0x000ea20000300800 */
[----:B---3--:R-:W-:Y:S01]  /*7ada0*/  HMMA.16816.F32 R8, R20, R26, R8 ;  /* 0x0000001a1408723c */ /* 0x008fe20000001808 */
[----:B--2---:R-:W-:Y:S01]  /*7adb0*/  STL.64 [R1+0x55d0], R6 ;  /* 0x0055d00601007387 */ /* 0x004fe20000100a00 */
[----:B----4-:R0:W-:Y:S03]  /*7adc0*/  STL.64 [R1+0x55c8], R4 ;  /* 0x0055c80401007387 */ /* 0x0101e60000100a00 */
[----:B0-----:R-:W2:Y:S01]  /*7add0*/  LDL.LU R4, [R1+0x700] ;  /* 0x0007000001047983 */ /* 0x001ea20000300800 */
[----:B------:R-:W2:Y:S02]  /*7ade0*/  LDL.LU R5, [R1+0x704] ;  /* 0x0007040001057983 */ /* 0x000ea40000300800 */
[----:B------:R-:W2:Y:S02]  /*7adf0*/  LDL.LU R6, [R1+0x708] ;  /* 0x0007080001067983 */ /* 0x000ea40000300800 */
[----:B------:R-:W2:Y:S11]  /*7ae00*/  LDL.LU R7, [R1+0x70c] ;  /* 0x00070c0001077983 */ /* 0x000eb60000300800 */
[----:B------:R-:W-:Y:S02]  /*7ae10*/  @!UPT UIADD3 URZ, URZ, URZ, URZ ;  /* 0x0000003f3f3ff290 */ /* 0x000fe4000fffe03f */
[----:B------:R-:W-:Y:S01]  /*7ae20*/  STL.64 [R1+0x3b0], R8 ;  /* 0x0003b00801007387 */ /* 0x000fe20000100a00 */
[----:B------:R0:W-:Y:S03]  /*7ae30*/  STL.64 [R1+0x3b8], R10 ;  /* 0x0003b80a01007387 */ /* 0x0001e60000100a00 */
[----:B0-----:R-:W3:Y:S01]  /*7ae40*/  LDL.LU.64 R10, [R1+0x55f0] ;  /* 0x0055f000010a7983 */ /* 0x001ee20000300a00 */
[----:B------:R-:W4:Y:S02]  /*7ae50*/  LDL.LU R8, [R1+0x55ec] ;  /* 0x0055ec0001087983 */ /* 0x000f240000300800 */
[----:B------:R-:W-:Y:S02]  /*7ae60*/  IMAD.MOV.U32 R14, RZ, RZ, R2 ;  /* 0x000000ffff0e7224 */ /* 0x000fe400078e0002 */
[----:B------:R-:W-:Y:S02]  /*7ae70*/  IMAD.MOV.U32 R15, RZ, RZ, R0 ;  /* 0x000000ffff0f7224 */ /* 0x000fe400078e0000 */
[----:B------:R-:W-:-:S02]  /*7ae80*/  IMAD.MOV.U32 R2, RZ, RZ, R26 ;  /* 0x000000ffff027224 */ /* 0x000fc400078e001a */
[----:B------:R-:W-:Y:S02]  /*7ae90*/  IMAD.MOV.U32 R0, RZ, RZ, R27 ;  /* 0x000000ffff007224 */ /* 0x000fe400078e001b */
[----:B----4-:R-:W0:Y:S04]  /*7aea0*/  LDSM.16.MT88.4 R24, [R8+0x23000] ;  /* 0x023000000818783b */ /* 0x010e280000004200 */
[----:B---3--:R-:W-:Y:S01]  /*7aeb0*/  STL.64 [R1+0x5570], R10 ;  /* 0x0055700a01007387 */ /* 0x008fe20000100a00 */
[----:B------:R1:W-:Y:S03]  /*7aec0*/  STL [R1+0x5568], R8 ;  /* 0x0055680801007387 */ /* 0x0003e60000100800 */
[----:B-1----:R-:W3:Y:S01]  /*7aed0*/  LDL.LU R8, [R1+0x6e0] ;  /* 0x0006e00001087983 */ /* 0x002ee20000300800 */
[----:B------:R-:W3:Y:S02]  /*7aee0*/  LDL.LU R9, [R1+0x6e4] ;  /* 0x0006e40001097983 */ /* 0x000ee40000300800 */
[----:B------:R-:W3:Y:S02]  /*7aef0*/  LDL.LU R10, [R1+0x6e8] ;  /* 0x0006e800010a7983 */ /* 0x000ee40000300800 */
[----:B------:R-:W3:Y:S01]  /*7af00*/  LDL.LU R11, [R1+0x6ec] ;  /* 0x0006ec00010b7983 */ /* 0x000ee20000300800 */
[----:B0-----:R-:W-:Y:S01]  /*7af10*/  STL.64 [R1+0x5408], R26 ;  /* 0x0054081a01007387 */ /* 0x001fe20000100a00 */
[----:B------:R0:W-:Y:S03]  /*7af20*/  STL.64 [R1+0x5400], R24 ;  /* 0x0054001801007387 */ /* 0x0001e60000100a00 */
[----:B0-----:R-:W4:Y:S01]  /*7af30*/  LDL.LU R24, [R1+0x5c0] ;  /* 0x0005c00001187983 */ /* 0x001f220000300800 */
[----:B------:R-:W4:Y:S02]  /*7af40*/  LDL.LU R25, [R1+0x5c4] ;  /* 0x0005c40001197983 */ /* 0x000f240000300800 */
[----:B------:R-:W2:Y:S02]  /*7af50*/  LDL.LU R26, [R1+0x5c8] ;  /* 0x0005c800011a7983 */ /* 0x000ea40000300800 */
[----:B------:R-:W2:Y:S02]  /*7af60*/  LDL.LU R27, [R1+0x5cc] ;  /* 0x0005cc00011b7983 */ /* 0x000ea40000300800 */
[----:B--2---:R0:W-:Y:S01]  /*7af70*/  STL.64 [R1+0x54f8], R26 ;  /* 0x0054f81a01007387 */ /* 0x0041e20000100a00 */
[----:B----4-:R-:W-:Y:S02]  /*7af80*/  STL.64 [R1+0x54f0], R24 ;  /* 0x0054f01801007387 */ /* 0x010fe40000100a00 */
[----:B0-----:R-:W-:-:S02]  /*7af90*/  IMAD.MOV.U32 R26, RZ, RZ, R28 ;  /* 0x000000ffff1a7224 */ /* 0x001fc400078e001c */
[----:B------:R-:W-:Y:S01]  /*7afa0*/  IMAD.MOV.U32 R27, RZ, RZ, R3 ;  /* 0x000000ffff1b7224 */ /* 0x000fe200078e0003 */
[----:B------:R-:W2:Y:S04]  /*7afb0*/  LDL.LU R28, [R1+0x55e8] ;  /* 0x0055e800011c7983 */ /* 0x000ea80000300800 */
[----:B------:R0:W-:Y:S04]  /*7afc0*/  STL.64 [R1+0x5510], R26 ;  /* 0x0055101a01007387 */ /* 0x0001e80000100a00 */
[----:B0-----:R-:W4:Y:S02]  /*7afd0*/  LDL.64 R26, [R1+0x158] ;  /* 0x00015800011a7983 */ /* 0x001f240000100a00 */
[C---:B----4-:R-:W-:Y:S01]  /*7afe0*/  HMMA.16816.F32 R16, R20.reuse, R26, R16 ;  /* 0x0000001a1410723c */ /* 0x050fe20000001810 */
[----:B------:R-:W-:Y:S11]  /*7aff0*/  IMAD.MOV.U32 R3, RZ, RZ, R27 ;  /* 0x000000ffff037224 */ /* 0x000ff600078e001b */
[----:B------:R-:W-:Y:S11]  /*7b000*/  @!UPT UIADD3 URZ, URZ, URZ, URZ ;  /* 0x0000003f3f3ff290 */ /* 0x000ff6000fffe03f */
[----:B------:R0:W-:Y:S01]  /*7b010*/  STL.64 [R1+0x710], R16 ;  /* 0x0007101001007387 */ /* 0x0001e20000100a00 */
[----:B------:R1:W-:Y:S02]  /*7b020*/  STL.64 [R1+0x718], R18 ;  /* 0x0007181201007387 */ /* 0x0003e40000100a00 */
[----:B0-----:R-:W-:Y:S01]  /*7b030*/  IMAD.MOV.U32 R16, RZ, RZ, R26 ;  /* 0x000000ffff107224 */ /* 0x001fe200078e001a */
[----:B-1----:R-:W4:Y:S01]  /*7b040*/  LDL.LU.64 R18, [R1+0x55e0] ;  /* 0x0055e00001127983 */ /* 0x002f220000300a00 */
[----:B------:R-:W2:Y:S02]  /*7b050*/  LDL.LU R17, [R1+0x55d8] ;  /* 0x0055d80001117983 */ /* 0x000ea40000300800 */
[----:B------:R-:W2:Y:S02]  /*7b060*/  LDL R26, [R1+0x18] ;  /* 0x00001800011a7983 */ /* 0x000ea40000100800 */
[----:B------:R-:W2:Y:S01]  /*7b070*/  LDL R27, [R1+0x1c] ;  /* 0x00001c00011b7983 */ /* 0x000ea20000100800 */
[C---:B------:R-:W-:Y:S01]  /*7b080*/  HMMA.16816.F32 R12, R20.reuse, R14, R4 ;  /* 0x0000000e140c723c */ /* 0x040fe20000001804 */
[----:B--2---:R0:W-:Y:S01]  /*7b090*/  STL.64 [R1+0x5528], R26 ;  /* 0x0055281a01007387 */ /* 0x0041e20000100a00 */
[----:B------:R-:W2:Y:S02]  /*7b0a0*/  LDL.LU.64 R6, [R1+0x55d0] ;  /* 0x0055d00001067983 */ /* 0x000ea40000300a00 */
[----:B------:R-:W2:Y:S11]  /*7b0b0*/  LDL.LU.64 R4, [R1+0x55c8] ;  /* 0x0055c80001047983 */ /* 0x000eb60000300a00 */
[----:B------:R-:W-:Y:S08]  /*7b0c0*/  @!UPT UIADD3 URZ, URZ, URZ, URZ ;  /* 0x0000003f3f3ff290 */ /* 0x000ff0000fffe03f */
[----:B------:R1:W-:Y:S01]  /*7b0d0*/  STL.64 [R1+0x700], R12 ;  /* 0x0007000c01007387 */ /* 0x0003e20000100a00 */
[----:B------:R-:W-:Y:S01]  /*7b0e0*/  STL.64 [R1+0x708], R14 ;  /* 0x0007080e01007387 */ /* 0x000fe20000100a00 */
[----:B0-----:R-:W-:Y:S02]  /*7b0f0*/  IMAD.MOV.U32 R26, RZ, RZ, R28 ;  /* 0x000000ffff1a7224 */ /* 0x001fe400078e001c */
[----:B------:R-:W-:Y:S01]  /*7b100*/  IMAD.MOV.U32 R27, RZ, RZ, R17 ;  /* 0x000000ffff1b7224 */ /* 0x000fe200078e0011 */
[----:B-1----:R-:W3:Y:S06]  /*7b110*/  LDL.LU.64 R12, [R1+0x55c0] ;  /* 0x0055c000010c7983 */ /* 0x002eec0000300a00 */
[C---:B--2---:R-:W-:Y:S01]  /*7b120*/  HMMA.16816.F32 R24, R20.reuse, R26, R4 ;  /* 0x0000001a1418723c */ /* 0x044fe20000001804 */
[----:B------:R-:W3:Y:S11]  /*7b130*/  LDL.LU.64 R6, [R1+0x55b8] ;  /* 0x0055b80001067983 */ /* 0x000ef60000300a00 */
[----:B------:R-:W-:Y:S11]  /*7b140*/  @!UPT UIADD3 URZ, URZ, URZ, URZ ;  /* 0x0000003f3f3ff290 */ /* 0x000ff6000fffe03f */
[----:B------:R-:W-:Y:S01]  /*7b150*/  STL.64 [R1+0x6f0], R24 ;  /* 0x0006f01801007387 */ /* 0x000fe20000100a00 */
[----:B------:R-:W-:Y:S01]  /*7b160*/  STL.64 [R1+0x6f8], R26 ;  /* 0x0006f81a01007387 */ /* 0x000fe20000100a00 */
[----:B---3--:R-:W-:Y:S11]  /*7b170*/  HMMA.16816.F32 R8, R20, R6, R8 ;  /* 0x000000061408723c */ /* 0x008ff60000001808 */
[----:B------:R-:W-:Y:S11]  /*7b180*/  @!UPT UIADD3 URZ, URZ, URZ, URZ ;  /* 0x0000003f3f3ff290 */ /* 0x000ff6000fffe03f */
[----:B------:R-:W-:Y:S01]  /*7b190*/  @!UPT UIADD3 URZ, URZ, URZ, URZ ;  /* 0x0000003f3f3ff290 */ /* 0x000fe2000fffe03f */
[----:B------:R0:W-:Y:S01]  /*7b1a0*/  STL.64 [R1+0x6e0], R8 ;  /* 0x0006e00801007387 */ /* 0x0001e20000100a00 */
[----:B------:R1:W-:Y:S03]  /*7b1b0*/  STL.64 [R1+0x6e8], R10 ;  /* 0x0006e80a01007387 */ /* 0x0003e60000100a00 */
[----:B0-----:R-:W2:Y:S01]  /*7b1c0*/  LDL.LU R8, [R1+0x6a0] ;  /* 0x0006a00001087983 */ /* 0x001ea20000300800 */
[----:B------:R-:W2:Y:S02]  /*7b1d0*/  LDL.LU R9, [R1+0x6a4] ;  /* 0x0006a40001097983 */ /* 0x000ea40000300800 */
[----:B-1----:R-:W3:Y:S02]  /*7b1e0*/  LDL.LU R10, [R1+0x6a8] ;  /* 0x0006a800010a7983 */ /* 0x002ee40000300800 */
[----:B------:R-:W3:Y:S02]  /*7b1f0*/  LDL.LU R11, [R1+0x6ac] ;  /* 0x0006ac00010b7983 */ /* 0x000ee40000300800 */
[----:B---3--:R0:W-:Y:S01]  /*7b200*/  STL.64 [R1+0x5580], R10 ;  /* 0x0055800a01007387 */ /* 0x0081e20000100a00 */
[----:B--2---:R-:W-:Y:S02]  /*7b210*/  STL.64 [R1+0x5578], R8 ;  /* 0x0055780801007387 */ /* 0x004fe40000100a00 */
[----:B0-----:R-:W-:-:S02]  /*7b220*/  IMAD.MOV.U32 R11, RZ, RZ, R12 ;  /* 0x000000ffff0b7224 */ /* 0x001fc400078e000c */
[----:B------:R-:W-:Y:S01]  /*7b230*/  IMAD.MOV.U32 R10, RZ, RZ, R13 ;  /* 0x000000ffff0a7224 */ /* 0x000fe200078e000d */
[----:B------:R-:W2:Y:S01]  /*7b240*/  LDL.LU R12, [R1+0x6c0] ;  /* 0x0006c000010c7983 */ /* 0x000ea20000300800 */
[----:B------:R-:W2:Y:S02]  /*7b250*/  LDL.LU R13, [R1+0x6c4] ;  /* 0x0006c400010d7983 */ /* 0x000ea40000300800 */
[----:B------:R-:W3:Y:S02]  /*7b260*/  LDL.LU R14, [R1+0x6c8] ;  /* 0x0006c800010e7983 */ /* 0x000ee40000300800 */
[----:B------:R-:W3:Y:S02]  /*7b270*/  LDL.LU R15, [R1+0x6cc] ;  /* 0x0006cc00010f7983 */ /* 0x000ee40000300800 */
[----:B---3--:R0:W-:Y:S01]  /*7b280*/  STL.64 [R1+0x55a8], R14 ;  /* 0x0055a80e01007387 */ /* 0x0081e20000100a00 */
[----:B--2---:R-:W-:Y:S03]  /*7b290*/  STL.64 [R1+0x55a0], R12 ;  /* 0x0055a00c01007387 */ /* 0x004fe60000100a00 */
[----:B0-----:R-:W2:Y:S04]  /*7b2a0*/  LDL R14, [R1+0x118] ;  /* 0x00011800010e7983 */ /* 0x001ea80000100800 */
[----:B------:R-:W2:Y:S01]  /*7b2b0*/  LDL R15, [R1+0x11c] ;  /* 0x00011c00010f7983 */ /* 0x000ea20000100800 */
[----:B------:R0:W-:Y:S03]  /*7b2c0*/  STL.64 [R1+0x5590], R10 ;  /* 0x0055900a01007387 */ /* 0x0001e60000100a00 */
[----:B0-----:R-:W3:Y:S01]  /*7b2d0*/  LDL.64 R10, [R1+0x108] ;  /* 0x00010800010a7983 */ /* 0x001ee20000100a00 */
[----:B------:R-:W-:-:S02]  /*7b2e0*/  IMAD.MOV.U32 R28, RZ, RZ, R6 ;  /* 0x000000ffff1c7224 */ /* 0x000fc400078e0006 */
[----:B------:R-:W-:Y:S01]  /*7b2f0*/  IMAD.MOV.U32 R17, RZ, RZ, R7 ;  /* 0x000000ffff117224 */ /* 0x000fe200078e0007 */
[----:B---3--:R0:W-:Y:S01]  /*7b300*/  STL.64 [R1+0x55b0], R10 ;  /* 0x0055b00a01007387 */ /* 0x0081e20000100a00 */
[----:B------:R-:W2:Y:S02]  /*7b310*/  LDL.LU R8, [R1+0x6d0] ;  /* 0x0006d00001087983 */ /* 0x000ea40000300800 */
[----:B------:R-:W2:Y:S01]  /*7b320*/  LDL.LU R9, [R1+0x6d4] ;  /* 0x0006d40001097983 */ /* 0x000ea20000300800 */
[----:B0-----:R-:W2:Y:S01]  /*7b330*/  LDL.LU R10, [R1+0x6d8] ;  /* 0x0006d800010a7983 */ /* 0x001ea20000300800 */
[----:B------:R-:W2:Y:S02]  /*7b340*/  LDL.LU R11, [R1+0x6dc] ;  /* 0x0006dc00010b7983 */ /* 0x000ea40000300800 */
[----:B------:R-:W3:Y:S02]  /*7b350*/  LDL.64 R6, [R1+0xe8] ;  /* 0x0000e80001067983 */ /* 0x000ee40000100a00 */
[----:B---3--:R0:W-:Y:S01]  /*7b360*/  STL.64 [R1+0x5588], R6 ;  /* 0x0055880601007387 */ /* 0x0081e20000100a00 */
[----:B------:R-:W3:Y:S02]  /*7b370*/  LDL.LU R4, [R1+0x6b0] ;  /* 0x0006b00001047983 */ /* 0x000ee40000300800 */
[----:B------:R-:W3:Y:S01]  /*7b380*/  LDL.LU R5, [R1+0x6b4] ;  /* 0x0006b40001057983 */ /* 0x000ee20000300800 */
[----:B0-----:R-:W3:Y:S01]  /*7b390*/  LDL.LU R6, [R1+0x6b8] ;  /* 0x0006b80001067983 */ /* 0x001ee20000300800 */
[----:B------:R-:W3:Y:S02]  /*7b3a0*/  LDL.LU R7, [R1+0x6bc] ;  /* 0x0006bc0001077983 */ /* 0x000ee40000300800 */
[----:B------:R-:W2:Y:S02]  /*7b3b0*/  LDL R26, [R1+0x28] ;  /* 0x00002800011a7983 */ /* 0x000ea40000100800 */
[----:B------:R-:W-:-:S05]  /*7b3c0*/  IMAD.MOV.U32 R27, RZ, RZ, R29 ;  /* 0x000000ffff1b7224 */ /* 0x000fca00078e001d */
[----:B--2---:R0:W-:Y:S01]  /*7b3d0*/  STL.64 [R1+0x5558], R26 ;  /* 0x0055581a01007387 */ /* 0x0041e20000100a00 */
[----:B------:R-:W2:Y:S02]  /*7b3e0*/  LDL.LU R24, [R1+0x3a0] ;  /* 0x0003a00001187983 */ /* 0x000ea40000300800 */
[----:B------:R-:W2:Y:S01]  /*7b3f0*/  LDL.LU R25, [R1+0x3a4] ;  /* 0x0003a40001197983 */ /* 0x000ea20000300800 */
[----:B0-----:R-:W2:Y:S01]  /*7b400*/  LDL.LU R26, [R1+0x3a8] ;  /* 0x0003a800011a7983 */ /* 0x001ea20000300800 */
[----:B------:R-:W2:Y:S02]  /*7b410*/  LDL.LU R27, [R1+0x3ac] ;  /* 0x0003ac00011b7983 */ /* 0x000ea40000300800 */
[----:B----4-:R-:W-:Y:S02]  /*7b420*/  STL.64 [R1+0x5508], R18 ;  /* 0x0055081201007387 */ /* 0x010fe40000100a00 */
[----:B------:R0:W-:Y:S02]  /*7b430*/  STL.64 [R1+0x5500], R16 ;  /* 0x0055001001007387 */ /* 0x0001e40000100a00 */
[----:B0-----:R-:W4:Y:S01]  /*7b440*/  LDL.LU R16, [R1+0x5d0] ;  /* 0x0005d00001107983 */ /* 0x001f220000300800 */
[----:B------:R-:W4:Y:S02]  /*7b450*/  LDL.LU R17, [R1+0x5d4] ;  /* 0x0005d40001117983 */ /* 0x000f240000300800 */
[----:B------:R-:W2:Y:S02]  /*7b460*/  LDL.LU R18, [R1+0x5d8] ;  /* 0x0005d80001127983 */ /* 0x000ea40000300800 */
[----:B------:R-:W2:Y:S01]  /*7b470*/  LDL.LU R19, [R1+0x5dc] ;  /* 0x0005dc0001137983 */ /* 0x000ea20000300800 */
[C---:B------:R-:W-:Y:S01]  /*7b480*/  HMMA.16816.F32 R12, R20.reuse, R14, R8 ;  /* 0x0000000e140c723c */ /* 0x040fe20000001808 */
[----:B--2---:R-:W-:Y:S01]  /*7b490*/  STL.64 [R1+0x5520], R18 ;  /* 0x0055201201007387 */ /* 0x004fe20000100a00 */
[----:B----4-:R0:W-:Y:S03]  /*7b4a0*/  STL.64 [R1+0x5518], R16 ;  /* 0x0055181001007387 */ /* 0x0101e60000100a00 */
        /* <DEDUP_REMOVED lines=10> */
[----:B------:R-:W4:Y:S01]  /*7b550*/  LDL.LU.64 R10, [R1+0x55b0] ;  /* 0x0055b000010a7983 */ /* 0x000f220000300a00 */
[----:B------:R-:W-:Y:S02]  /*7b560*/  STL.64 [R1+0x6d0], R12 ;  /* 0x0006d00c01007387 */ /* 0x000fe40000100a00 */
[----:B------:R0:W-:Y:S02]  /*7b570*/  STL.64 [R1+0x6d8], R14 ;  /* 0x0006d80e01007387 */ /* 0x0001e40000100a00 */
[----:B0-----:R-:W4:Y:S01]  /*7b580*/  LDL.LU.64 R14, [R1+0x55a8] ;  /* 0x0055a800010e7983 */ /* 0x001f220000300a00 */
[----:B------:R-:W4:Y:S02]  /*7b590*/  LDL.LU.64 R12, [R1+0x55a0] ;  /* 0x0055a000010c7983 */ /* 0x000f240000300a00 */
[C---:B----4-:R-:W-:Y:S01]  /*7b5a0*/  HMMA.16816.F32 R12, R20.reuse, R10, R12 ;  /* 0x0000000a140c723c */ /* 0x050fe2000000180c */
[----:B------:R-:W-:Y:S11]  /*7b5b0*/  IMAD.MOV.U32 R29, RZ, RZ, R11 ;  /* 0x000000ffff1d7224 */ /* 0x000ff600078e000b */
[----:B------:R-:W-:Y:S11]  /*7b5c0*/  @!UPT UIADD3 URZ, URZ, URZ, URZ ;  /* 0x0000003f3f3ff290 */ /* 0x000ff6000fffe03f */
[----:B------:R0:W-:Y:S01]  /*7b5d0*/  STL.64 [R1+0x6c0], R12 ;  /* 0x0006c00c01007387 */ /* 0x0001e20000100a00 */
[----:B------:R1:W-:Y:S02]  /*7b5e0*/  STL.64 [R1+0x6c8], R14 ;  /* 0x0006c80e01007387 */ /* 0x0003e40000100a00 */
[----:B0-----:R-:W-:Y:S01]  /*7b5f0*/  IMAD.MOV.U32 R13, RZ, RZ, R10 ;  /* 0x000000ffff0d7224 */ /* 0x001fe200078e000a */
[----:B-1----:R-:W4:Y:S01]  /*7b600*/  LDL.LU.64 R14, [R1+0x5598] ;  /* 0x00559800010e7983 */ /* 0x002f220000300a00 */
[----:B------:R-:W3:Y:S02]  /*7b610*/  LDL.LU.64 R10, [R1+0x5590] ;  /* 0x00559000010a7983 */ /* 0x000ee40000300a00 */
[C---:B---3--:R-:W-:Y:S01]  /*7b620*/  HMMA.16816.F32 R8, R20.reuse, R10, R4 ;  /* 0x0000000a1408723c */ /* 0x048fe20000001804 */
[----:B------:R-:W3:Y:S11]  /*7b630*/  LDL.LU.64 R6, [R1+0x5588] ;  /* 0x0055880001067983 */ /* 0x000ef60000300a00 */
[----:B------:R-:W-:Y:S11]  /*7b640*/  @!UPT UIADD3 URZ, URZ, URZ, URZ ;  /* 0x0000003f3f3ff290 */ /* 0x000ff6000fffe03f */
[----:B------:R-:W-:Y:S01]  /*7b650*/  STL.64 [R1+0x6b0], R8 ;  /* 0x0006b00801007387 */ /* 0x000fe20000100a00 */
[----:B------:R0:W-:Y:S03]  /*7b660*/  STL.64 [R1+0x6b8], R10 ;  /* 0x0006b80a01007387 */ /* 0x0001e60000100a00 */
[----:B0-----:R-:W2:Y:S01]  /*7b670*/  LDL.LU.64 R10, [R1+0x5580] ;  /* 0x00558000010a7983 */ /* 0x001ea20000300a00 */
[----:B------:R-:W2:Y:S02]  /*7b680*/  LDL.LU.64 R8, [R1+0x5578] ;  /* 0x0055780001087983 */ /* 0x000ea40000300a00 */
[----:B---3--:R-:W-:Y:S01]  /*7b690*/  IMAD.MOV.U32 R12, RZ, RZ, R7 ;  /* 0x000000ffff0c7224 */ /* 0x008fe200078e0007 */
[C---:B--2---:R-:W-:Y:S11]  /*7b6a0*/  HMMA.16816.F32 R8, R20.reuse, R6, R8 ;  /* 0x000000061408723c */ /* 0x044ff60000001808 */
[----:B------:R-:W-:Y:S11]  /*7b6b0*/  @!UPT UIADD3 URZ, URZ, URZ, URZ ;  /* 0x0000003f3f3ff290 */ /* 0x000ff6000fffe03f */
[----:B------:R-:W-:Y:S01]  /*7b6c0*/  @!UPT UIADD3 URZ, URZ, URZ, URZ ;  /* 0x0000003f3f3ff290 */ /* 0x000fe2000fffe03f */
[----:B------:R0:W-:Y:S01]  /*7b6d0*/  STL.64 [R1+0x6a0], R8 ;  /* 0x0006a00801007387 */ /* 0x0001e20000100a00 */
[----:B------:R1:W-:Y:S02]  /*7b6e0*/  STL.64 [R1+0x6a8], R10 ;  /* 0x0006a80a01007387 */ /* 0x0003e40000100a00 */
[----:B0-----:R-:W-:Y:S01]  /*7b6f0*/  IMAD.MOV.U32 R9, RZ, RZ, R6 ;  /* 0x000000ffff097224 */ /* 0x001fe200078e0006 */
[----:B-1----:R-:W2:Y:S01]  /*7b700*/  LDL.LU.64 R10, [R1+0x5570] ;  /* 0x00557000010a7983 */ /* 0x002ea20000300a00 */
[----:B------:R-:W3:Y:S02]  /*7b710*/  LDL.LU R8, [R1+0x5568] ;  /* 0x0055680001087983 */ /* 0x000ee40000300800 */
[----:B------:R-:W2:Y:S02]  /*7b720*/  LDL.LU.64 R6, [R1+0x5560] ;  /* 0x0055600001067983 */ /* 0x000ea40000300a00 */
[----:B--2---:R-:W-:Y:S01]  /*7b730*/  HMMA.16816.F32 R20, R20, R6, R24 ;  /* 0x000000061414723c */ /* 0x004fe20000001818 */
[----:B------:R-:W2:Y:S01]  /*7b740*/  LDL.LU.64 R26, [R1+0x5558] ;  /* 0x00555800011a7983 */ /* 0x000ea20000300a00 */
[----:B------:R-:W2:Y:S02]  /*7b750*/  LDL.LU.64 R6, [R1+0x5550] ;  /* 0x0055500001067983 */ /* 0x000ea40000300a00 */
[----:B------:R-:W2:Y:S11]  /*7b760*/  LDL.LU.64 R4, [R1+0x5548] ;  /* 0x0055480001047983 */ /* 0x000eb60000300a00 */
[----:B------:R-:W-:Y:S08]  /*7b770*/  @!UPT UIADD3 URZ, URZ, URZ, URZ ;  /* 0x0000003f3f3ff290 */ /* 0x000ff0000fffe03f */
[----:B------:R-:W-:Y:S01]  /*7b780*/  STL.64 [R1+0x3a0], R20 ;  /* 0x0003a01401007387 */ /* 0x000fe20000100a00 */
[----:B------:R-:W-:Y:S02]  /*7b790*/  STL.64 [R1+0x3a8], R22 ;  /* 0x0003a81601007387 */ /* 0x000fe40000100a00 */
[----:B---3--:R0:W1:Y:S02]  /*7b7a0*/  LDSM.16.MT88.4 R20, [R8+0x23080] ;  /* 0x023080000814783b */ /* 0x0080640000004200 */
[----:B0-----:R-:W3:Y:S04]  /*7b7b0*/  LDL.LU R8, [R1+0x5540] ;  /* 0x0055400001087983 */ /* 0x001ee80000300800 */
[----:B-1----:R0:W-:Y:S01]  /*7b7c0*/  STL.64 [R1+0x52e8], R22 ;  /* 0x0052e81601007387 */ /* 0x0021e20000100a00 */
[----:B------:R1:W-:Y:S03]  /*7b7d0*/  STL.64 [R1+0x52e0], R20 ;  /* 0x0052e01401007387 */ /* 0x0003e60000100a00 */
[----:B0-----:R-:W3:Y:S01]  /*7b7e0*/  LDL.LU.64 R22, [R1+0xd8] ;  /* 0x0000d80001167983 */ /* 0x001ee20000300a00 */
[C---:B--2---:R-:W-:Y:S03]  /*7b7f0*/  HMMA.16816.F32 R24, R4.reuse, R26, R16 ;  /* 0x0000001a0418723c */ /* 0x044fe60000001810 */
[----:B---3--:R0:W-:Y:S01]  /*7b800*/  STL.64 [R1+0x5450], R22 ;  /* 0x0054501601007387 */ /* 0x0081e20000100a00 */
[----:B-1----:R-:W4:Y:S02]  /*7b810*/  LDL.LU R20, [R1+0x5b0] ;  /* 0x0005b00001147983 */ /* 0x002f240000300800 */
[----:B------:R-:W4:Y:S01]  /*7b820*/  LDL.LU R21, [R1+0x5b4] ;  /* 0x0005b40001157983 */ /* 0x000f220000300800 */
[----:B0-----:R-:W4:Y:S01]  /*7b830*/  LDL.LU R22, [R1+0x5b8] ;  /* 0x0005b80001167983 */ /* 0x001f220000300800 */
[----:B------:R-:W4:Y:S02]  /*7b840*/  LDL.LU R23, [R1+0x5bc] ;  /* 0x0005bc0001177983 */ /* 0x000f240000300800 */
[----:B------:R-:W2:Y:S02]  /*7b850*/  LDL.LU.64 R18, [R1+0x5538] ;  /* 0x0055380001127983 */ /* 0x000ea40000300a00 */
[----:B------:R-:W2:Y:S11]  /*7b860*/  LDL.LU.64 R16, [R1+0x5530] ;  /* 0x0055300001107983 */ /* 0x000eb60000300a00 */
        /* <DEDUP_REMOVED lines=12> */
[----:B------:R-:W3:Y:S11]  /*7b930*/  LDL.LU.64 R16, [R1+0x5500] ;  /* 0x0055000001107983 */ /* 0x000ef60000300a00 */
        /* <DEDUP_REMOVED lines=9> */
[----:B------:R1:W-:Y:S03]  /*7b9d0*/  STL.64 [R1+0x5c8], R26 ;  /* 0x0005c81a01007387 */ /* 0x0003e60000100a00 */
[----:B0-----:R-:W2:Y:S01]  /*7b9e0*/  LDL.LU R24, [R1+0xb0] ;  /* 0x0000b00001187983 */ /* 0x001ea20000300800 */
[----:B------:R-:W2:Y:S02]  /*7b9f0*/  LDL.LU R25, [R1+0xb4] ;  /* 0x0000b40001197983 */ /* 0x000ea40000300800 */
[----:B-1----:R-:W2:Y:S02]  /*7ba00*/  LDL.LU R26, [R1+0xb8] ;  /* 0x0000b800011a7983 */ /* 0x002ea40000300800 */
[----:B------:R-:W2:Y:S01]  /*7ba10*/  LDL.LU R27, [R1+0xbc] ;  /* 0x0000bc00011b7983 */ /* 0x000ea20000300800 */
[----:B----4-:R-:W-:Y:S01]  /*7ba20*/  HMMA.16816.F32 R20, R4, R14, R20 ;  /* 0x0000000e0414723c */ /* 0x010fe20000001814 */
[----:B--2---:R0:W-:Y:S01]  /*7ba30*/  STL.64 [R1+0x5418], R26 ;  /* 0x0054181a01007387 */ /* 0x0041e20000100a00 */
[----:B------:R-:W-:Y:S02]  /*7ba40*/  STL.64 [R1+0x5410], R24 ;  /* 0x0054101801007387 */ /* 0x000fe40000100a00 */
[----:B0-----:R-:W-:-:S02]  /*7ba50*/  IMAD.MOV.U32 R26, RZ, RZ, R9 ;  /* 0x000000ffff1a7224 */ /* 0x001fc400078e0009 */
[----:B------:R-:W-:Y:S01]  /*7ba60*/  IMAD.MOV.U32 R27, RZ, RZ, R12 ;  /* 0x000000ffff1b7224 */ /* 0x000fe200078e000c */
[----:B------:R-:W2:Y:S01]  /*7ba70*/  LDL.LU R9, [R1+0x54e8] ;  /* 0x0054e80001097983 */ /* 0x000ea20000300800 */
[----:B------:R-:W4:Y:S03]  /*7ba80*/  LDL.LU R12, [R1+0x54e4] ;  /* 0x0054e400010c7983 */ /* 0x000f260000300800 */
[----:B------:R0:W-:Y:S04]  /*7ba90*/  STL.64 [R1+0x5428], R26 ;  /* 0x0054281a01007387 */ /* 0x0001e80000100a00 */
[----:B0-----:R-:W2:Y:S04]  /*7baa0*/  LDL.64 R26, [R1+0xf8] ;  /* 0x0000f800011a7983 */ /* 0x001ea80000100a00 */
[----:B--2---:R-:W-:Y:S01]  /*7bab0*/  STL.64 [R1+0x5440], R26 ;  /* 0x0054401a01007387 */ /* 0x004fe20000100a00 */
[----:B------:R0:W-:Y:S02]  /*7bac0*/  STL.64 [R1+0x53e0], R18 ;  /* 0x0053e01201007387 */ /* 0x0001e40000100a00 */
[----:B0-----:R-:W-:-:S02]  /*7bad0*/  IMAD.MOV.U32 R18, RZ, RZ, R13 ;  /* 0x000000ffff127224 */ /* 0x001fc400078e000d */
[----:B------:R-:W-:Y:S01]  /*7bae0*/  IMAD.MOV.U32 R19, RZ, RZ, R29 ;  /* 0x000000ffff137224 */ /* 0x000fe200078e001d */
[----:B------:R-:W4:Y:S01]  /*7baf0*/  LDL.LU R13, [R1+0x54e0] ;  /* 0x0054e000010d7983 */ /* 0x000f220000300800 */
[----:B------:R0:W-:Y:S02]  /*7bb00*/  STL.64 [R1+0x5b0], R20 ;  /* 0x0005b01401007387 */ /* 0x0001e40000100a00 */
[----:B------:R1:W-:Y:S01]  /*7bb10*/  STL.64 [R1+0x5b8], R22 ;  /* 0x0005b81601007387 */ /* 0x0003e20000100a00 */
[----:B------:R-:W-:Y:S01]  /*7bb20*/  STL.64 [R1+0x5448], R18 ;  /* 0x0054481201007387 */ /* 0x000fe20000100a00 */
[----:B------:R-:W2:Y:S02]  /*7bb30*/  LDL.LU R24, [R1+0x530] ;  /* 0x0005300001187983 */ /* 0x000ea40000300800 */
[----:B------:R-:W2:Y:S02]  /*7bb40*/  LDL.LU R25, [R1+0x534] ;  /* 0x0005340001197983 */ /* 0x000ea40000300800 */
[----:B------:R-:W2:Y:S01]  /*7bb50*/  LDL.LU R26, [R1+0x538] ;  /* 0x00053800011a7983 */ /* 0x000ea20000300800 */
[----:B------:R-:W2:Y:S04]  /*7bb60*/  LDL.LU R27, [R1+0x53c] ;  /* 0x00053c00011b7983 */ /* 0x000ea80000300800 */
[----:B--2---:R2:W-:Y:S01]  /*7bb70*/  STL.64 [R1+0x5460], R26 ;  /* 0x0054601a01007387 */ /* 0x0045e20000100a00 */
[----:B------:R-:W-:Y:S02]  /*7bb80*/  STL.64 [R1+0x5458], R24 ;  /* 0x0054581801007387 */ /* 0x000fe40000100a00 */
[----:B0-----:R-:W4:Y:S02]  /*7bb90*/  LDL.LU R20, [R1+0x540] ;  /* 0x0005400001147983 */ /* 0x001f240000300800 */
[----:B------:R-:W4:Y:S01]  /*7bba0*/  LDL.LU R21, [R1+0x544] ;  /* 0x0005440001157983 */ /* 0x000f220000300800 */
[----:B-1----:R-:W4:Y:S01]  /*7bbb0*/  LDL.LU R22, [R1+0x548] ;  /* 0x0005480001167983 */ /* 0x002f220000300800 */
[----:B------:R-:W4:Y:S02]  /*7bbc0*/  LDL.LU R23, [R1+0x54c] ;  /* 0x00054c0001177983 */ /* 0x000f240000300800 */
[----:B--2---:R-:W-:-:S02]  /*7bbd0*/  IMAD.MOV.U32 R26, RZ, RZ, R28 ;  /* 0x000000ffff1a7224 */ /* 0x004fc400078e001c */
[----:B---3--:R-:W-:Y:S01]  /*7bbe0*/  IMAD.MOV.U32 R27, RZ, RZ, R17 ;  /* 0x000000ffff1b7224 */ /* 0x008fe200078e0011 */
[----:B----4-:R-:W-:Y:S01]  /*7bbf0*/  STL.64 [R1+0x5470], R22 ;  /* 0x0054701601007387 */ /* 0x010fe20000100a00 */
[----:B------:R-:W-:Y:S03]  /*7bc00*/  STL.64 [R1+0x5468], R20 ;  /* 0x0054681401007387 */ /* 0x000fe60000100a00 */
[----:B------:R0:W-:Y:S02]  /*7bc10*/  STL.64 [R1+0x5478], R26 ;  /* 0x0054781a01007387 */ /* 0x0001e40000100a00 */
[----:B0-----:R-:W2:Y:S04]  /*7bc20*/  LDL.64 R26, [R1+0x138] ;  /* 0x00013800011a7983 */ /* 0x001ea80000100a00 */
[----:B--2---:R0:W-:Y:S01]  /*7bc30*/  STL.64 [R1+0x5490], R26 ;  /* 0x0054901a01007387 */ /* 0x0041e20000100a00 */
[----:B------:R-:W2:Y:S02]  /*7bc40*/  LDL.LU R20, [R1+0x550] ;  /* 0x0005500001147983 */ /* 0x000ea40000300800 */
[----:B------:R-:W2:Y:S02]  /*7bc50*/  LDL.LU R21, [R1+0x554] ;  /* 0x0005540001157983 */ /* 0x000ea40000300800 */
[----:B------:R-:W3:Y:S01]  /*7bc60*/  LDL.LU R22, [R1+0x558] ;  /* 0x0005580001167983 */ /* 0x000ee20000300800 */
[----:B------:R-:W3:Y:S04]  /*7bc70*/  LDL.LU R23, [R1+0x55c] ;  /* 0x00055c0001177983 */ /* 0x000ee80000300800 */
[----:B0-----:R-:W4:Y:S04]  /*7bc80*/  LDL.64 R26, [R1+0x148] ;  /* 0x00014800011a7983 */ /* 0x001f280000100a00 */
[----:B----4-:R-:W-:Y:S01]  /*7bc90*/  STL.64 [R1+0x54a8], R26 ;  /* 0x0054a81a01007387 */ /* 0x010fe20000100a00 */
[----:B---3--:R-:W-:Y:S02]  /*7bca0*/  STL.64 [R1+0x5488], R22 ;  /* 0x0054881601007387 */ /* 0x008fe40000100a00 */
[----:B--2---:R0:W-:Y:S02]  /*7bcb0*/  STL.64 [R1+0x5480], R20 ;  /* 0x0054801401007387 */ /* 0x0041e40000100a00 */
        /* <DEDUP_REMOVED lines=14> */
[----:B------:R-:W-:-:S05]  /*7bda0*/  IMAD.MOV.U32 R27, RZ, RZ, R0 ;  /* 0x000000ffff1b7224 */ /* 0x000fca00078e0000 */
[----:B------:R0:W-:Y:S01]  /*7bdb0*/  STL.64 [R1+0x54d8], R26 ;  /* 0x0054d81a01007387 */ /* 0x0001e20000100a00 */
[----:B------:R-:W4:Y:S02]  /*7bdc0*/  LDL.LU R24, [R1+0x5a0] ;  /* 0x0005a00001187983 */ /* 0x000f240000300800 */
[----:B------:R-:W4:Y:S01]  /*7bdd0*/  LDL.LU R25, [R1+0x5a4] ;  /* 0x0005a40001197983 */ /* 0x000f220000300800 */
[----:B0-----:R-:W4:Y:S01]  /*7bde0*/  LDL.LU R26, [R1+0x5a8] ;  /* 0x0005a800011a7983 */ /* 0x001f220000300800 */
        /* <DEDUP_REMOVED lines=14> */
[----:B------:R0:W-:Y:S02]  /*7bed0*/  STL.64 [R1+0x53d8], R14 ;  /* 0x0053d80e01007387 */ /* 0x0001e40000100a00 */
[----:B------:R-:W-:Y:S01]  /*7bee0*/  STL.64 [R1+0x53d0], R12 ;  /* 0x0053d00c01007387 */ /* 0x000fe20000100a00 */
[----:B0-----:R-:W2:Y:S04]  /*7bef0*/  LDL.LU.64 R14, [R1+0x18] ;  /* 0x00001800010e7983 */ /* 0x001ea80000300a00 */
[----:B--2---:R0:W-:Y:S04]  /*7bf00*/  STL.64 [R1+0x53f8], R14 ;  /* 0x0053f80e01007387 */ /* 0x0041e80000100a00 */
[----:B0-----:R-:W2:Y:S01]  /*7bf10*/  LDL.LU.64 R14, [R1+0x28] ;  /* 0x00002800010e7983 */ /* 0x001ea20000300a00 */
[C---:B----4-:R-:W-:Y:S03]  /*7bf20*/  HMMA.16816.F32 R24, R4.reuse, R10, R24 ;  /* 0x0000000a0418723c */ /* 0x050fe60000001818 */
[----:B--2---:R0:W-:Y:S01]  /*7bf30*/  STL.64 [R1+0x5420], R14 ;  /* 0x0054200e01007387 */ /* 0x0041e20000100a00 */
[----:B------:R-:W2:Y:S02]  /*7bf40*/  LDL.LU R12, [R1+0x510] ;  /* 0x00051000010c7983 */ /* 0x000ea40000300800 */
[----:B------:R-:W2:Y:S01]  /*7bf50*/  LDL.LU R13, [R1+0x514] ;  /* 0x00051400010d7983 */ /* 0x000ea20000300800 */
[----:B0-----:R-:W4:Y:S01]  /*7bf60*/  LDL.LU R14, [R1+0x518] ;  /* 0x00051800010e7983 */ /* 0x001f220000300800 */
[----:B------:R-:W4:Y:S03]  /*7bf70*/  LDL.LU R15, [R1+0x51c] ;  /* 0x00051c00010f7983 */ /* 0x000f260000300800 */
[----:B----4-:R-:W-:Y:S01]  /*7bf80*/  STL.64 [R1+0x5438], R14 ;  /* 0x0054380e01007387 */ /* 0x010fe20000100a00 */
[----:B--2---:R0:W-:Y:S03]  /*7bf90*/  STL.64 [R1+0x5430], R12 ;  /* 0x0054300c01007387 */ /* 0x0041e60000100a00 */
[----:B0-----:R-:W2:Y:S01]  /*7bfa0*/  LDL.LU R12, [R1+0x520] ;  /* 0x00052000010c7983 */ /* 0x001ea20000300800 */
[----:B------:R-:W2:Y:S02]  /*7bfb0*/  LDL.LU R13, [R1+0x524] ;  /* 0x00052400010d7983 */ /* 0x000ea40000300800 */
[----:B------:R-:W2:Y:S02]  /*7bfc0*/  LDL.LU R14, [R1+0x528] ;  /* 0x00052800010e7983 */ /* 0x000ea40000300800 */
[----:B------:R-:W2:Y:S03]  /*7bfd0*/  LDL.LU R15, [R1+0x52c] ;  /* 0x00052c00010f7983 */ /* 0x000ea60000300800 */
[----:B------:R-:W-:Y:S01]  /*7bfe0*/  STL.64 [R1+0x5a0], R24 ;  /* 0x0005a01801007387 */ /* 0x000fe20000100a00 */
[----:B------:R0:W-:Y:S03]  /*7bff0*/  STL.64 [R1+0x5a8], R26 ;  /* 0x0005a81a01007387 */ /* 0x0001e60000100a00 */
[----:B0-----:R-:W4:Y:S01]  /*7c000*/  LDL.LU.64 R26, [R1+0x54d8] ;  /* 0x0054d800011a7983 */ /* 0x001f220000300a00 */
[----:B------:R-:W-:Y:S02]  /*7c010*/  STL.64 [R1+0x53c8], R10 ;  /* 0x0053c80a01007387 */ /* 0x000fe40000100a00 */
[----:B------:R0:W-:Y:S02]  /*7c020*/  STL.64 [R1+0x53c0], R8 ;  /* 0x0053c00801007387 */ /* 0x0001e40000100a00 */
[----:B0-----:R-:W2:Y:S01]  /*7c030*/  LDL.LU R8, [R1+0x380] ;  /* 0x0003800001087983 */ /* 0x001ea20000300800 */
[----:B------:R-:W2:Y:S02]  /*7c040*/  LDL.LU R9, [R1+0x384] ;  /* 0x0003840001097983 */ /* 0x000ea40000300800 */
[----:B------:R-:W2:Y:S02]  /*7c050*/  LDL.LU R10, [R1+0x388] ;  /* 0x00038800010a7983 */ /* 0x000ea40000300800 */
        /* <DEDUP_REMOVED lines=16> */
[----:B------:R-:W-:Y:S11]  /*7c160*/  IMAD.MOV.U32 R2, RZ, RZ, R27 ;  /* 0x000000ffff027224 */ /* 0x000ff600078e001b */
[----:B------:R-:W-:Y:S11]  /*7c170*/  @!UPT UIADD3 URZ, URZ, URZ, URZ ;  /* 0x0000003f3f3ff290 */ /* 0x000ff6000fffe03f */
[----:B------:R-:W-:Y:S01]  /*7c180*/  STL.64 [R1+0x570], R20 ;  /* 0x0005701401007387 */ /* 0x000fe20000100a00 */
[----:B------:R0:W-:Y:S03]  /*7c190*/  STL.64 [R1+0x578], R22 ;  /* 0x0005781601007387 */ /* 0x0001e60000100a00 */
[----:B0-----:R-:W4:Y:S01]  /*7c1a0*/  LDL.LU.64 R22, [R1+0x54a0] ;  /* 0x0054a00001167983 */ /* 0x001f220000300a00 */
[----:B------:R-:W4:Y:S02]  /*7c1b0*/  LDL.LU.64 R20, [R1+0x5498] ;  /* 0x0054980001147983 */ /* 0x000f240000300a00 */
[----:B------:R-:W4:Y:S02]  /*7c1c0*/  LDL.LU.64 R26, [R1+0x5490] ;  /* 0x00549000011a7983 */ /* 0x000f240000300a00 */
        /* <DEDUP_REMOVED lines=9> */
[----:B------:R-:W4:Y:S01]  /*7c260*/  LDL.LU.64 R22, [R1+0x5470] ;  /* 0x0054700001167983 */ /* 0x000f220000300a00 */
[----:B------:R-:W4:Y:S02]  /*7c270*/  LDL.LU.64 R20, [R1+0x5468] ;  /* 0x0054680001147983 */ /* 0x000f240000300a00 */
[----:B---3--:R-:W-:Y:S11]  /*7c280*/  IMAD.MOV.U32 R3, RZ, RZ, R19 ;  /* 0x000000ffff037224 */ /* 0x008ff600078e0013 */
[----:B------:R-:W-:Y:S08]  /*7c290*/  @!UPT UIADD3 URZ, URZ, URZ, URZ ;  /* 0x0000003f3f3ff290 */ /* 0x000ff0000fffe03f */
[----:B------:R-:W-:Y:S01]  /*7c2a0*/  STL.64 [R1+0x550], R24 ;  /* 0x0005501801007387 */ /* 0x000fe20000100a00 */
[----:B------:R0:W-:Y:S03]  /*7c2b0*/  STL.64 [R1+0x558], R26 ;  /* 0x0005581a01007387 */ /* 0x0001e60000100a00 */
[----:B0-----:R-:W3:Y:S01]  /*7c2c0*/  LDL.LU.64 R26, [R1+0x5460] ;  /* 0x00546000011a7983 */ /* 0x001ee20000300a00 */
[----:B------:R-:W3:Y:S01]  /*7c2d0*/  LDL.LU.64 R24, [R1+0x5458] ;  /* 0x0054580001187983 */ /* 0x000ee20000300a00 */
[C---:B----4-:R-:W-:Y:S11]  /*7c2e0*/  HMMA.16816.F32 R20, R4.reuse, R18, R20 ;  /* 0x000000120414723c */ /* 0x050ff60000001814 */
[----:B------:R-:W-:Y:S11]  /*7c2f0*/  @!UPT UIADD3 URZ, URZ, URZ, URZ ;  /* 0x0000003f3f3ff290 */ /* 0x000ff6000fffe03f */
[----:B------:R-:W-:Y:S01]  /*7c300*/  @!UPT UIADD3 URZ, URZ, URZ, URZ ;  /* 0x0000003f3f3ff290 */ /* 0x000fe2000fffe03f */
[----:B------:R0:W-:Y:S01]  /*7c310*/  STL.64 [R1+0x540], R20 ;  /* 0x0005401401007387 */ /* 0x0001e20000100a00 */
[----:B------:R1:W-:Y:S02]  /*7c320*/  STL.64 [R1+0x548], R22 ;  /* 0x0005481601007387 */ /* 0x0003e40000100a00 */
[----:B0-----:R-:W-:Y:S01]  /*7c330*/  IMAD.MOV.U32 R20, RZ, RZ, R18 ;  /* 0x000000ffff147224 */ /* 0x001fe200078e0012 */
[----:B-1----:R-:W4:Y:S01]  /*7c340*/  LDL.LU.64 R22, [R1+0x5450] ;  /* 0x0054500001167983 */ /* 0x002f220000300a00 */
[----:B------:R-:W3:Y:S02]  /*7c350*/  LDL.LU.64 R18, [R1+0x5448] ;  /* 0x0054480001127983 */ /* 0x000ee40000300a00 */
[C---:B---3--:R-:W-:Y:S01]  /*7c360*/  HMMA.16816.F32 R16, R4.reuse, R18, R24 ;  /* 0x000000120410723c */ /* 0x048fe20000001818 */
[----:B------:R-:W2:Y:S11]  /*7c370*/  LDL.LU.64 R26, [R1+0x5440] ;  /* 0x00544000011a7983 */ /* 0x000eb60000300a00 */
[----:B------:R-:W-:Y:S11]  /*7c380*/  @!UPT UIADD3 URZ, URZ, URZ, URZ ;  /* 0x0000003f3f3ff290 */ /* 0x000ff6000fffe03f */
[----:B------:R-:W-:Y:S01]  /*7c390*/  STL.64 [R1+0x530], R16 ;  /* 0x0005301001007387 */ /* 0x000fe20000100a00 */
[----:B------:R0:W-:Y:S03]  /*7c3a0*/  STL.64 [R1+0x538], R18 ;  /* 0x0005381201007387 */ /* 0x0001e60000100a00 */
[----:B0-----:R-:W3:Y:S01]  /*7c3b0*/  LDL.LU.64 R18, [R1+0x8] ;  /* 0x0000080001127983 */ /* 0x001ee20000300a00 */
        /* <DEDUP_REMOVED lines=10> */
[----:B------:R-:W2:Y:S11]  /*7c460*/  LDL.LU.64 R14, [R1+0x5420] ;  /* 0x00542000010e7983 */ /* 0x000eb60000300a00 */
[----:B------:R-:W-:Y:S11]  /*7c470*/  @!UPT UIADD3 URZ, URZ, URZ, URZ ;  /* 0x0000003f3f3ff290 */ /* 0x000ff6000fffe03f */
[----:B------:R-:W-:Y:S01]  /*7c480*/  STL.64 [R1+0x510], R24 ;  /* 0x0005101801007387 */ /* 0x000fe20000100a00 */
[----:B------:R0:W-:Y:S03]  /*7c490*/  STL.64 [R1+0x518], R26 ;  /* 0x0005181a01007387 */ /* 0x0001e60000100a00 */
[----:B0-----:R-:W4:Y:S01]  /*7c4a0*/  LDL.LU.64 R26, [R1+0x5418] ;  /* 0x00541800011a7983 */ /* 0x001f220000300a00 */
[----:B------:R-:W4:Y:S02]  /*7c4b0*/  LDL.LU.64 R24, [R1+0x5410] ;  /* 0x0054100001187983 */ /* 0x000f240000300a00 */
[----:B----4-:R-:W-:Y:S01]  /*7c4c0*/  HMMA.16816.F32 R4, R4, R22, R24 ;  /* 0x000000160404723c */ /* 0x010fe20000001818 */
        /* <DEDUP_REMOVED lines=16> */
[----:B------:R-:W-:Y:S02]  /*7c5d0*/  IMAD.MOV.U32 R4, RZ, RZ, R15 ;  /* 0x000000ffff047224 */ /* 0x000fe400078e000f */
[----:B------:R-:W2:Y:S02]  /*7c5e0*/  LDL.LU.64 R14, [R1+0x53f8] ;  /* 0x0053f800010e7983 */ /* 0x000ea40000300a00 */
[----:B--2---:R-:W-:Y:S01]  /*7c5f0*/  HMMA.16816.F32 R8, R24, R14, R8 ;  /* 0x0000000e1808723c */ /* 0x004fe20000001808 */
[----:B------:R-:W-:-:S02]  /*7c600*/  IMAD.MOV.U32 R22, RZ, RZ, R14 ;  /* 0x000000ffff167224 */ /* 0x000fc400078e000e */
[----:B-1----:R-:W-:Y:S11]  /*7c610*/  IMAD.MOV.U32 R7, RZ, RZ, R15 ;  /* 0x000000ffff077224 */ /* 0x002ff600078e000f */
[----:B------:R-:W-:Y:S09]  /*7c620*/  @!UPT UIADD3 URZ, URZ, URZ, URZ ;  /* 0x0000003f3f3ff290 */ /* 0x000ff2000fffe03f */
[----:B------:R-:W-:Y:S01]  /*7c630*/  STL.64 [R1+0x380], R8 ;  /* 0x0003800801007387 */ /* 0x000fe20000100a00 */
[----:B------:R-:W-:Y:S02]  /*7c640*/  STL.64 [R1+0x388], R10 ;  /* 0x0003880a01007387 */ /* 0x000fe40000100a00 */
[----:B------:R-:W-:Y:S02]  /*7c650*/  STL [R1+0x53f0], R22 ;  /* 0x0053f01601007387 */ /* 0x000fe40000100800 */
[----:B------:R0:W-:Y:S02]  /*7c660*/  STL.64 [R1+0x53e8], R20 ;  /* 0x0053e81401007387 */ /* 0x0001e40000100a00 */
        /* <DEDUP_REMOVED lines=13> */
[----:B------:R0:W-:Y:S03]  /*7c740*/  STL.64 [R1+0x53a0], R4 ;  /* 0x0053a00401007387 */ /* 0x0001e60000100a00 */
[----:B0-----:R-:W2:Y:S01]  /*7c750*/  LDL.LU R4, [R1+0x330] ;  /* 0x0003300001047983 */ /* 0x001ea20000300800 */
[----:B------:R-:W2:Y:S02]  /*7c760*/  LDL.LU R5, [R1+0x334] ;  /* 0x0003340001057983 */ /* 0x000ea40000300800 */
[----:B------:R-:W2:Y:S02]  /*7c770*/  LDL.LU R6, [R1+0x338] ;  /* 0x0003380001067983 */ /* 0x000ea40000300800 */
[----:B------:R-:W2:Y:S01]  /*7c780*/  LDL.LU R7, [R1+0x33c] ;  /* 0x00033c0001077983 */ /* 0x000ea20000300800 */
[C---:B---3--:R-:W-:Y:S01]  /*7c790*/  HMMA.16816.F32 R20, R24.reuse, R18, R20 ;  /* 0x000000121814723c */ /* 0x048fe20000001814 */
        /* <DEDUP_REMOVED lines=9> */
[----:B0-----:R-:W3:Y:S01]  /*7c830*/  LDL.LU R22, [R1+0x53f0] ;  /* 0x0053f00001167983 */ /* 0x001ee20000300800 */
[----:B------:R-:W2:Y:S02]  /*7c840*/  LDL.LU.64 R20, [R1+0x53e8] ;  /* 0x0053e80001147983 */ /* 0x000ea40000300a00 */
[----:B------:R-:W-:Y:S02]  /*7c850*/  IMAD.MOV.U32 R23, RZ, RZ, R19 ;  /* 0x000000ffff177224 */ /* 0x000fe400078e0013 */
[----:B------:R-:W-:Y:S02]  /*7c860*/  IMAD.MOV.U32 R29, RZ, RZ, R18 ;  /* 0x000000ffff1d7224 */ /* 0x000fe400078e0012 */
[----:B------:R-:W4:Y:S04]  /*7c870*/  LDL.LU.64 R18, [R1+0x53e0] ;  /* 0x0053e00001127983 */ /* 0x000f280000300a00 */
[----:B---3--:R-:W-:Y:S01]  /*7c880*/  STL.64 [R1+0x5370], R22 ;  /* 0x0053701601007387 */ /* 0x008fe20000100a00 */
[----:B--2---:R0:W-:Y:S03]  /*7c890*/  STL.64 [R1+0x5368], R20 ;  /* 0x0053681401007387 */ /* 0x0041e60000100a00 */
[----:B0-----:R-:W2:Y:S01]  /*7c8a0*/  LDL.LU R20, [R1+0x310] ;  /* 0x0003100001147983 */ /* 0x001ea20000300800 */
[----:B------:R-:W2:Y:S02]  /*7c8b0*/  LDL.LU R21, [R1+0x314] ;  /* 0x0003140001157983 */ /* 0x000ea40000300800 */
[----:B------:R-:W3:Y:S02]  /*7c8c0*/  LDL.LU R22, [R1+0x318] ;  /* 0x0003180001167983 */ /* 0x000ee40000300800 */
[----:B------:R-:W3:Y:S01]  /*7c8d0*/  LDL.LU R23, [R1+0x31c] ;  /* 0x00031c0001177983 */ /* 0x000ee20000300800 */
[C---:B----4-:R-:W-:Y:S01]  /*7c8e0*/  HMMA.16816.F32 R12, R24.reuse, R18, R12 ;  /* 0x00000012180c723c */ /* 0x050fe2000000180c */
[----:B---3--:R0:W-:Y:S01]  /*7c8f0*/  STL.64 [R1+0x5388], R22 ;  /* 0x0053881601007387 */ /* 0x0081e20000100a00 */
[----:B--2---:R-:W-:Y:S03]  /*7c900*/  STL.64 [R1+0x5380], R20 ;  /* 0x0053801401007387 */ /* 0x004fe60000100a00 */
[----:B0-----:R-:W2:Y:S04]  /*7c910*/  LDL.LU.64 R22, [R1+0x158] ;  /* 0x0001580001167983 */ /* 0x001ea80000300a00 */
[----:B--2---:R0:W-:Y:S04]  /*7c920*/  STL.64 [R1+0x5398], R22 ;  /* 0x0053981601007387 */ /* 0x0041e80000100a00 */
[----:B0-----:R-:W2:Y:S10]  /*7c930*/  LDL.LU.64 R22, [R1+0x38] ;  /* 0x0000380001167983 */ /* 0x001eb40000300a00 */
[----:B------:R-:W-:Y:S02]  /*7c940*/  STL.64 [R1+0x360], R12 ;  /* 0x0003600c01007387 */ /* 0x000fe40000100a00 */
[----:B------:R0:W-:Y:S02]  /*7c950*/  STL.64 [R1+0x368], R14 ;  /* 0x0003680e01007387 */ /* 0x0001e40000100a00 */
[----:B0-----:R-:W3:Y:S01]  /*7c960*/  LDL.LU.64 R14, [R1+0x53d8] ;  /* 0x0053d800010e7983 */ /* 0x001ee20000300a00 */
[----:B------:R-:W4:Y:S02]  /*7c970*/  LDL.LU.64 R12, [R1+0x53d0] ;  /* 0x0053d000010c7983 */ /* 0x000f240000300a00 */
[----:B------:R0:W-:Y:S02]  /*7c980*/  STL.64 [R1+0x5390], R18 ;  /* 0x0053901201007387 */ /* 0x0001e40000100a00 */
[----:B------:R-:W2:Y:S01]  /*7c990*/  LDL.LU R16, [R1+0x320] ;  /* 0x0003200001107983 */ /* 0x000ea20000300800 */
[----:B------:R-:W2:Y:S04]  /*7c9a0*/  LDL.LU R17, [R1+0x324] ;  /* 0x0003240001117983 */ /* 0x000ea80000300800 */
[----:B0-----:R-:W2:Y:S01]  /*7c9b0*/  LDL.LU R18, [R1+0x328] ;  /* 0x0003280001127983 */ /* 0x001ea20000300800 */
[----:B------:R-:W2:Y:S01]  /*7c9c0*/  LDL.LU R19, [R1+0x32c] ;  /* 0x00032c0001137983 */ /* 0x000ea20000300800 */
[C---:B---3--:R-:W-:Y:S11]  /*7c9d0*/  HMMA.16816.F32 R8, R24.reuse, R14, R8 ;  /* 0x0000000e1808723c */ /* 0x048ff60000001808 */
[----:B------:R-:W-:Y:S11]  /*7c9e0*/  @!UPT UIADD3 URZ, URZ, URZ, URZ ;  /* 0x0000003f3f3ff290 */ /* 0x000ff6000fffe03f */
[----:B------:R-:W-:Y:S01]  /*7c9f0*/  @!UPT UIADD3 URZ, URZ, URZ, URZ ;  /* 0x0000003f3f3ff290 */ /* 0x000fe2000fffe03f */
[----:B------:R-:W-:Y:S01]  /*7ca00*/  STL.64 [R1+0x350], R8 ;  /* 0x0003500801007387 */ /* 0x000fe20000100a00 */
[----:B------:R0:W-:Y:S03]  /*7ca10*/  STL.64 [R1+0x358], R10 ;  /* 0x0003580a01007387 */ /* 0x0001e60000100a00 */
[----:B0-----:R-:W3:Y:S01]  /*7ca20*/  LDL.LU.64 R10, [R1+0x53c8] ;  /* 0x0053c800010a7983 */ /* 0x001ee20000300a00 */
[----:B------:R-:W2:Y:S02]  /*7ca30*/  LDL.LU.64 R8, [R1+0x53c0] ;  /* 0x0053c00001087983 */ /* 0x000ea40000300a00 */
[----:B------:R0:W-:Y:S02]  /*7ca40*/  STL.64 [R1+0x5288], R14 ;  /* 0x0052880e01007387 */ /* 0x0001e40000100a00 */
[----:B----4-:R-:W-:Y:S01]  /*7ca50*/  STL.64 [R1+0x5280], R12 ;  /* 0x0052800c01007387 */ /* 0x010fe20000100a00 */
[----:B0-----:R-:W4:Y:S01]  /*7ca60*/  LDL R14, [R1+0x138] ;  /* 0x00013800010e7983 */ /* 0x001f220000100800 */
[----:B---3--:R-:W-:Y:S11]  /*7ca70*/  HMMA.16816.F32 R4, R24, R10, R4 ;  /* 0x0000000a1804723c */ /* 0x008ff60000001804 */
[----:B------:R-:W-:Y:S11]  /*7ca80*/  @!UPT UIADD3 URZ, URZ, URZ, URZ ;  /* 0x0000003f3f3ff290 */ /* 0x000ff6000fffe03f */
[----:B------:R-:W-:Y:S01]  /*7ca90*/  @!UPT UIADD3 URZ, URZ, URZ, URZ ;  /* 0x0000003f3f3ff290 */ /* 0x000fe2000fffe03f */
[----:B------:R-:W-:Y:S01]  /*7caa0*/  STL.64 [R1+0x340], R4 ;  /* 0x0003400401007387 */ /* 0x000fe20000100a00 */
[----:B------:R0:W-:Y:S03]  /*7cab0*/  STL.64 [R1+0x348], R6 ;  /* 0x0003480601007387 */ /* 0x0001e60000100a00 */
[----:B0-----:R-:W3:Y:S01]  /*7cac0*/  LDL.LU.64 R6, [R1+0x53b8] ;  /* 0x0053b80001067983 */ /* 0x001ee20000300a00 */
[----:B------:R-:W3:Y:S02]  /*7cad0*/  LDL.LU.64 R4, [R1+0x53b0] ;  /* 0x0053b00001047983 */ /* 0x000ee40000300a00 */
[----:B------:R-:W-:Y:S02]  /*7cae0*/  STL.64 [R1+0x5278], R10 ;  /* 0x0052780a01007387 */ /* 0x000fe40000100a00 */
[----:B--2---:R0:W-:Y:S02]  /*7caf0*/  STL.64 [R1+0x5270], R8 ;  /* 0x0052700801007387 */ /* 0x0041e40000100a00 */
[----:B------:R-:W-:-:S02]  /*7cb00*/  IMAD.MOV.U32 R15, RZ, RZ, R0 ;  /* 0x000000ffff0f7224 */ /* 0x000fc400078e0000 */
[----:B------:R-:W-:Y:S01]  /*7cb10*/  IMAD.MOV.U32 R0, RZ, RZ, R23 ;  /* 0x000000ffff007224 */ /* 0x000fe200078e0017 */
[----:B0-----:R-:W4:Y:S01]  /*7cb20*/  LDL.LU R8, [R1+0x300] ;  /* 0x0003000001087983 */ /* 0x001f220000300800 */
[----:B------:R-:W4:Y:S02]  /*7cb30*/  LDL.LU R9, [R1+0x304] ;  /* 0x0003040001097983 */ /* 0x000f240000300800 */
[----:B------:R-:W4:Y:S02]  /*7cb40*/  LDL.LU R10, [R1+0x308] ;  /* 0x00030800010a7983 */ /* 0x000f240000300800 */
[----:B------:R-:W4:Y:S01]  /*7cb50*/  LDL.LU R11, [R1+0x30c] ;  /* 0x00030c00010b7983 */ /* 0x000f220000300800 */
[C---:B---3--:R-:W-:Y:S11]  /*7cb60*/  HMMA.16816.F32 R4, R24.reuse, R22, R4 ;  /* 0x000000161804723c */ /* 0x048ff60000001804 */
[----:B------:R-:W-:Y:S11]  /*7cb70*/  @!UPT UIADD3 URZ, URZ, URZ, URZ ;  /* 0x0000003f3f3ff290 */ /* 0x000ff6000fffe03f */
[----:B------:R-:W-:Y:S01]  /*7cb80*/  @!UPT UIADD3 URZ, URZ, URZ, URZ ;  /* 0x0000003f3f3ff290 */ /* 0x000fe2000fffe03f */
[----:B------:R-:W-:Y:S01]  /*7cb90*/  STL.64 [R1+0x330], R4 ;  /* 0x0003300401007387 */ /* 0x000fe20000100a00 */
[----:B------:R0:W-:Y:S03]  /*7cba0*/  STL.64 [R1+0x338], R6 ;  /* 0x0003380601007387 */ /* 0x0001e60000100a00 */
[----:B0-----:R-:W2:Y:S01]  /*7cbb0*/  LDL.LU R7, [R1+0x53a8] ;  /* 0x0053a80001077983 */ /* 0x001ea20000300800 */
[----:B------:R-:W3:Y:S02]  /*7cbc0*/  LDL.LU.64 R4, [R1+0x53a0] ;  /* 0x0053a00001047983 */ /* 0x000ee40000300a00 */
[----:B------:R-:W-:Y:S02]  /*7cbd0*/  IMAD.MOV.U32 R6, RZ, RZ, R22 ;  /* 0x000000ffff067224 */ /* 0x000fe400078e0016 */
[----:B------:R-:W2:Y:S03]  /*7cbe0*/  LDL.LU.64 R22, [R1+0x5398] ;  /* 0x0053980001167983 */ /* 0x000ea60000300a00 */
[----:B------:R-:W-:Y:S01]  /*7cbf0*/  STL [R1+0x5358], R6 ;  /* 0x0053580601007387 */ /* 0x000fe20000100800 */
[C---:B--2---:R-:W-:Y:S11]  /*7cc00*/  HMMA.16816.F32 R16, R24.reuse, R22, R16 ;  /* 0x000000161810723c */ /* 0x044ff60000001810 */
        /* <DEDUP_REMOVED lines=8> */
[----:B------:R-:W3:Y:S03]  /*7cc90*/  LDL.LU.64 R20, [R1+0x5380] ;  /* 0x0053800001147983 */ /* 0x000ee60000300a00 */
[----:B--2---:R0:W-:Y:S01]  /*7cca0*/  STL.64 [R1+0x5298], R18 ;  /* 0x0052981201007387 */ /* 0x0041e20000100a00 */
[----:B------:R3:W-:Y:S03]  /*7ccb0*/  STL.64 [R1+0x5290], R16 ;  /* 0x0052901001007387 */ /* 0x0007e60000100a00 */
[----:B0-----:R-:W3:Y:S01]  /*7ccc0*/  LDL R18, [R1+0x148] ;  /* 0x0001480001127983 */ /* 0x001ee20000100800 */
[----:B------:R-:W-:Y:S01]  /*7ccd0*/  IMAD.MOV.U32 R19, RZ, RZ, R2 ;  /* 0x000000ffff137224 */ /* 0x000fe200078e0002 */
[C---:B----4-:R-:W-:Y:S01]  /*7cce0*/  HMMA.16816.F32 R12, R24.reuse, R14, R8 ;  /* 0x0000000e180c723c */ /* 0x050fe20000001808 */
[----:B------:R-:W2:Y:S07]  /*7ccf0*/  LDL.LU R2, [R1+0x5378] ;  /* 0x0053780001027983 */ /* 0x000eae0000300800 */
[----:B---3--:R-:W-:Y:S01]  /*7cd00*/  HMMA.16816.F32 R16, R24, R18, R20 ;  /* 0x000000121810723c */ /* 0x008fe20000001814 */
[----:B------:R-:W3:Y:S01]  /*7cd10*/  LDL.LU.64 R22, [R1+0x5370] ;  /* 0x0053700001167983 */ /* 0x000ee20000300a00 */
[----:B------:R-:W4:Y:S02]  /*7cd20*/  LDL.LU.64 R20, [R1+0x5368] ;  /* 0x0053680001147983 */ /* 0x000f240000300a00 */
[----:B------:R-:W2:Y:S11]  /*7cd30*/  LDL.LU R8, [R1+0x50] ;  /* 0x0000500001087983 */ /* 0x000eb60000300800 */
[----:B------:R-:W-:Y:S08]  /*7cd40*/  @!UPT UIADD3 URZ, URZ, URZ, URZ ;  /* 0x0000003f3f3ff290 */ /* 0x000ff0000fffe03f */
[----:B------:R-:W-:Y:S01]  /*7cd50*/  STL.64 [R1+0x310], R16 ;  /* 0x0003101001007387 */ /* 0x000fe20000100a00 */
[----:B------:R0:W-:Y:S02]  /*7cd60*/  STL.64 [R1+0x318], R18 ;  /* 0x0003181201007387 */ /* 0x0001e40000100a00 */
[----:B------:R-:W-:Y:S02]  /*7cd70*/  STL.64 [R1+0x300], R12 ;  /* 0x0003000c01007387 */ /* 0x000fe40000100a00 */
[----:B------:R-:W-:Y:S01]  /*7cd80*/  STL.64 [R1+0x308], R14 ;  /* 0x0003080e01007387 */ /* 0x000fe20000100a00 */
[----:B------:R-:W2:Y:S01]  /*7cd90*/  LDL.LU R9, [R1+0x54] ;  /* 0x0000540001097983 */ /* 0x000ea20000300800 */
[----:B------:R-:W2:Y:S02]  /*7cda0*/  LDL.LU R10, [R1+0x58] ;  /* 0x00005800010a7983 */ /* 0x000ea40000300800 */
[----:B------:R-:W2:Y:S02]  /*7cdb0*/  LDL.LU R11, [R1+0x5c] ;  /* 0x00005c00010b7983 */ /* 0x000ea40000300800 */
[----:B0-----:R-:W-:-:S02]  /*7cdc0*/  IMAD.MOV.U32 R18, RZ, RZ, R29 ;  /* 0x000000ffff127224 */ /* 0x001fc400078e001d */
[----:B---3--:R-:W-:Y:S01]  /*7cdd0*/  IMAD.MOV.U32 R19, RZ, RZ, R23 ;  /* 0x000000ffff137224 */ /* 0x008fe200078e0017 */
[----:B--2---:R-:W-:Y:S01]  /*7cde0*/  STL.64 [R1+0x52a8], R10 ;  /* 0x0052a80a01007387 */ /* 0x004fe20000100a00 */
[----:B------:R0:W-:Y:S03]  /*7cdf0*/  STL.64 [R1+0x52a0], R8 ;  /* 0x0052a00801007387 */ /* 0x0001e60000100a00 */
        /* <DEDUP_REMOVED lines=8> */
[----:B--2---:R-:W-:Y:S03]  /*7ce80*/  STL.64 [R1+0x52b8], R8 ;  /* 0x0052b80801007387 */ /* 0x004fe60000100a00 */
[----:B------:R0:W-:Y:S02]  /*7ce90*/  STL.64 [R1+0x52c8], R18 ;  /* 0x0052c81201007387 */ /* 0x0001e40000100a00 */
[----:B------:R-:W2:Y:S02]  /*7cea0*/  LDL.LU.64 R22, [R1+0xe8] ;  /* 0x0000e80001167983 */ /* 0x000ea40000300a00 */
[----:B0-----:R-:W-:Y:S02]  /*7ceb0*/  IMAD.MOV.U32 R18, RZ, RZ, R5 ;  /* 0x000000ffff127224 */ /* 0x001fe400078e0005 */
[----:B------:R-:W-:Y:S01]  /*7cec0*/  IMAD.MOV.U32 R19, RZ, RZ, R4 ;  /* 0x000000ffff137224 */ /* 0x000fe200078e0004 */
[----:B--2---:R0:W-:Y:S04]  /*7ced0*/  STL.64 [R1+0x5310], R22 ;  /* 0x0053101601007387 */ /* 0x0041e80000100a00 */
[----:B------:R1:W-:Y:S02]  /*7cee0*/  STL.64 [R1+0x52f0], R18 ;  /* 0x0052f01201007387 */ /* 0x0003e40000100a00 */
[----:B------:R-:W2:Y:S02]  /*7cef0*/  LDL.LU R16, [R1+0xa0] ;  /* 0x0000a00001107983 */ /* 0x000ea40000300800 */
[----:B------:R-:W2:Y:S02]  /*7cf00*/  LDL.LU R17, [R1+0xa4] ;  /* 0x0000a40001117983 */ /* 0x000ea40000300800 */
[----:B0-----:R-:W-:-:S02]  /*7cf10*/  IMAD.MOV.U32 R22, RZ, RZ, R28 ;  /* 0x000000ffff167224 */ /* 0x001fc400078e001c */
[----:B----4-:R-:W-:Y:S01]  /*7cf20*/  IMAD.MOV.U32 R23, RZ, RZ, R21 ;  /* 0x000000ffff177224 */ /* 0x010fe200078e0015 */
[----:B-1----:R-:W3:Y:S01]  /*7cf30*/  LDL.LU R18, [R1+0xa8] ;  /* 0x0000a80001127983 */ /* 0x002ee20000300800 */
[----:B------:R-:W3:Y:S03]  /*7cf40*/  LDL.LU R19, [R1+0xac] ;  /* 0x0000ac0001137983 */ /* 0x000ee60000300800 */
[----:B------:R0:W-:Y:S04]  /*7cf50*/  STL.64 [R1+0x5328], R22 ;  /* 0x0053281601007387 */ /* 0x0001e80000100a00 */
[----:B0-----:R-:W4:Y:S04]  /*7cf60*/  LDL.LU.64 R22, [R1+0x108] ;  /* 0x0001080001167983 */ /* 0x001f280000300a00 */
        /* <DEDUP_REMOVED lines=13> */
[----:B------:R-:W4:Y:S02]  /*7d040*/  LDL.LU R23, [R1+0x2fc] ;  /* 0x0002fc0001177983 */ /* 0x000f240000300800 */
[----:B------:R-:W4:Y:S01]  /*7d050*/  LDL.LU.64 R6, [R1+0x128] ;  /* 0x0001280001067983 */ /* 0x000f220000300a00 */
        /* <DEDUP_REMOVED lines=12> */
[----:B----4-:R-:W-:Y:S01]  /*7d120*/  HMMA.16816.F32 R20, R24, R6, R20 ;  /* 0x000000061814723c */ /* 0x010fe20000001814 */
        /* <DEDUP_REMOVED lines=20> */
[----:B------:R-:W-:Y:S01]  /*7d270*/  STL.64 [R1+0x2f0], R20 ;  /* 0x0002f01401007387 */ /* 0x000fe20000100a00 */
[----:B------:R0:W-:Y:S03]  /*7d280*/  STL.64 [R1+0x2f8], R22 ;  /* 0x0002f81601007387 */ /* 0x0001e60000100a00 */
[----:B0-----:R-:W2:Y:S01]  /*7d290*/  LDL.LU.64 R22, [R1+0x5360] ;  /* 0x0053600001167983 */ /* 0x001ea20000300a00 */
[----:B------:R-:W-:-:S02]  /*7d2a0*/  IMAD.MOV.U32 R28, RZ, RZ, R7 ;  /* 0x000000ffff1c7224 */ /* 0x000fc400078e0007 */
[----:B------:R-:W-:Y:S02]  /*7d2b0*/  IMAD.MOV.U32 R3, RZ, RZ, R6 ;  /* 0x000000ffff037224 */ /* 0x000fe400078e0006 */
[----:B------:R-:W3:Y:S01]  /*7d2c0*/  LDL.LU R6, [R1+0x5358] ;  /* 0x0053580001067983 */ /* 0x000ee20000300800 */
[----:B------:R-:W3:Y:S02]  /*7d2d0*/  LDL R7, [R1+0xbd8] ;  /* 0x000bd80001077983 */ /* 0x000ee40000100800 */
[----:B------:R-:W-:Y:S02]  /*7d2e0*/  STL [R1+0x524c], R28 ;  /* 0x00524c1c01007387 */ /* 0x000fe40000100800 */
[----:B------:R-:W-:Y:S01]  /*7d2f0*/  STL [R1+0x5248], R3 ;  /* 0x0052480301007387 */ /* 0x000fe20000100800 */
[C---:B--2---:R-:W-:Y:S01]  /*7d300*/  HMMA.16816.F32 R20, R24.reuse, R22, R16 ;  /* 0x000000161814723c */ /* 0x044fe20000001810 */
[----:B------:R-:W2:Y:S01]  /*7d310*/  LDL.LU.64 R18, [R1+0x5350] ;  /* 0x0053500001127983 */ /* 0x000ea20000300a00 */
[----:B------:R-:W2:Y:S11]  /*7d320*/  LDL.LU.64 R16, [R1+0x5348] ;  /* 0x0053480001107983 */ /* 0x000eb60000300a00 */
[----:B------:R-:W-:Y:S10]  /*7d330*/  @!UPT UIADD3 URZ, URZ, URZ, URZ ;  /* 0x0000003f3f3ff290 */ /* 0x000ff4000fffe03f */
[----:B------:R-:W-:Y:S01]  /*7d340*/  STL.64 [R1+0x2e0], R20 ;  /* 0x0002e01401007387 */ /* 0x000fe20000100a00 */
[----:B------:R0:W-:Y:S03]  /*7d350*/  STL.64 [R1+0x2e8], R22 ;  /* 0x0002e81601007387 */ /* 0x0001e60000100a00 */
[----:B0-----:R-:W2:Y:S02]  /*7d360*/  LDL.LU.64 R22, [R1+0x5340] ;  /* 0x0053400001167983 */ /* 0x001ea40000300a00 */
        /* <DEDUP_REMOVED lines=11> */
[C---:B--2---:R-:W-:Y:S03]  /*7d420*/  HMMA.16816.F32 R20, R24.reuse, R22, R16 ;  /* 0x000000161814723c */ /* 0x044fe60000001810 */
[----:B------:R-:W2:Y:S01]  /*7d430*/  LDL.LU.64 R18, [R1+0x5320] ;  /* 0x0053200001127983 */ /* 0x000ea20000300a00 */
[----:B------:R-:W2:Y:S11]  /*7d440*/  LDL.LU.64 R16, [R1+0x5318] ;  /* 0x0053180001107983 */ /* 0x000eb60000300a00 */
[----:B------:R-:W-:Y:S08]  /*7d450*/  @!UPT UIADD3 URZ, URZ, URZ, URZ ;  /* 0x0000003f3f3ff290 */ /* 0x000ff0000fffe03f */
        /* <DEDUP_REMOVED lines=17> */
[----:B------:R0:W-:Y:S01]  /*7d570*/  STL.64 [R1+0xa0], R24 ;  /* 0x0000a01801007387 */ /* 0x0001e20000100a00 */
[----:B------:R1:W-:Y:S02]  /*7d580*/  STL.64 [R1+0xa8], R26 ;  /* 0x0000a81a01007387 */ /* 0x0003e40000100a00 */
[----:B------:R-:W3:Y:S02]  /*7d590*/  LDL.LU.64 R22, [R1+0x52e8] ;  /* 0x0052e80001167983 */ /* 0x000ee40000300a00 */
[----:B------:R-:W3:Y:S01]  /*7d5a0*/  LDL.LU.64 R20, [R1+0x52e0] ;  /* 0x0052e00001147983 */ /* 0x000ee20000300a00 */
[----:B0-----:R-:W2:Y:S01]  /*7d5b0*/  LDL.LU R24, [R1+0x40] ;  /* 0x0000400001187983 */ /* 0x001ea20000300800 */
[----:B------:R-:W2:Y:S02]  /*7d5c0*/  LDL.LU R25, [R1+0x44] ;  /* 0x0000440001197983 */ /* 0x000ea40000300800 */
[----:B-1----:R-:W2:Y:S02]  /*7d5d0*/  LDL.LU R26, [R1+0x48] ;  /* 0x00004800011a7983 */ /* 0x002ea40000300800 */
[----:B------:R-:W-:Y:S01]  /*7d5e0*/  IMAD.MOV.U32 R27, RZ, RZ, R2 ;  /* 0x000000ffff1b7224 */ /* 0x000fe200078e0002 */
[C---:B---3--:R-:W-:Y:S01]  /*7d5f0*/  HMMA.16816.F32 R16, R20.reuse, R18, R8 ;  /* 0x000000121410723c */ /* 0x048fe20000001808 */
[----:B------:R-:W3:Y:S01]  /*7d600*/  LDL.LU.64 R10, [R1+0x52d8] ;  /* 0x0052d800010a7983 */ /* 0x000ee20000300a00 */
[----:B------:R-:W3:Y:S11]  /*7d610*/  LDL.LU.64 R8, [R1+0x52d0] ;  /* 0x0052d00001087983 */ /* 0x000ef60000300a00 */
[----:B------:R-:W-:Y:S10]  /*7d620*/  @!UPT UIADD3 URZ, URZ, URZ, URZ ;  /* 0x0000003f3f3ff290 */ /* 0x000ff4000fffe03f */
[----:B------:R-:W-:Y:S01]  /*7d630*/  STL.64 [R1+0x90], R16 ;  /* 0x0000901001007387 */ /* 0x000fe20000100a00 */
[----:B------:R0:W-:Y:S02]  /*7d640*/  STL [R1+0x98], R18 ;  /* 0x0000981201007387 */ /* 0x0001e40000100800 */
[----:B------:R-:W-:Y:S02]  /*7d650*/  IMAD.MOV.U32 R2, RZ, RZ, R19 ;  /* 0x000000ffff027224 */ /* 0x000fe400078e0013 */
[----:B0-----:R-:W3:Y:S03]  /*7d660*/  LDL.LU.64 R18, [R1+0x52c8] ;  /* 0x0052c80001127983 */ /* 0x001ee60000300a00 */
        /* <DEDUP_REMOVED lines=13> */
[----:B------:R0:W-:Y:S02]  /*7d740*/  STL [R1+0x78], R18 ;  /* 0x0000781201007387 */ /* 0x0001e40000100800 */
[----:B------:R-:W-:Y:S02]  /*7d750*/  IMAD.MOV.U32 R2, RZ, RZ, R19 ;  /* 0x000000ffff027224 */ /* 0x000fe400078e0013 */
[----:B0-----:R-:W4:Y:S01]  /*7d760*/  LDL.LU.64 R18, [R1+0x5298] ;  /* 0x0052980001127983 */ /* 0x001f220000300a00 */
[----:B------:R-:W2:Y:S02]  /*7d770*/  LDL.LU.64 R16, [R1+0x5290] ;  /* 0x0052900001107983 */ /* 0x000ea40000300a00 */
[----:B------:R-:W-:Y:S01]  /*7d780*/  STL [R1+0x49f4], R2 ;  /* 0x0049f40201007387 */ /* 0x000fe20000100800 */
[C---:B----4-:R-:W-:Y:S11]  /*7d790*/  HMMA.16816.F32 R12, R20.reuse, R18, R12 ;  /* 0x00000012140c723c */ /* 0x050ff6000000180c */
[----:B------:R-:W-:Y:S11]  /*7d7a0*/  @!UPT UIADD3 URZ, URZ, URZ, URZ ;  /* 0x0000003f3f3ff290 */ /* 0x000ff6000fffe03f */
[----:B------:R-:W-:Y:S01]  /*7d7b0*/  @!UPT UIADD3 URZ, URZ, URZ, URZ ;  /* 0x0000003f3f3ff290 */ /* 0x000fe2000fffe03f */
[----:B------:R-:W-:Y:S01]  /*7d7c0*/  STL.64 [R1+0x60], R12 ;  /* 0x0000600c01007387 */ /* 0x000fe20000100a00 */
[----:B------:R0:W-:Y:S03]  /*7d7d0*/  STL.64 [R1+0x68], R14 ;  /* 0x0000680e01007387 */ /* 0x0001e60000100a00 */
[----:B0-----:R-:W3:Y:S01]  /*7d7e0*/  LDL.LU.64 R14, [R1+0x5288] ;  /* 0x00528800010e7983 */ /* 0x001ee20000300a00 */
[----:B------:R-:W4:Y:S01]  /*7d7f0*/  LDL.LU.64 R12, [R1+0x5280] ;  /* 0x00528000010c7983 */ /* 0x000f220000300a00 */
[C---:B---3--:R-:W-:Y:S11]  /*7d800*/  HMMA.16816.F32 R8, R20.reuse, R14, R8 ;  /* 0x0000000e1408723c */ /* 0x048ff60000001808 */
[----:B------:R-:W-:Y:S11]  /*7d810*/  @!UPT UIADD3 URZ, URZ, URZ, URZ ;  /* 0x0000003f3f3ff290 */ /* 0x000ff6000fffe03f */
[----:B------:R-:W-:Y:S01]  /*7d820*/  @!UPT UIADD3 URZ, URZ, URZ, URZ ;  /* 0x0000003f3f3ff290 */ /* 0x000fe2000fffe03f */
[----:B------:R-:W-:Y:S01]  /*7d830*/  STL.64 [R1+0x50], R8 ;  /* 0x0000500801007387 */ /* 0x000fe20000100a00 */
[----:B------:R0:W-:Y:S02]  /*7d840*/  STL [R1+0x58], R10 ;  /* 0x0000580a01007387 */ /* 0x0001e40000100800 */
[----:B------:R-:W-:Y:S02]  /*7d850*/  IMAD.MOV.U32 R2, RZ, RZ, R11 ;  /* 0x000000ffff027224 */ /* 0x000fe400078e000b */
[----:B0-----:R-:W2:Y:S01]  /*7d860*/  LDL.LU.64 R10, [R1+0x5278] ;  /* 0x00527800010a7983 */ /* 0x001ea20000300a00 */
[----:B------:R-:W3:Y:S02]  /*7d870*/  LDL.LU.64 R8, [R1+0x5270] ;  /* 0x0052700001087983 */ /* 0x000ee40000300a00 */
[----:B------:R0:W-:Y:S02]  /*7d880*/  STL [R1+0x4a58], R2 ;  /* 0x004a580201007387 */ /* 0x0001e40000100800 */
[----:B0-----:R-:W3:Y:S01]  /*7d890*/  LDL R2, [R1+0xbd0] ;  /* 0x000bd00001027983 */ /* 0x001ee20000100800 */
[----:B--2---:R-:W-:Y:S11]  /*7d8a0*/  HMMA.16816.F32 R24, R20, R10, R24 ;  /* 0x0000000a1418723c */ /* 0x004ff60000001818 */
[----:B------:R-:W-:Y:S11]  /*7d8b0*/  @!UPT UIADD3 URZ, URZ, URZ, URZ ;  /* 0x0000003f3f3ff290 */ /* 0x000ff6000fffe03f */
[----:B------:R-:W-:Y:S01]  /*7d8c0*/  @!UPT UIADD3 URZ, URZ, URZ, URZ ;  /* 0x0000003f3f3ff290 */ /* 0x000fe2000fffe03f */
[----:B------:R-:W-:Y:S01]  /*7d8d0*/  STL.64 [R1+0x40], R24 ;  /* 0x0000401801007387 */ /* 0x000fe20000100a00 */
[----:B------:R-:W-:Y:S02]  /*7d8e0*/  STL.64 [R1+0x48], R26 ;  /* 0x0000481a01007387 */ /* 0x000fe40000100a00 */
[----:B---3--:R-:W0:Y:S02]  /*7d8f0*/  LDSM.16.MT88.4 R24, [R2+0x24000] ;  /* 0x024000000218783b */ /* 0x008e240000004200 */
[----:B0-----:R-:W-:Y:S02]  /*7d900*/  STL.64 [R1+0x51c0], R26 ;  /* 0x0051c01a01007387 */ /* 0x001fe40000100a00 */
[----:B------:R-:W-:Y:S02]  /*7d910*/  STL.64 [R1+0x51b8], R24 ;  /* 0x0051b81801007387 */ /* 0x000fe40000100a00 */
[----:B------:R-:W0:Y:S02]  /*7d920*/  LDSM.16.M88.4 R24, [R7+0x80] ;  /* 0x000080000718783b */ /* 0x000e240000000200 */
[----:B0-----:R-:W-:Y:S02]  /*7d930*/  STL.64 [R1+0x20], R24 ;  /* 0x0000201801007387 */ /* 0x001fe40000100a00 */
[----:B------:R-:W-:Y:S02]  /*7d940*/  STL.64 [R1+0x28], R26 ;  /* 0x0000281a01007387 */ /* 0x000fe40000100a00 */
[----:B------:R-:W0:Y:S02]  /*7d950*/  LDSM.16.M88.4 R24, [R7+0x2080] ;  /* 0x002080000718783b */ /* 0x000e240000000200 */
[----:B0-----:R-:W-:Y:S02]  /*7d960*/  STL.64 [R1+0x10], R24 ;  /* 0x0000101801007387 */ /* 0x001fe40000100a00 */
[----:B------:R-:W-:Y:S02]  /*7d970*/  STL.64 [R1+0x18], R26 ;  /* 0x0000181a01007387 */ /* 0x000fe40000100a00 */
[----:B------:R-:W0:Y:S02]  /*7d980*/  LDSM.16.M88.4 R24, [R7+0x4080] ;  /* 0x004080000718783b */ /* 0x000e240000000200 */
[----:B0-----:R-:W-:Y:S02]  /*7d990*/  STL.64 [R1], R24 ;  /* 0x0000001801007387 */ /* 0x001fe40000100a00 */
[----:B------:R0:W-:Y:S02]  /*7d9a0*/  STL.64 [R1+0x8], R26 ;  /* 0x0000081a01007387 */ /* 0x0001e40000100a00 */
[----:B0-----:R-:W-:-:S02]  /*7d9b0*/  IMAD.MOV.U32 R26, RZ, RZ, R17 ;  /* 0x000000ffff1a7224 */ /* 0x001fc400078e0011 */
[----:B------:R-:W-:Y:S02]  /*7d9c0*/  IMAD.MOV.U32 R27, RZ, RZ, R16 ;  /* 0x000000ffff1b7224 */ /* 0x000fe400078e0010 */
[----:B------:R-:W0:Y:S04]  /*7d9d0*/  LDSM.16.M88.4 R16, [R7+0x6080] ;  /* 0x006080000710783b */ /* 0x000e280000000200 */
[----:B------:R-:W-:Y:S04]  /*7d9e0*/  STL.64 [R1+0x5258], R26 ;  /* 0x0052581a01007387 */ /* 0x000fe80000100a00 */
[----:B0-----:R-:W-:Y:S01]  /*7d9f0*/  STL.64 [R1+0x5180], R18 ;  /* 0x0051801201007387 */ /* 0x001fe20000100a00 */
[----:B------:R0:W-:Y:S03]  /*7da00*/  STL.64 [R1+0x5178], R16 ;  /* 0x0051781001007387 */ /* 0x0001e60000100a00 */
[----:B0-----:R-:W2:Y:S01]  /*7da10*/  LDL.LU R16, [R1+0x8c0] ;  /* 0x0008c00001107983 */ /* 0x001ea20000300800 */
[----:B------:R-:W2:Y:S02]  /*7da20*/  LDL.LU R17, [R1+0x8c4] ;  /* 0x0008c40001117983 */ /* 0x000ea40000300800 */
[----:B------:R-:W3:Y:S02]  /*7da30*/  LDL.LU R18, [R1+0x8c8] ;  /* 0x0008c80001127983 */ /* 0x000ee40000300800 */
[----:B------:R-:W3:Y:S02]  /*7da40*/  LDL.LU R19, [R1+0x8cc] ;  /* 0x0008cc0001137983 */ /* 0x000ee40000300800 */
[----:B------:R-:W-:-:S02]  /*7da50*/  IMAD.MOV.U32 R26, RZ, RZ, R6 ;  /* 0x000000ffff1a7224 */ /* 0x000fc400078e0006 */
[----:B------:R-:W-:Y:S01]  /*7da60*/  IMAD.MOV.U32 R27, RZ, RZ, R0 ;  /* 0x000000ffff1b7224 */ /* 0x000fe200078e0000 */
[----:B---3--:R-:W-:Y:S01]  /*7da70*/  STL.64 [R1+0x5268], R18 ;  /* 0x0052681201007387 */ /* 0x008fe20000100a00 */
[----:B--2---:R4:W-:Y:S02]  /*7da80*/  STL.64 [R1+0x5260], R16 ;  /* 0x0052601001007387 */ /* 0x0049e40000100a00 */
[----:B----4-:R-:W-:Y:S02]  /*7da90*/  IMAD.MOV.U32 R16, RZ, RZ, R13 ;  /* 0x000000ffff107224 */ /* 0x010fe400078e000d */
[----:B------:R-:W-:Y:S02]  /*7daa0*/  IMAD.MOV.U32 R17, RZ, RZ, R12 ;  /* 0x000000ffff117224 */ /* 0x000fe400078e000c */
[----:B------:R-:W0:Y:S01]  /*7dab0*/  LDSM.16.M88.4 R12, [R7+0x8080] ;  /* 0x00808000070c783b */ /* 0x000e220000000200 */
[----:B------:R-:W-:Y:S02]  /*7dac0*/  IMAD.MOV.U32 R18, RZ, RZ, R9 ;  /* 0x000000ffff127224 */ /* 0x000fe400078e0009 */
[----:B------:R-:W-:-:S02]  /*7dad0*/  IMAD.MOV.U32 R19, RZ, RZ, R8 ;  /* 0x000000ffff137224 */ /* 0x000fc400078e0008 */
[----:B------:R-:W1:Y:S05]  /*7dae0*/  LDSM.16.M88.4 R8, [R7+0xa080] ;  /* 0x00a080000708783b */ /* 0x000e6a0000000200 */
[----:B------:R-:W-:Y:S01]  /*7daf0*/  HMMA.16816.F32 R24, R20, R26, R16 ;  /* 0x0000001a1418723c */ /* 0x000fe20000001810 */
[----:B0-----:R-:W-:Y:S01]  /*7db00*/  STL [R1+0x5174], R13 ;  /* 0x0051740d01007387 */ /* 0x001fe20000100800 */
[----:B------:R-:W-:Y:S02]  /*7db10*/  STL [R1+0x48e4], R14 ;  /* 0x0048e40e01007387 */ /* 0x000fe40000100800 */
[----:B------:R-:W-:Y:S01]  /*7db20*/  STL [R1+0x48e0], R15 ;  /* 0x0048e00f01007387 */ /* 0x000fe20000100800 */
[----:B-1----:R-:W-:Y:S01]  /*7db30*/  STL [R1+0x483c], R10 ;  /* 0x00483c0a01007387 */ /* 0x002fe20000100800 */
[----:B------:R-:W-:Y:S02]  /*7db40*/  STL [R1+0x4838], R11 ;  /* 0x0048380b01007387 */ /* 0x000fe40000100800 */
[----:B------:R-:W2:Y:S02]  /*7db50*/  LDL.LU.64 R18, [R1+0x5268] ;  /* 0x0052680001127983 */ /* 0x000ea40000300a00 */
[----:B------:R-:W2:Y:S11]  /*7db60*/  LDL.LU.64 R16, [R1+0x5260] ;  /* 0x0052600001107983 */ /* 0x000eb60000300a00 */
[----:B------:R-:W-:Y:S02]  /*7db70*/  @!UPT UIADD3 URZ, URZ, URZ, URZ ;  /* 0x0000003f3f3ff290 */ /* 0x000fe4000fffe03f */
[----:B------:R-:W-:Y:S01]  /*7db80*/  STL.64 [R1+0x890], R24 ;  /* 0x0008901801007387 */ /* 0x000fe20000100a00 */
[----:B------:R-:W-:Y:S02]  /*7db90*/  STL.64 [R1+0x898], R26 ;  /* 0x0008981a01007387 */ /* 0x000fe40000100a00 */
[----:B------:R-:W0:Y:S04]  /*7dba0*/  LDSM.16.M88.4 R24, [R7+0xc080] ;  /* 0x00c080000718783b */ /* 0x000e280000000200 */
[----:B0-----:R-:W-:Y:S01]  /*7dbb0*/  IMAD.MOV.U32 R13, RZ, RZ, R24 ;  /* 0x000000ffff0d7224 */ /* 0x001fe200078e0018 */
[----:B------:R-:W-:Y:S01]  /*7dbc0*/  STL.64 [R1+0x30], R24 ;  /* 0x0000301801007387 */ /* 0x000fe20000100a00 */
[----:B------:R0:W-:Y:S03]  /*7dbd0*/  STL.64 [R1+0x38], R26 ;  /* 0x0000381a01007387 */ /* 0x0001e60000100a00 */
[----:B0-----:R-:W2:Y:S01]  /*7dbe0*/  LDL.LU.64 R26, [R1+0x5258] ;  /* 0x00525800011a7983 */ /* 0x001ea20000300a00 */
[----:B------:R-:W-:Y:S02]  /*7dbf0*/  STL.64 [R1+0x5218], R12 ;  /* 0x0052180c01007387 */ /* 0x000fe40000100a00 */
[----:B------:R-:W0:Y:S02]  /*7dc00*/  LDSM.16.M88.4 R12, [R7+0xe080] ;  /* 0x00e08000070c783b */ /* 0x000e240000000200 */
[----:B0-----:R-:W-:Y:S02]  /*7dc10*/  STL.64 [R1+0x1e0], R12 ;  /* 0x0001e00c01007387 */ /* 0x001fe40000100a00 */
[----:B------:R-:W-:Y:S02]  /*7dc20*/  STL.64 [R1+0x1e8], R14 ;  /* 0x0001e80e01007387 */ /* 0x000fe40000100a00 */
[----:B------:R-:W0:Y:S02]  /*7dc30*/  LDSM.16.M88.4 R12, [R7+0x10080] ;  /* 0x01008000070c783b */ /* 0x000e240000000200 */
[----:B0-----:R-:W-:Y:S02]  /*7dc40*/  STL.64 [R1+0x1d0], R12 ;  /* 0x0001d00c01007387 */ /* 0x001fe40000100a00 */
        /* <DEDUP_REMOVED lines=8> */
[----:B------:R-:W-:Y:S02]  /*7dcd0*/  STL.64 [R1+0x1c8], R14 ;  /* 0x0001c80e01007387 */ /* 0x000fe40000100a00 */
[----:B------:R-:W-:-:S02]  /*7dce0*/  IMAD.MOV.U32 R29, RZ, RZ, R13 ;  /* 0x000000ffff1d7224 */ /* 0x000fc400078e000d */
[----:B------:R-:W0:Y:S04]  /*7dcf0*/  LDSM.16.M88.4 R12, [R7+0x14080] ;  /* 0x01408000070c783b */ /* 0x000e280000000200 */
[----:B------:R-:W-:Y:S04]  /*7dd00*/  STL [R1+0x5124], R29 ;  /* 0x0051241d01007387 */ /* 0x000fe80000100800 */
[----:B0-----:R-:W-:Y:S01]  /*7dd10*/  STL.64 [R1+0x1b0], R12 ;  /* 0x0001b00c01007387 */ /* 0x001fe20000100a00 */
[----:B------:R-:W-:Y:S02]  /*7dd20*/  STL.64 [R1+0x1b8], R14 ;  /* 0x0001b80e01007387 */ /* 0x000fe40000100a00 */
[----:B------:R-:W0:Y:S04]  /*7dd30*/  LDSM.16.M88.4 R12, [R7+0x18080] ;  /* 0x01808000070c783b */ /* 0x000e280000000200 */
[----:B------:R-:W-:Y:S01]  /*7dd40*/  STL.64 [R1+0x1a0], R8 ;  /* 0x0001a00801007387 */ /* 0x000fe20000100a00 */
[----:B------:R-:W-:Y:S02]  /*7dd50*/  STL.64 [R1+0x1a8], R10 ;  /* 0x0001a80a01007387 */ /* 0x000fe40000100a00 */
[----:B------:R-:W1:Y:S02]  /*7dd60*/  LDSM.16.M88.4 R8, [R7+0x1a080] ;  /* 0x01a080000708783b */ /* 0x000e640000000200 */
[----:B0-----:R-:W-:Y:S02]  /*7dd70*/  STL.64 [R1+0x190], R12 ;  /* 0x0001900c01007387 */ /* 0x001fe40000100a00 */
[----:B------:R-:W-:Y:S02]  /*7dd80*/  STL.64 [R1+0x198], R14 ;  /* 0x0001980e01007387 */ /* 0x000fe40000100a00 */
[----:B-1----:R-:W-:Y:S02]  /*7dd90*/  STL.64 [R1+0x180], R8 ;  /* 0x0001800801007387 */ /* 0x002fe40000100a00 */
[----:B------:R-:W-:Y:S02]  /*7dda0*/  STL.64 [R1+0x188], R10 ;  /* 0x0001880a01007387 */ /* 0x000fe40000100a00 */
[----:B------:R-:W0:Y:S04]  /*7ddb0*/  LDSM.16.M88.4 R8, [R7+0x1e080] ;  /* 0x01e080000708783b */ /* 0x000e280000000200 */
[----:B------:R-:W1:Y:S04]  /*7ddc0*/  LDSM.16.M88.4 R12, [R7+0x1c080] ;  /* 0x01c08000070c783b */ /* 0x000e680000000200 */
[----:B0-----:R-:W-:Y:S01]  /*7ddd0*/  STL.64 [R1+0x160], R8 ;  /* 0x0001600801007387 */ /* 0x001fe20000100a00 */
[----:B-1----:R-:W-:Y:S02]  /*7dde0*/  STL.64 [R1+0x170], R12 ;  /* 0x0001700c01007387 */ /* 0x002fe40000100a00 */
[----:B------:R-:W-:Y:S02]  /*7ddf0*/  STL.64 [R1+0x178], R14 ;  /* 0x0001780e01007387 */ /* 0x000fe40000100a00 */
[----:B------:R0:W-:Y:S02]  /*7de00*/  STL.64 [R1+0x168], R10 ;  /* 0x0001680a01007387 */ /* 0x0001e40000100a00 */
[----:B0-----:R-:W-:-:S02]  /*7de10*/  IMAD.MOV.U32 R10, RZ, RZ, R5 ;  /* 0x000000ffff0a7224 */ /* 0x001fc400078e0005 */
[----:B------:R-:W-:Y:S02]  /*7de20*/  IMAD.MOV.U32 R11, RZ, RZ, R4 ;  /* 0x000000ffff0b7224 */ /* 0x000fe400078e0004 */
[----:B------:R-:W0:Y:S04]  /*7de30*/  LDSM.16.MT88.4 R4, [R2+0x24080] ;  /* 0x024080000204783b */ /* 0x000e280000004200 */
[----:B------:R-:W-:Y:S04]  /*7de40*/  STL.64 [R1+0x51c8], R10 ;  /* 0x0051c80a01007387 */ /* 0x000fe80000100a00 */
[----:B0-----:R-:W-:Y:S01]  /*7de50*/  STL.64 [R1+0x5088], R6 ;  /* 0x0050880601007387 */ /* 0x001fe20000100a00 */
[----:B------:R2:W-:Y:S02]  /*7de60*/  STL.64 [R1+0x5080], R4 ;  /* 0x0050800401007387 */ /* 0x0005e40000100a00 */
[----:B--2---:R-:W-:Y:S01]  /*7de70*/  HMMA.16816.F32 R4, R20, R26, R16 ;  /* 0x0000001a1404723c */ /* 0x004fe20000001810 */
[----:B------:R-:W-:Y:S06]  /*7de80*/  STL [R1+0x4b68], R2 ;  /* 0x004b680201007387 */ /* 0x000fec0000100800 */
[----:B------:R-:W-:-:S02]  /*7de90*/  IMAD.MOV.U32 R26, RZ, RZ, R3 ;  /* 0x000000ffff1a7224 */ /* 0x000fc400078e0003 */
[----:B------:R-:W-:Y:S01]  /*7dea0*/  IMAD.MOV.U32 R27, RZ, RZ, R28 ;  /* 0x000000ffff1b7224 */ /* 0x000fe200078e001c */
[----:B------:R-:W2:Y:S11]  /*7deb0*/  LDL.LU R3, [R1+0x5254] ;  /* 0x0052540001037983 */ /* 0x000eb60000300800 */
[----:B------:R-:W-:Y:S02]  /*7dec0*/  @!UPT UIADD3 URZ, URZ, URZ, URZ ;  /* 0x0000003f3f3ff290 */ /* 0x000fe4000fffe03f */
[----:B------:R-:W-:Y:S01]  /*7ded0*/  STL.64 [R1+0x8c0], R4 ;  /* 0x0008c00401007387 */ /* 0x000fe20000100a00 */
[----:B------:R-:W-:Y:S02]  /*7dee0*/  STL.64 [R1+0x8c8], R6 ;  /* 0x0008c80601007387 */ /* 0x000fe40000100a00 */
[----:B------:R-:W3:Y:S02]  /*7def0*/  LDL.LU R28, [R1+0x5250] ;  /* 0x00525000011c7983 */ /* 0x000ee40000300800 */
[----:B------:R0:W-:Y:S02]  /*7df00*/  STL.64 [R1+0x51d0], R26 ;  /* 0x0051d01a01007387 */ /* 0x0001e40000100a00 */
[----:B0-----:R-:W4:Y:S01]  /*7df10*/  LDL.LU R26, [R1+0xf8] ;  /* 0x0000f800011a7983 */ /* 0x001f220000300800 */
[----:B------:R-:W4:Y:S02]  /*7df20*/  LDL.LU R27, [R1+0xfc] ;  /* 0x0000fc00011b7983 */ /* 0x000f240000300800 */
[----:B------:R-:W-:Y:S01]  /*7df30*/  IMAD.MOV.U32 R29, RZ, RZ, R9 ;  /* 0x000000ffff1d7224 */ /* 0x000fe200078e0009 */
[----:B----4-:R3:W-:Y:S01]  /*7df40*/  STL.64 [R1+0x51e8], R26 ;  /* 0x0051e81a01007387 */ /* 0x0107e20000100a00 */
[----:B------:R-:W4:Y:S02]  /*7df50*/  LDL.LU R8, [R1+0x840] ;  /* 0x0008400001087983 */ /* 0x000f240000300800 */
[----:B------:R-:W4:Y:S02]  /*7df60*/  LDL.LU R9, [R1+0x844] ;  /* 0x0008440001097983 */ /* 0x000f240000300800 */
[----:B------:R-:W2:Y:S01]  /*7df70*/  LDL.LU R10, [R1+0x848] ;  /* 0x00084800010a7983 */ /* 0x000ea20000300800 */
[----:B------:R-:W2:Y:S01]  /*7df80*/  LDL.LU R11, [R1+0x84c] ;  /* 0x00084c00010b7983 */ /* 0x000ea20000300800 */
[----:B------:R-:W2:Y:S02]  /*7df90*/  LDL.LU R18, [R1+0x138] ;  /* 0x0001380001127983 */ /* 0x000ea40000300800 */
[----:B------:R-:W2:Y:S02]  /*7dfa0*/  LDL.LU R19, [R1+0x13c] ;  /* 0x00013c0001137983 */ /* 0x000ea40000300800 */
[----:B--2---:R0:W-:Y:S01]  /*7dfb0*/  STL.64 [R1+0x5228], R18 ;  /* 0x0052281201007387 */ /* 0x0041e20000100a00 */
[----:B------:R-:W2:Y:S02]  /*7dfc0*/  LDL.LU R4, [R1+0x8a0] ;  /* 0x0008a00001047983 */ /* 0x000ea40000300800 */
[----:B------:R-:W2:Y:S02]  /*7dfd0*/  LDL.LU R5, [R1+0x8a4] ;  /* 0x0008a40001057983 */ /* 0x000ea40000300800 */
[----:B------:R-:W2:Y:S01]  /*7dfe0*/  LDL.LU R6, [R1+0x8a8] ;  /* 0x0008a80001067983 */ /* 0x000ea20000300800 */
[----:B------:R-:W2:Y:S01]  /*7dff0*/  LDL.LU R7, [R1+0x8ac] ;  /* 0x0008ac0001077983 */ /* 0x000ea20000300800 */
[----:B---3--:R-:W-:-:S02]  /*7e000*/  IMAD.MOV.U32 R26, RZ, RZ, R28 ;  /* 0x000000ffff1a7224 */ /* 0x008fc400078e001c */
[----:B------:R-:W-:Y:S01]  /*7e010*/  IMAD.MOV.U32 R27, RZ, RZ, R3 ;  /* 0x000000ffff1b7224 */ /* 0x000fe200078e0003 */
[----:B--2---:R-:W-:Y:S01]  /*7e020*/  STL.64 [R1+0x5238], R6 ;  /* 0x0052380601007387 */ /* 0x004fe20000100a00 */
[----:B------:R1:W-:Y:S02]  /*7e030*/  STL.64 [R1+0x5230], R4 ;  /* 0x0052300401007387 */ /* 0x0003e40000100a00 */
[----:B0-----:R-:W2:Y:S02]  /*7e040*/  LDL.LU R18, [R1+0x148] ;  /* 0x0001480001127983 */ /* 0x001ea40000300800 */
[----:B------:R-:W2:Y:S01]  /*7e050*/  LDL.LU R19, [R1+0x14c] ;  /* 0x00014c0001137983 */ /* 0x000ea20000300800 */
[----:B-1----:R-:W2:Y:S01]  /*7e060*/  LDL.LU R4, [R1+0x8b0] ;  /* 0x0008b00001047983 */ /* 0x002ea20000300800 */
[----:B------:R-:W2:Y:S02]  /*7e070*/  LDL.LU R5, [R1+0x8b4] ;  /* 0x0008b40001057983 */ /* 0x000ea40000300800 */
[----:B------:R-:W2:Y:S02]  /*7e080*/  LDL.LU R6, [R1+0x8b8] ;  /* 0x0008b80001067983 */ /* 0x000ea40000300800 */
[----:B------:R-:W2:Y:S01]  /*7e090*/  LDL.LU R7, [R1+0x8bc] ;  /* 0x0008bc0001077983 */ /* 0x000ea20000300800 */
[----:B------:R-:W3:Y:S01]  /*7e0a0*/  LDL.LU R28, [R1+0x524c] ;  /* 0x00524c00011c7983 */ /* 0x000ee20000300800 */
[----:B------:R-:W2:Y:S02]  /*7e0b0*/  LDL.LU R3, [R1+0x5248] ;  /* 0x0052480001037983 */ /* 0x000ea40000300800 */
[----:B------:R-:W-:Y:S02]  /*7e0c0*/  STL.64 [R1+0x5200], R26 ;  /* 0x0052001a01007387 */ /* 0x000fe40000100a00 */
[----:B------:R-:W-:Y:S01]  /*7e0d0*/  STL.64 [R1+0x51e0], R10 ;  /* 0x0051e00a01007387 */ /* 0x000fe20000100a00 */
[----:B----4-:R0:W-:Y:S04]  /*7e0e0*/  STL.64 [R1+0x51d8], R8 ;  /* 0x0051d80801007387 */ /* 0x0101e80000100a00 */
[----:B0-----:R-:W4:Y:S01]  /*7e0f0*/  LDL.LU R8, [R1+0x850] ;  /* 0x0008500001087983 */ /* 0x001f220000300800 */
[----:B------:R-:W4:Y:S02]  /*7e100*/  LDL.LU R9, [R1+0x854] ;  /* 0x0008540001097983 */ /* 0x000f240000300800 */
[----:B------:R-:W4:Y:S02]  /*7e110*/  LDL.LU R10, [R1+0x858] ;  /* 0x00085800010a7983 */ /* 0x000f240000300800 */
[----:B------:R-:W4:Y:S01]  /*7e120*/  LDL.LU R11, [R1+0x85c] ;  /* 0x00085c00010b7983 */ /* 0x000f220000300800 */
[----:B------:R-:W4:Y:S01]  /*7e130*/  LDL.LU R26, [R1+0x118] ;  /* 0x00011800011a7983 */ /* 0x000f220000300800 */
[----:B------:R-:W4:Y:S02]  /*7e140*/  LDL.LU R27, [R1+0x11c] ;  /* 0x00011c00011b7983 */ /* 0x000f240000300800 */
[----:B------:R-:W-:-:S02]  /*7e150*/  IMAD.MOV.U32 R0, RZ, RZ, R25 ;  /* 0x000000ffff007224 */ /* 0x000fc400078e0019 */
[----:B---3--:R-:W-:Y:S02]  /*7e160*/  IMAD.MOV.U32 R15, RZ, RZ, R28 ;  /* 0x000000ffff0f7224 */ /* 0x008fe400078e001c */
[----:B--2---:R-:W-:Y:S01]  /*7e170*/  IMAD.MOV.U32 R14, RZ, RZ, R3 ;  /* 0x000000ffff0e7224 */ /* 0x004fe200078e0003 */
[----:B----4-:R0:W-:Y:S01]  /*7e180*/  STL.64 [R1+0x5220], R26 ;  /* 0x0052201a01007387 */ /* 0x0101e20000100a00 */
[----:B------:R-:W2:Y:S02]  /*7e190*/  LDL.LU R3, [R1+0x5244] ;  /* 0x0052440001037983 */ /* 0x000ea40000300800 */
[----:B------:R-:W3:Y:S02]  /*7e1a0*/  LDL.LU R28, [R1+0x5240] ;  /* 0x00524000011c7983 */ /* 0x000ee40000300800 */
[----:B------:R-:W4:Y:S01]  /*7e1b0*/  LDL.LU R24, [R1+0x960] ;  /* 0x0009600001187983 */ /* 0x000f220000300800 */
[----:B------:R-:W4:Y:S04]  /*7e1c0*/  LDL.LU R25, [R1+0x964] ;  /* 0x0009640001197983 */ /* 0x000f280000300800 */
[----:B0-----:R-:W4:Y:S01]  /*7e1d0*/  LDL.LU R26, [R1+0x968] ;  /* 0x00096800011a7983 */ /* 0x001f220000300800 */
[----:B------:R-:W4:Y:S02]  /*7e1e0*/  LDL.LU R27, [R1+0x96c] ;  /* 0x00096c00011b7983 */ /* 0x000f240000300800 */
[----:B------:R-:W-:Y:S02]  /*7e1f0*/  STL.64 [R1+0x51f8], R10 ;  /* 0x0051f80a01007387 */ /* 0x000fe40000100a00 */
[----:B------:R0:W-:Y:S02]  /*7e200*/  STL.64 [R1+0x51f0], R8 ;  /* 0x0051f00801007387 */ /* 0x0001e40000100a00 */
        /* <DEDUP_REMOVED lines=9> */
[----:B------:R-:W2:Y:S02]  /*7e2a0*/  LDL.LU.64 R6, [R1+0x5238] ;  /* 0x0052380001067983 */ /* 0x000ea40000300a00 */
[----:B------:R-:W2:Y:S11]  /*7e2b0*/  LDL.LU.64 R4, [R1+0x5230] ;  /* 0x0052300001047983 */ /* 0x000eb60000300a00 */
[----:B------:R-:W-:Y:S02]  /*7e2c0*/  @!UPT UIADD3 URZ, URZ, URZ, URZ ;  /* 0x0000003f3f3ff290 */ /* 0x000fe4000fffe03f */
[----:B------:R-:W-:Y:S01]  /*7e2d0*/  STL.64 [R1+0x8b0], R16 ;  /* 0x0008b01001007387 */ /* 0x000fe20000100a00 */
[----:B------:R0:W-:Y:S03]  /*7e2e0*/  STL.64 [R1+0x8b8], R18 ;  /* 0x0008b81201007387 */ /* 0x0001e60000100a00 */
[----:B0-----:R-:W2:Y:S01]  /*7e2f0*/  LDL.LU.64 R18, [R1+0x5228] ;  /* 0x0052280001127983 */ /* 0x001ea20000300a00 */
[----:B---3--:R-:W-:Y:S02]  /*7e300*/  IMAD.MOV.U32 R10, RZ, RZ, R28 ;  /* 0x000000ffff0a7224 */ /* 0x008fe400078e001c */
[----:B------:R-:W-:Y:S01]  /*7e310*/  IMAD.MOV.U32 R11, RZ, RZ, R3 ;  /* 0x000000ffff0b7224 */ /* 0x000fe200078e0003 */
[C---:B--2---:R-:W-:Y:S11]  /*7e320*/  HMMA.16816.F32 R4, R20.reuse, R18, R4 ;  /* 0x000000121404723c */ /* 0x044ff60000001804 */
[----:B------:R-:W-:Y:S11]  /*7e330*/  @!UPT UIADD3 URZ, URZ, URZ, URZ ;  /* 0x0000003f3f3ff290 */ /* 0x000ff6000fffe03f */
[----:B------:R-:W-:Y:S01]  /*7e340*/  @!UPT UIADD3 URZ, URZ, URZ, URZ ;  /* 0x0000003f3f3ff290 */ /* 0x000fe2000fffe03f */
[----:B------:R0:W-:Y:S01]  /*7e350*/  STL.64 [R1+0x8a0], R4 ;  /* 0x0008a00401007387 */ /* 0x0001e20000100a00 */
[----:B------:R-:W-:Y:S02]  /*7e360*/  IMAD.MOV.U32 R28, RZ, RZ, R6 ;  /* 0x000000ffff1c7224 */ /* 0x000fe400078e0006 */
[----:B------:R-:W-:Y:S01]  /*7e370*/  IMAD.MOV.U32 R3, RZ, RZ, R7 ;  /* 0x000000ffff037224 */ /* 0x000fe200078e0007 */
[----:B0-----:R-:W2:Y:S01]  /*7e380*/  LDL.LU R4, [R1+0x4f0] ;  /* 0x0004f00001047983 */ /* 0x001ea20000300800 */
[----:B------:R-:W2:Y:S02]  /*7e390*/  LDL.LU R5, [R1+0x4f4] ;  /* 0x0004f40001057983 */ /* 0x000ea40000300800 */
[----:B------:R-:W2:Y:S02]  /*7e3a0*/  LDL.LU R6, [R1+0x4f8] ;  /* 0x0004f80001067983 */ /* 0x000ea40000300800 */
[----:B------:R-:W2:Y:S01]  /*7e3b0*/  LDL.LU R7, [R1+0x4fc] ;  /* 0x0004fc0001077983 */ /* 0x000ea20000300800 */
[----:B------:R-:W3:Y:S04]  /*7e3c0*/  LDL.64 R16, [R1] ;  /* 0x0000000001107983 */ /* 0x000ee80000100a00 */
[----:B---3--:R0:W-:Y:S04]  /*7e3d0*/  STL.64 [R1+0x5198], R16 ;  /* 0x0051981001007387 */ /* 0x0081e80000100a00 */
[----:B0-----:R-:W3:Y:S01]  /*7e3e0*/  LDL.LU R16, [R1+0x4e0] ;  /* 0x0004e00001107983 */ /* 0x001ee20000300800 */
[----:B------:R-:W3:Y:S02]  /*7e3f0*/  LDL.LU R17, [R1+0x4e4] ;  /* 0x0004e40001117983 */ /* 0x000ee40000300800 */
[----:B------:R-:W2:Y:S02]  /*7e400*/  LDL.LU R18, [R1+0x4e8] ;  /* 0x0004e80001127983 */ /* 0x000ea40000300800 */
[----:B------:R-:W2:Y:S01]  /*7e410*/  LDL.LU R19, [R1+0x4ec] ;  /* 0x0004ec0001137983 */ /* 0x000ea20000300800 */
[----:B----4-:R-:W-:Y:S01]  /*7e420*/  HMMA.16816.F32 R12, R20, R14, R24 ;  /* 0x0000000e140c723c */ /* 0x010fe20000001818 */
[----:B--2---:R-:W-:Y:S01]  /*7e430*/  STL.64 [R1+0x51a8], R18 ;  /* 0x0051a81201007387 */ /* 0x004fe20000100a00 */
[----:B---3--:R0:W-:Y:S03]  /*7e440*/  STL.64 [R1+0x51a0], R16 ;  /* 0x0051a01001007387 */ /* 0x0081e60000100a00 */
[----:B0-----:R-:W2:Y:S01]  /*7e450*/  LDL.LU R16, [R1+0x500] ;  /* 0x0005000001107983 */ /* 0x001ea20000300800 */
[----:B------:R-:W2:Y:S02]  /*7e460*/  LDL.LU R17, [R1+0x504] ;  /* 0x0005040001117983 */ /* 0x000ea40000300800 */
[----:B------:R-:W2:Y:S02]  /*7e470*/  LDL.LU R18, [R1+0x508] ;  /* 0x0005080001127983 */ /* 0x000ea40000300800 */
[----:B------:R-:W2:Y:S01]  /*7e480*/  LDL.LU R19, [R1+0x50c] ;  /* 0x00050c0001137983 */ /* 0x000ea20000300800 */
[----:B------:R-:W-:Y:S01]  /*7e490*/  STL [R1+0x492c], R3 ;  /* 0x00492c0301007387 */ /* 0x000fe20000100800 */
[----:B------:R-:W-:Y:S02]  /*7e4a0*/  STL [R1+0x4928], R28 ;  /* 0x0049281c01007387 */ /* 0x000fe40000100800 */
[----:B------:R-:W3:Y:S09]  /*7e4b0*/  LDL.LU.64 R26, [R1+0x5220] ;  /* 0x00522000011a7983 */ /* 0x000ef20000300a00 */
[----:B------:R0:W-:Y:S01]  /*7e4c0*/  STL.64 [R1+0x880], R12 ;  /* 0x0008800c01007387 */ /* 0x0001e20000100a00 */
[----:B------:R1:W-:Y:S04]  /*7e4d0*/  STL [R1+0x888], R14 ;  /* 0x0008880e01007387 */ /* 0x0003e80000100800 */
[----:B0-----:R-:W4:Y:S01]  /*7e4e0*/  LDL.LU.64 R12, [R1+0x5218] ;  /* 0x00521800010c7983 */ /* 0x001f220000300a00 */
[----:B-1----:R-:W-:-:S05]  /*7e4f0*/  IMAD.MOV.U32 R14, RZ, RZ, R15 ;  /* 0x000000ffff0e7224 */ /* 0x002fca00078e000f */
[----:B------:R-:W-:Y:S01]  /*7e500*/  STL [R1+0x48e8], R14 ;  /* 0x0048e80e01007387 */ /* 0x000fe20000100800 */
[C---:B---3--:R-:W-:Y:S03]  /*7e510*/  HMMA.16816.F32 R24, R20.reuse, R26, R8 ;  /* 0x0000001a1418723c */ /* 0x048fe60000001808 */
[----:B----4-:R0:W-:Y:S04]  /*7e520*/  STL.64 [R1+0x51b0], R12 ;  /* 0x0051b00c01007387 */ /* 0x0101e80000100a00 */
[----:B0-----:R-:W3:Y:S01]  /*7e530*/  LDL.64 R12, [R1+0x20] ;  /* 0x00002000010c7983 */ /* 0x001ee20000100a00 */
[----:B------:R-:W4:Y:S02]  /*7e540*/  LDL.LU.64 R10, [R1+0x5210] ;  /* 0x00521000010a7983 */ /* 0x000f240000300a00 */
[----:B------:R-:W4:Y:S11]  /*7e550*/  LDL.LU.64 R8, [R1+0x5208] ;  /* 0x0052080001087983 */ /* 0x000f360000300a00 */
[----:B------:R-:W-:Y:S02]  /*7e560*/  @!UPT UIADD3 URZ, URZ, URZ, URZ ;  /* 0x0000003f3f3ff290 */ /* 0x000fe4000fffe03f */
        /* <DEDUP_REMOVED lines=18> */
[----:B------:R-:W2:Y:S11]  /*7e690*/  LDL.LU.64 R10, [R1+0x51c8] ;  /* 0x0051c800010a7983 */ /* 0x000eb60000300a00 */
[----:B------:R-:W-:Y:S10]  /*7e6a0*/  @!UPT UIADD3 URZ, URZ, URZ, URZ ;  /* 0x0000003f3f3ff290 */ /* 0x000ff4000fffe03f */
[----:B------:R-:W-:Y:S01]  /*7e6b0*/  STL.64 [R1+0x840], R24 ;  /* 0x0008401801007387 */ /* 0x000fe20000100a00 */
[----:B------:R0:W-:Y:S03]  /*7e6c0*/  STL.64 [R1+0x848], R26 ;  /* 0x0008481a01007387 */ /* 0x0001e60000100a00 */
[----:B0-----:R-:W3:Y:S01]  /*7e6d0*/  LDL.LU.64 R26, [R1+0x51c0] ;  /* 0x0051c000011a7983 */ /* 0x001ee20000300a00 */
[----:B------:R-:W3:Y:S01]  /*7e6e0*/  LDL.LU.64 R24, [R1+0x51b8] ;  /* 0x0051b80001187983 */ /* 0x000ee20000300a00 */
[----:B--2---:R-:W-:Y:S02]  /*7e6f0*/  HMMA.16816.F32 R16, R20, R10, R16 ;  /* 0x0000000a1410723c */ /* 0x004fe40000001810 */
[----:B------:R-:W2:Y:S01]  /*7e700*/  LDL.64 R20, [R1+0x10] ;  /* 0x0000100001147983 */ /* 0x000ea20000100a00 */
[----:B------:R-:W4:Y:S11]  /*7e710*/  LDL.LU R8, [R1+0x4c0] ;  /* 0x0004c00001087983 */ /* 0x000f360000300800 */
[----:B------:R-:W-:Y:S09]  /*7e720*/  @!UPT UIADD3 URZ, URZ, URZ, URZ ;  /* 0x0000003f3f3ff290 */ /* 0x000ff2000fffe03f */
[----:B------:R-:W-:Y:S01]  /*7e730*/  STL.64 [R1+0x500], R16 ;  /* 0x0005001001007387 */ /* 0x000fe20000100a00 */
[----:B------:R3:W-:Y:S02]  /*7e740*/  STL.64 [R1+0x508], R18 ;  /* 0x0005081201007387 */ /* 0x0007e40000100a00 */
[----:B------:R-:W4:Y:S02]  /*7e750*/  LDL.LU R9, [R1+0x4c4] ;  /* 0x0004c40001097983 */ /* 0x000f240000300800 */
[----:B------:R-:W2:Y:S01]  /*7e760*/  LDL.LU R10, [R1+0x4c8] ;  /* 0x0004c800010a7983 */ /* 0x000ea20000300800 */
[----:B------:R-:W2:Y:S01]  /*7e770*/  LDL.LU R11, [R1+0x4cc] ;  /* 0x0004cc00010b7983 */ /* 0x000ea20000300800 */
[----:B---3--:R-:W-:Y:S01]  /*7e780*/  HMMA.16816.F32 R16, R24, R12, R4 ;  /* 0x0000000c1810723c */ /* 0x008fe20000001804 */
[----:B------:R-:W-:-:S06]  /*7e790*/  IMAD.MOV.U32 R3, RZ, RZ, R13 ;  /* 0x000000ffff037224 */ /* 0x000fcc00078e000d */
[----:B------:R-:W-:Y:S11]  /*7e7a0*/  IMAD.MOV.U32 R4, RZ, RZ, R12 ;  /* 0x000000ffff047224 */ /* 0x000ff600078e000c */
[----:B------:R-:W-:Y:S06]  /*7e7b0*/  @!UPT UIADD3 URZ, URZ, URZ, URZ ;  /* 0x0000003f3f3ff290 */ /* 0x000fec000fffe03f */
[----:B------:R-:W-:Y:S01]  /*7e7c0*/  IMAD.MOV.U32 R15, RZ, RZ, R16 ;  /* 0x000000ffff0f7224 */ /* 0x000fe200078e0010 */
[----:B--2---:R-:W-:Y:S01]  /*7e7d0*/  STL.64 [R1+0x5190], R10 ;  /* 0x0051900a01007387 */ /* 0x004fe20000100a00 */
[----:B----4-:R0:W-:Y:S03]  /*7e7e0*/  STL.64 [R1+0x5188], R8 ;  /* 0x0051880801007387 */ /* 0x0101e60000100a00 */
[----:B0-----:R-:W2:Y:S01]  /*7e7f0*/  LDL.LU R8, [R1+0x4d0] ;  /* 0x0004d00001087983 */ /* 0x001ea20000300800 */
[----:B------:R-:W2:Y:S02]  /*7e800*/  LDL.LU R9, [R1+0x4d4] ;  /* 0x0004d40001097983 */ /* 0x000ea40000300800 */
[----:B------:R-:W2:Y:S02]  /*7e810*/  LDL.LU R10, [R1+0x4d8] ;  /* 0x0004d800010a7983 */ /* 0x000ea40000300800 */
[----:B------:R-:W2:Y:S01]  /*7e820*/  LDL.LU R11, [R1+0x4dc] ;  /* 0x0004dc00010b7983 */ /* 0x000ea20000300800 */
[----:B------:R-:W3:Y:S01]  /*7e830*/  LDL.LU.64 R12, [R1+0x51b0] ;  /* 0x0051b000010c7983 */ /* 0x000ee20000300a00 */
[----:B------:R-:W-:Y:S02]  /*7e840*/  STL [R1+0x4f4], R17 ;  /* 0x0004f41101007387 */ /* 0x000fe40000100800 */
[----:B------:R0:W-:Y:S02]  /*7e850*/  STL.64 [R1+0x4f8], R18 ;  /* 0x0004f81201007387 */ /* 0x0001e40000100a00 */
[----:B0-----:R-:W4:Y:S01]  /*7e860*/  LDL.LU.64 R18, [R1+0x51a8] ;  /* 0x0051a80001127983 */ /* 0x001f220000300a00 */
[----:B------:R-:W4:Y:S02]  /*7e870*/  LDL.LU.64 R16, [R1+0x51a0] ;  /* 0x0051a00001107983 */ /* 0x000f240000300a00 */
[----:B------:R-:W-:Y:S02]  /*7e880*/  STL [R1+0x48ec], R15 ;  /* 0x0048ec0f01007387 */ /* 0x000fe40000100800 */
[----:B------:R-:W-:-:S02]  /*7e890*/  IMAD.MOV.U32 R6, RZ, RZ, R20 ;  /* 0x000000ffff067224 */ /* 0x000fc400078e0014 */
[----:B------:R-:W-:Y:S01]  /*7e8a0*/  IMAD.MOV.U32 R5, RZ, RZ, R21 ;  /* 0x000000ffff057224 */ /* 0x000fe200078e0015 */
[C---:B----4-:R-:W-:Y:S11]  /*7e8b0*/  HMMA.16816.F32 R16, R24.reuse, R20, R16 ;  /* 0x000000141810723c */ /* 0x050ff60000001810 */
[----:B------:R-:W-:Y:S11]  /*7e8c0*/  @!UPT UIADD3 URZ, URZ, URZ, URZ ;  /* 0x0000003f3f3ff290 */ /* 0x000ff6000fffe03f */
[----:B------:R-:W-:Y:S01]  /*7e8d0*/  @!UPT UIADD3 URZ, URZ, URZ, URZ ;  /* 0x0000003f3f3ff290 */ /* 0x000fe2000fffe03f */
[----:B------:R0:W-:Y:S01]  /*7e8e0*/  STL.64 [R1+0x4e0], R16 ;  /* 0x0004e01001007387 */ /* 0x0001e20000100a00 */
[----:B------:R-:W-:Y:S03]  /*7e8f0*/  STL.64 [R1+0x4e8], R18 ;  /* 0x0004e81201007387 */ /* 0x000fe60000100a00 */
[----:B0-----:R-:W2:Y:S01]  /*7e900*/  LDL.LU.64 R16, [R1+0x5198] ;  /* 0x0051980001107983 */ /* 0x001ea20000300a00 */
[----:B------:R-:W4:Y:S02]  /*7e910*/  LDL.LU R20, [R1+0x4a0] ;  /* 0x0004a00001147983 */ /* 0x000f240000300800 */
[----:B------:R-:W4:Y:S02]  /*7e920*/  LDL.LU R21, [R1+0x4a4] ;  /* 0x0004a40001157983 */ /* 0x000f240000300800 */
[----:B------:R-:W3:Y:S01]  /*7e930*/  LDL.LU R22, [R1+0x4a8] ;  /* 0x0004a80001167983 */ /* 0x000ee20000300800 */
[----:B------:R-:W3:Y:S01]  /*7e940*/  LDL.LU R23, [R1+0x4ac] ;  /* 0x0004ac0001177983 */ /* 0x000ee20000300800 */
[----:B--2---:R-:W-:Y:S03]  /*7e950*/  HMMA.16816.F32 R8, R24, R16, R8 ;  /* 0x000000101808723c */ /* 0x004fe60000001808 */
[----:B---3--:R-:W-:Y:S01]  /*7e960*/  STL.64 [R1+0x5158], R22 ;  /* 0x0051581601007387 */ /* 0x008fe20000100a00 */
[----:B----4-:R0:W-:Y:S02]  /*7e970*/  STL.64 [R1+0x5150], R20 ;  /* 0x0051501401007387 */ /* 0x0101e40000100a00 */
[----:B------:R-:W-:-:S02]  /*7e980*/  IMAD.MOV.U32 R7, RZ, RZ, R17 ;  /* 0x000000ffff077224 */ /* 0x000fc400078e0011 */
[----:B------:R-:W-:Y:S01]  /*7e990*/  IMAD.MOV.U32 R14, RZ, RZ, R16 ;  /* 0x000000ffff0e7224 */ /* 0x000fe200078e0010 */
[----:B0-----:R-:W2:Y:S01]  /*7e9a0*/  LDL.LU R20, [R1+0x4b0] ;  /* 0x0004b00001147983 */ /* 0x001ea20000300800 */
[----:B------:R-:W2:Y:S02]  /*7e9b0*/  LDL.LU R21, [R1+0x4b4] ;  /* 0x0004b40001157983 */ /* 0x000ea40000300800 */
[----:B------:R-:W2:Y:S02]  /*7e9c0*/  LDL.LU R22, [R1+0x4b8] ;  /* 0x0004b80001167983 */ /* 0x000ea40000300800 */
[----:B------:R-:W2:Y:S09]  /*7e9d0*/  LDL.LU R23, [R1+0x4bc] ;  /* 0x0004bc0001177983 */ /* 0x000eb20000300800 */
[----:B------:R-:W-:Y:S01]  /*7e9e0*/  STL.64 [R1+0x4d0], R8 ;  /* 0x0004d00801007387 */ /* 0x000fe20000100a00 */
[----:B------:R0:W-:Y:S03]  /*7e9f0*/  STL.64 [R1+0x4d8], R10 ;  /* 0x0004d80a01007387 */ /* 0x0001e60000100a00 */
[----:B0-----:R-:W3:Y:S01]  /*7ea00*/  LDL.LU.64 R10, [R1+0x5190] ;  /* 0x00519000010a7983 */ /* 0x001ee20000300a00 */
[----:B------:R-:W3:Y:S02]  /*7ea10*/  LDL.LU.64 R8, [R1+0x5188] ;  /* 0x0051880001087983 */ /* 0x000ee40000300a00 */
[----:B------:R-:W4:Y:S02]  /*7ea20*/  LDL.LU.64 R18, [R1+0x5180] ;  /* 0x0051800001127983 */ /* 0x000f240000300a00 */
[----:B------:R-:W3:Y:S01]  /*7ea30*/  LDL.LU.64 R16, [R1+0x5178] ;  /* 0x0051780001107983 */ /* 0x000ee20000300a00 */
[----:B------:R-:W2:Y:S01]  /*7ea40*/  LDL R2, [R1+0x22c0] ;  /* 0x0022c00001027983 */ /* 0x000ea20000100800 */
[----:B------:R-:W-:Y:S02]  /*7ea50*/  STL.64 [R1+0x5130], R6 ;  /* 0x0051300601007387 */ /* 0x000fe40000100a00 */
[----:B------:R0:W-:Y:S02]  /*7ea60*/  STL.64 [R1+0x5128], R4 ;  /* 0x0051280401007387 */ /* 0x0001e40000100a00 */
[----:B0-----:R-:W2:Y:S01]  /*7ea70*/  LDL.LU R4, [R1+0x820] ;  /* 0x0008200001047983 */ /* 0x001ea20000300800 */
[----:B------:R-:W2:Y:S02]  /*7ea80*/  LDL.LU R5, [R1+0x824] ;  /* 0x0008240001057983 */ /* 0x000ea40000300800 */
[----:B------:R-:W2:Y:S02]  /*7ea90*/  LDL.LU R6, [R1+0x828] ;  /* 0x0008280001067983 */ /* 0x000ea40000300800 */
[----:B------:R-:W2:Y:S01]  /*7eaa0*/  LDL.LU R7, [R1+0x82c] ;  /* 0x00082c0001077983 */ /* 0x000ea20000300800 */
[----:B---3--:R-:W-:Y:S01]  /*7eab0*/  HMMA.16816.F32 R8, R24, R16, R8 ;  /* 0x000000101808723c */ /* 0x008fe20000001808 */
[----:B--2---:R-:W-:Y:S01]  /*7eac0*/  STL.64 [R1+0x5140], R6 ;  /* 0x0051400601007387 */ /* 0x004fe20000100a00 */
[----:B------:R0:W-:Y:S02]  /*7ead0*/  STL.64 [R1+0x5138], R4 ;  /* 0x0051380401007387 */ /* 0x0001e40000100a00 */
[----:B0-----:R-:W-:-:S02]  /*7eae0*/  IMAD.MOV.U32 R4, RZ, RZ, R13 ;  /* 0x000000ffff047224 */ /* 0x001fc400078e000d */
[----:B------:R-:W2:Y:S01]  /*7eaf0*/  LDL.LU R13, [R1+0x5174] ;  /* 0x00517400010d7983 */ /* 0x000ea20000300800 */
[----:B------:R-:W-:Y:S02]  /*7eb00*/  IMAD.MOV.U32 R5, RZ, RZ, R0 ;  /* 0x000000ffff057224 */ /* 0x000fe400078e0000 */
[----:B------:R-:W3:Y:S11]  /*7eb10*/  LDL.LU R0, [R1+0x5170] ;  /* 0x0051700001007983 */ /* 0x000ef60000300800 */
[----:B------:R-:W-:Y:S03]  /*7eb20*/  @!UPT UIADD3 URZ, URZ, URZ, URZ ;  /* 0x0000003f3f3ff290 */ /* 0x000fe6000fffe03f */
[----:B------:R-:W-:Y:S01]  /*7eb30*/  STL.64 [R1+0x4c0], R8 ;  /* 0x0004c00801007387 */ /* 0x000fe20000100a00 */
[----:B------:R0:W-:Y:S04]  /*7eb40*/  STL.64 [R1+0x4c8], R10 ;  /* 0x0004c80a01007387 */ /* 0x0001e80000100a00 */
[----:B0-----:R-:W3:Y:S01]  /*7eb50*/  LDL.LU.64 R10, [R1+0x5168] ;  /* 0x00516800010a7983 */ /* 0x001ee20000300a00 */
[----:B------:R-:W3:Y:S02]  /*7eb60*/  LDL.LU.64 R8, [R1+0x5160] ;  /* 0x0051600001087983 */ /* 0x000ee40000300a00 */
[----:B----4-:R3:W-:Y:S02]  /*7eb70*/  STL.64 [R1+0x5038], R18 ;  /* 0x0050381201007387 */ /* 0x0107e40000100a00 */
[----:B------:R0:W-:Y:S01]  /*7eb80*/  STL.64 [R1+0x5030], R16 ;  /* 0x0050301001007387 */ /* 0x0001e20000100a00 */
[----:B--2---:R-:W-:Y:S01]  /*7eb90*/  HMMA.16816.F32 R20, R24, R12, R20 ;  /* 0x0000000c1814723c */ /* 0x004fe20000001814 */
[----:B---3--:R-:W-:-:S02]  /*7eba0*/  IMAD.MOV.U32 R19, RZ, RZ, R0 ;  /* 0x000000ffff137224 */ /* 0x008fc400078e0000 */
[----:B0-----:R-:W-:Y:S02]  /*7ebb0*/  IMAD.MOV.U32 R16, RZ, RZ, R11 ;  /* 0x000000ffff107224 */ /* 0x001fe400078e000b */
[----:B------:R-:W-:-:S05]  /*7ebc0*/  IMAD.MOV.U32 R17, RZ, RZ, R10 ;  /* 0x000000ffff117224 */ /* 0x000fca00078e000a */
[----:B------:R0:W-:Y:S11]  /*7ebd0*/  STL.64 [R1+0x5148], R16 ;  /* 0x0051481001007387 */ /* 0x0001f60000100a00 */
[----:B------:R-:W-:Y:S03]  /*7ebe0*/  @!UPT UIADD3 URZ, URZ, URZ, URZ ;  /* 0x0000003f3f3ff290 */ /* 0x000fe6000fffe03f */
[----:B------:R-:W-:Y:S02]  /*7ebf0*/  IMAD.MOV.U32 R11, RZ, RZ, R22 ;  /* 0x000000ffff0b7224 */ /* 0x000fe400078e0016 */
[----:B------:R-:W-:Y:S02]  /*7ec00*/  IMAD.MOV.U32 R0, RZ, RZ, R23 ;  /* 0x000000ffff007224 */ /* 0x000fe400078e0017 */
[----:B------:R-:W-:Y:S01]  /*7ec10*/  IMAD.MOV.U32 R10, RZ, RZ, R21 ;  /* 0x000000ffff0a7224 */ /* 0x000fe200078e0015 */
[----:B0-----:R-:W2:Y:S01]  /*7ec20*/  LDL.LU R16, [R1+0x830] ;  /* 0x0008300001107983 */ /* 0x001ea20000300800 */
[----:B------:R-:W2:Y:S02]  /*7ec30*/  LDL.LU R17, [R1+0x834] ;  /* 0x0008340001117983 */ /* 0x000ea40000300800 */
[----:B------:R-:W2:Y:S02]  /*7ec40*/  LDL.LU R18, [R1+0x838] ;  /* 0x0008380001127983 */ /* 0x000ea40000300800 */
[----:B------:R0:W-:Y:S01]  /*7ec50*/  STL [R1+0x4b0], R20 ;  /* 0x0004b01401007387 */ /* 0x0001e20000100800 */
[----:B------:R-:W3:Y:S04]  /*7ec60*/  LDL.LU.64 R22, [R1+0x5158] ;  /* 0x0051580001167983 */ /* 0x000ee80000300a00 */
[----:B0-----:R-:W3:Y:S01]  /*7ec70*/  LDL.LU.64 R20, [R1+0x5150] ;  /* 0x0051500001147983 */ /* 0x001ee20000300a00 */
[----:B------:R-:W-:Y:S02]  /*7ec80*/  STL.64 [R1+0x50e8], R12 ;  /* 0x0050e80c01007387 */ /* 0x000fe40000100a00 */
[----:B------:R-:W-:Y:S02]  /*7ec90*/  STL [R1+0x4b70], R11 ;  /* 0x004b700b01007387 */ /* 0x000fe40000100800 */
[----:B------:R-:W-:Y:S01]  /*7eca0*/  STL [R1+0x4b6c], R10 ;  /* 0x004b6c0a01007387 */ /* 0x000fe20000100800 */
[----:B------:R-:W-:Y:S01]  /*7ecb0*/  STL [R1+0x48f0], R0 ;  /* 0x0048f00001007387 */ /* 0x000fe20000100800 */
[----:B------:R0:W-:Y:S01]  /*7ecc0*/  STL.64 [R1+0x5100], R8 ;  /* 0x0051000801007387 */ /* 0x0001e20000100a00 */
[C---:B---3--:R-:W-:Y:S02]  /*7ecd0*/  HMMA.16816.F32 R20, R24.reuse, R8, R20 ;  /* 0x000000081814723c */ /* 0x048fe40000001814 */
[----:B0-----:R-:W3:Y:S11]  /*7ece0*/  LDL.LU R8, [R1+0x810] ;  /* 0x0008100001087983 */ /* 0x001ef60000300800 */
[----:B------:R-:W-:Y:S10]  /*7ecf0*/  @!UPT UIADD3 URZ, URZ, URZ, URZ ;  /* 0x0000003f3f3ff290 */ /* 0x000ff4000fffe03f */
[----:B------:R-:W-:Y:S01]  /*7ed00*/  STL.64 [R1+0x4a0], R20 ;  /* 0x0004a01401007387 */ /* 0x000fe20000100a00 */
[----:B------:R-:W-:Y:S02]  /*7ed10*/  STL.64 [R1+0x4a8], R22 ;  /* 0x0004a81601007387 */ /* 0x000fe40000100a00 */
[----:B------:R-:W0:Y:S01]  /*7ed20*/  LDSM.16.MT88.4 R20, [R2+0x24000] ;  /* 0x024000000214783b */ /* 0x000e220000004200 */
[C---:B--2---:R-:W-:Y:S01]  /*7ed30*/  HMMA.16816.F32 R4, R24.reuse, R4, R16 ;  /* 0x000000041804723c */ /* 0x044fe20000001810 */
[----:B------:R-:W3:Y:S02]  /*7ed40*/  LDL.LU R9, [R1+0x814] ;  /* 0x0008140001097983 */ /* 0x000ee40000300800 */
[----:B------:R-:W3:Y:S02]  /*7ed50*/  LDL.LU R10, [R1+0x818] ;  /* 0x00081800010a7983 */ /* 0x000ee40000300800 */
[----:B------:R-:W3:Y:S01]  /*7ed60*/  LDL.LU R11, [R1+0x81c] ;  /* 0x00081c00010b7983 */ /* 0x000ee20000300800 */
[----:B0-----:R-:W-:Y:S01]  /*7ed70*/  STL.64 [R1+0x4f48], R22 ;  /* 0x004f481601007387 */ /* 0x001fe20000100a00 */
[----:B------:R0:W-:Y:S03]  /*7ed80*/  STL.64 [R1+0x4f40], R20 ;  /* 0x004f401401007387 */ /* 0x0001e60000100a00 */
[----:B0-----:R-:W2:Y:S01]  /*7ed90*/  LDL.64 R20, [R1+0x1e0] ;  /* 0x0001e00001147983 */ /* 0x001ea20000100a00 */
[----:B------:R-:W3:Y:S11]  /*7eda0*/  LDL.LU.64 R16, [R1+0x5148] ;  /* 0x0051480001107983 */ /* 0x000ef60000300a00 */
[----:B------:R-:W-:Y:S01]  /*7edb0*/  @!UPT UIADD3 URZ, URZ, URZ, URZ ;  /* 0x0000003f3f3ff290 */ /* 0x000fe2000fffe03f */
[----:B------:R-:W-:Y:S02]  /*7edc0*/  STL.64 [R1+0x830], R4 ;  /* 0x0008300401007387 */ /* 0x000fe40000100a00 */
[----:B------:R0:W-:Y:S02]  /*7edd0*/  STL.64 [R1+0x838], R6 ;  /* 0x0008380601007387 */ /* 0x0001e40000100a00 */
        /* <DEDUP_REMOVED lines=8> */
[----:B---3--:R-:W-:Y:S01]  /*7ee60*/  HMMA.16816.F32 R8, R24, R16, R8 ;  /* 0x000000101808723c */ /* 0x008fe20000001808 */
[----:B------:R-:W-:Y:S02]  /*7ee70*/  IMAD.MOV.U32 R2, RZ, RZ, R21 ;  /* 0x000000ffff027224 */ /* 0x000fe400078e0015 */
[----:B------:R-:W-:Y:S01]  /*7ee80*/  IMAD.MOV.U32 R28, RZ, RZ, R20 ;  /* 0x000000ffff1c7224 */ /* 0x000fe200078e0014 */
[----:B------:R-:W3:Y:S02]  /*7ee90*/  LDL.LU.64 R4, [R1+0x5128] ;  /* 0x0051280001047983 */ /* 0x000ee40000300a00 */
[----:B------:R-:W-:Y:S02]  /*7eea0*/  STL [R1+0x5014], R2 ;  /* 0x0050140201007387 */ /* 0x000fe40000100800 */
[----:B------:R-:W-:Y:S01]  /*7eeb0*/  IMAD.MOV.U32 R16, RZ, RZ, R14 ;  /* 0x000000ffff107224 */ /* 0x000fe200078e000e */
[----:B------:R-:W-:Y:S11]  /*7eec0*/  STL [R1+0x5010], R28 ;  /* 0x0050101c01007387 */ /* 0x000ff60000100800 */
[----:B------:R-:W-:Y:S03]  /*7eed0*/  @!UPT UIADD3 URZ, URZ, URZ, URZ ;  /* 0x0000003f3f3ff290 */ /* 0x000fe6000fffe03f */
[----:B------:R-:W-:Y:S01]  /*7eee0*/  STL.64 [R1+0x810], R8 ;  /* 0x0008100801007387 */ /* 0x000fe20000100a00 */
[----:B------:R-:W-:Y:S02]  /*7eef0*/  STL.64 [R1+0x818], R10 ;  /* 0x0008180a01007387 */ /* 0x000fe40000100a00 */
[----:B--2---:R-:W-:-:S05]  /*7ef00*/  IMAD.MOV.U32 R17, RZ, RZ, R7 ;  /* 0x000000ffff117224 */ /* 0x004fca00078e0007 */
[----:B------:R0:W-:Y:S01]  /*7ef10*/  STL.64 [R1+0x5050], R16 ;  /* 0x0050501001007387 */ /* 0x0001e20000100a00 */
[----:B------:R-:W2:Y:S02]  /*7ef20*/  LDL.LU R20, [R1+0x260] ;  /* 0x0002600001147983 */ /* 0x000ea40000300800 */
[----:B------:R-:W2:Y:S02]  /*7ef30*/  LDL.LU R21, [R1+0x264] ;  /* 0x0002640001157983 */ /* 0x000ea40000300800 */
[----:B------:R-:W4:Y:S01]  /*7ef40*/  LDL.LU R22, [R1+0x268] ;  /* 0x0002680001167983 */ /* 0x000f220000300800 */
[----:B------:R-:W4:Y:S01]  /*7ef50*/  LDL.LU R23, [R1+0x26c] ;  /* 0x00026c0001177983 */ /* 0x000f220000300800 */
[----:B0-----:R-:W-:Y:S02]  /*7ef60*/  IMAD.MOV.U32 R16, RZ, RZ, R6 ;  /* 0x000000ffff107224 */ /* 0x001fe400078e0006 */
[----:B---3--:R-:W-:-:S05]  /*7ef70*/  IMAD.MOV.U32 R17, RZ, RZ, R5 ;  /* 0x000000ffff117224 */ /* 0x008fca00078e0005 */
[----:B------:R-:W-:Y:S04]  /*7ef80*/  STL.64 [R1+0x5068], R16 ;  /* 0x0050681001007387 */ /* 0x000fe80000100a00 */
[----:B----4-:R-:W-:Y:S01]  /*7ef90*/  STL.64 [R1+0x5028], R22 ;  /* 0x0050281601007387 */ /* 0x010fe20000100a00 */
[----:B--2---:R0:W-:Y:S03]  /*7efa0*/  STL.64 [R1+0x5020], R20 ;  /* 0x0050201401007387 */ /* 0x0041e60000100a00 */
        /* <DEDUP_REMOVED lines=12> */
[----:B------:R-:W3:Y:S01]  /*7f070*/  LDL.LU R23, [R1+0x28c] ;  /* 0x00028c0001177983 */ /* 0x000ee20000300800 */
[----:B------:R-:W4:Y:S01]  /*7f080*/  LDL R4, [R1+0x160] ;  /* 0x0001600001047983 */ /* 0x000f220000100800 */
[----:B------:R-:W-:-:S02]  /*7f090*/  IMAD.MOV.U32 R5, RZ, RZ, R29 ;  /* 0x000000ffff057224 */ /* 0x000fc400078e001d */
[----:B------:R-:W2:Y:S03]  /*7f0a0*/  LDL.LU R29, [R1+0x5124] ;  /* 0x00512400011d7983 */ /* 0x000ea60000300800 */
[----:B----4-:R0:W-:Y:S04]  /*7f0b0*/  STL.64 [R1+0x5098], R4 ;  /* 0x0050980401007387 */ /* 0x0101e80000100a00 */
[----:B0-----:R-:W4:Y:S04]  /*7f0c0*/  LDL.64 R4, [R1+0x170] ;  /* 0x0001700001047983 */ /* 0x001f280000100a00 */
[----:B----4-:R0:W-:Y:S01]  /*7f0d0*/  STL.64 [R1+0x50b0], R4 ;  /* 0x0050b00401007387 */ /* 0x0101e20000100a00 */
[----:B------:R-:W4:Y:S02]  /*7f0e0*/  LDL.LU R16, [R1+0x490] ;  /* 0x0004900001107983 */ /* 0x000f240000300800 */
[----:B------:R-:W4:Y:S02]  /*7f0f0*/  LDL.LU R17, [R1+0x494] ;  /* 0x0004940001117983 */ /* 0x000f240000300800 */
[----:B------:R-:W2:Y:S01]  /*7f100*/  LDL.LU R18, [R1+0x498] ;  /* 0x0004980001127983 */ /* 0x000ea20000300800 */
[----:B------:R-:W2:Y:S04]  /*7f110*/  LDL.LU R19, [R1+0x49c] ;  /* 0x00049c0001137983 */ /* 0x000ea80000300800 */
[----:B0-----:R-:W2:Y:S04]  /*7f120*/  LDL.64 R4, [R1+0x180] ;  /* 0x0001800001047983 */ /* 0x001ea80000100a00 */
[----:B--2---:R0:W-:Y:S04]  /*7f130*/  STL.64 [R1+0x50c8], R4 ;  /* 0x0050c80401007387 */ /* 0x0041e80000100a00 */
[----:B0-----:R-:W2:Y:S04]  /*7f140*/  LDL.64 R4, [R1+0x190] ;  /* 0x0001900001047983 */ /* 0x001ea80000100a00 */
[----:B--2---:R-:W-:Y:S01]  /*7f150*/  STL.64 [R1+0x50e0], R4 ;  /* 0x0050e00401007387 */ /* 0x004fe20000100a00 */
[----:B------:R-:W-:Y:S02]  /*7f160*/  STL.64 [R1+0x50a8], R18 ;  /* 0x0050a81201007387 */ /* 0x000fe40000100a00 */
[----:B----4-:R0:W-:Y:S02]  /*7f170*/  STL.64 [R1+0x50a0], R16 ;  /* 0x0050a01001007387 */ /* 0x0101e40000100a00 */
[----:B0-----:R-:W2:Y:S01]  /*7f180*/  LDL.LU R16, [R1+0x7b0] ;  /* 0x0007b00001107983 */ /* 0x001ea20000300800 */
[----:B------:R-:W2:Y:S02]  /*7f190*/  LDL.LU R17, [R1+0x7b4] ;  /* 0x0007b40001117983 */ /* 0x000ea40000300800 */
[----:B------:R-:W4:Y:S02]  /*7f1a0*/  LDL.LU R18, [R1+0x7b8] ;  /* 0x0007b80001127983 */ /* 0x000f240000300800 */
[----:B------:R-:W4:Y:S01]  /*7f1b0*/  LDL.LU R19, [R1+0x7bc] ;  /* 0x0007bc0001137983 */ /* 0x000f220000300800 */
[----:B------:R-:W2:Y:S01]  /*7f1c0*/  LDL.LU R8, [R1+0x7f0] ;  /* 0x0007f00001087983 */ /* 0x000ea20000300800 */
[----:B------:R-:W2:Y:S02]  /*7f1d0*/  LDL.LU R9, [R1+0x7f4] ;  /* 0x0007f40001097983 */ /* 0x000ea40000300800 */
[----:B------:R-:W2:Y:S02]  /*7f1e0*/  LDL.LU R10, [R1+0x7f8] ;  /* 0x0007f800010a7983 */ /* 0x000ea40000300800 */
[----:B------:R-:W2:Y:S02]  /*7f1f0*/  LDL.LU R11, [R1+0x7fc] ;  /* 0x0007fc00010b7983 */ /* 0x000ea40000300800 */
[----:B--2---:R-:W-:Y:S01]  /*7f200*/  STL.64 [R1+0x5110], R10 ;  /* 0x0051100a01007387 */ /* 0x004fe20000100a00 */
[----:B------:R0:W-:Y:S03]  /*7f210*/  STL.64 [R1+0x5108], R8 ;  /* 0x0051080801007387 */ /* 0x0001e60000100a00 */
[----:B0-----:R-:W2:Y:S01]  /*7f220*/  LDL R8, [R1+0x1c0] ;  /* 0x0001c00001087983 */ /* 0x001ea20000100800 */
[----:B------:R-:W-:-:S02]  /*7f230*/  IMAD.MOV.U32 R9, RZ, RZ, R29 ;  /* 0x000000ffff097224 */ /* 0x000fc400078e001d */
[----:B------:R-:W2:Y:S02]  /*7f240*/  LDL.LU R29, [R1+0x5120] ;  /* 0x00512000011d7983 */ /* 0x000ea40000300800 */
[----:B------:R-:W2:Y:S01]  /*7f250*/  LDL.LU R12, [R1+0x7e0] ;  /* 0x0007e000010c7983 */ /* 0x000ea20000300800 */
[----:B------:R-:W2:Y:S01]  /*7f260*/  LDL.LU R13, [R1+0x7e4] ;  /* 0x0007e400010d7983 */ /* 0x000ea20000300800 */
[----:B------:R-:W2:Y:S02]  /*7f270*/  LDL.LU R14, [R1+0x7e8] ;  /* 0x0007e800010e7983 */ /* 0x000ea40000300800 */
[----:B------:R-:W2:Y:S02]  /*7f280*/  LDL.LU R15, [R1+0x7ec] ;  /* 0x0007ec00010f7983 */ /* 0x000ea40000300800 */
[----:B--2---:R-:W-:Y:S01]  /*7f290*/  STL.64 [R1+0x50f8], R14 ;  /* 0x0050f80e01007387 */ /* 0x004fe20000100a00 */
[----:B------:R0:W-:Y:S03]  /*7f2a0*/  STL.64 [R1+0x50f0], R12 ;  /* 0x0050f00c01007387 */ /* 0x0001e60000100a00 */
[----:B0-----:R-:W2:Y:S04]  /*7f2b0*/  LDL.64 R12, [R1+0x1b0] ;  /* 0x0001b000010c7983 */ /* 0x001ea80000100a00 */
[----:B--2---:R0:W-:Y:S04]  /*7f2c0*/  STL.64 [R1+0x5118], R12 ;  /* 0x0051180c01007387 */ /* 0x0041e80000100a00 */
[----:B0-----:R-:W2:Y:S01]  /*7f2d0*/  LDL.LU R12, [R1+0x800] ;  /* 0x00080000010c7983 */ /* 0x001ea20000300800 */
[----:B------:R-:W2:Y:S02]  /*7f2e0*/  LDL.LU R13, [R1+0x804] ;  /* 0x00080400010d7983 */ /* 0x000ea40000300800 */
[----:B------:R-:W2:Y:S02]  /*7f2f0*/  LDL.LU R14, [R1+0x808] ;  /* 0x00080800010e7983 */ /* 0x000ea40000300800 */
[----:B------:R-:W2:Y:S01]  /*7f300*/  LDL.LU R15, [R1+0x80c] ;  /* 0x00080c00010f7983 */ /* 0x000ea20000300800 */
[----:B------:R-:W2:Y:S01]  /*7f310*/  LDL.64 R4, [R1+0x1a0] ;  /* 0x0001a00001047983 */ /* 0x000ea20000100a00 */
[----:B----4-:R-:W-:Y:S02]  /*7f320*/  STL.64 [R1+0x50c0], R18 ;  /* 0x0050c01201007387 */ /* 0x010fe40000100a00 */
[----:B------:R0:W-:Y:S02]  /*7f330*/  STL.64 [R1+0x50b8], R16 ;  /* 0x0050b81001007387 */ /* 0x0001e40000100a00 */
[----:B0-----:R-:W4:Y:S01]  /*7f340*/  LDL.LU R16, [R1+0x7c0] ;  /* 0x0007c00001107983 */ /* 0x001f220000300800 */
[----:B------:R-:W4:Y:S02]  /*7f350*/  LDL.LU R17, [R1+0x7c4] ;  /* 0x0007c40001117983 */ /* 0x000f240000300800 */
[----:B------:R-:W2:Y:S02]  /*7f360*/  LDL.LU R18, [R1+0x7c8] ;  /* 0x0007c80001127983 */ /* 0x000ea40000300800 */
[----:B------:R-:W2:Y:S02]  /*7f370*/  LDL.LU R19, [R1+0x7cc] ;  /* 0x0007cc0001137983 */ /* 0x000ea40000300800 */
[----:B--2---:R-:W-:Y:S01]  /*7f380*/  STL.64 [R1+0x50d8], R18 ;  /* 0x0050d81201007387 */ /* 0x004fe20000100a00 */
[----:B----4-:R0:W-:Y:S03]  /*7f390*/  STL.64 [R1+0x50d0], R16 ;  /* 0x0050d01001007387 */ /* 0x0101e60000100a00 */
[----:B0-----:R-:W2:Y:S01]  /*7f3a0*/  LDL.LU R16, [R1+0x7d0] ;  /* 0x0007d00001107983 */ /* 0x001ea20000300800 */
[----:B------:R-:W2:Y:S02]  /*7f3b0*/  LDL.LU R17, [R1+0x7d4] ;  /* 0x0007d40001117983 */ /* 0x000ea40000300800 */
[----:B------:R-:W2:Y:S02]  /*7f3c0*/  LDL.LU R18, [R1+0x7d8] ;  /* 0x0007d80001127983 */ /* 0x000ea40000300800 */
[----:B------:R-:W2:Y:S01]  /*7f3d0*/  LDL.LU R19, [R1+0x7dc] ;  /* 0x0007dc0001137983 */ /* 0x000ea20000300800 */
[----:B---3--:R-:W-:Y:S01]  /*7f3e0*/  STL.64 [R1+0x5060], R22 ;  /* 0x0050601601007387 */ /* 0x008fe20000100a00 */
[----:B------:R0:W-:Y:S03]  /*7f3f0*/  STL.64 [R1+0x5058], R20 ;  /* 0x0050581401007387 */ /* 0x0001e60000100a00 */
[----:B0-----:R-:W3:Y:S01]  /*7f400*/  LDL.LU R20, [R1+0x290] ;  /* 0x0002900001147983 */ /* 0x001ee20000300800 */
[----:B------:R-:W3:Y:S02]  /*7f410*/  LDL.LU R21, [R1+0x294] ;  /* 0x0002940001157983 */ /* 0x000ee40000300800 */
[----:B------:R-:W4:Y:S02]  /*7f420*/  LDL.LU R22, [R1+0x298] ;  /* 0x0002980001167983 */ /* 0x000f240000300800 */
[----:B------:R-:W4:Y:S01]  /*7f430*/  LDL.LU R23, [R1+0x29c] ;  /* 0x00029c0001177983 */ /* 0x000f220000300800 */
[C---:B------:R-:W-:Y:S01]  /*7f440*/  HMMA.16816.F32 R8, R24.reuse, R8, R12 ;  /* 0x000000081808723c */ /* 0x040fe2000000180c */
[----:B----4-:R-:W-:Y:S01]  /*7f450*/  STL.64 [R1+0x5078], R22 ;  /* 0x0050781601007387 */ /* 0x010fe20000100a00 */
[----:B---3--:R0:W-:Y:S03]  /*7f460*/  STL.64 [R1+0x5070], R20 ;  /* 0x0050701401007387 */ /* 0x0081e60000100a00 */
[----:B0-----:R-:W3:Y:S01]  /*7f470*/  LDL.LU R20, [R1+0x2a0] ;  /* 0x0002a00001147983 */ /* 0x001ee20000300800 */
[----:B------:R-:W3:Y:S02]  /*7f480*/  LDL.LU R21, [R1+0x2a4] ;  /* 0x0002a40001157983 */ /* 0x000ee40000300800 */
[----:B------:R-:W3:Y:S02]  /*7f490*/  LDL.LU R22, [R1+0x2a8] ;  /* 0x0002a80001167983 */ /* 0x000ee40000300800 */
[----:B------:R-:W3:Y:S01]  /*7f4a0*/  LDL.LU R23, [R1+0x2ac] ;  /* 0x0002ac0001177983 */ /* 0x000ee20000300800 */
[----:B------:R-:W4:Y:S11]  /*7f4b0*/  LDL.LU.64 R12, [R1+0x5118] ;  /* 0x00511800010c7983 */ /* 0x000f360000300a00 */
[----:B------:R-:W-:Y:S01]  /*7f4c0*/  @!UPT UIADD3 URZ, URZ, URZ, URZ ;  /* 0x0000003f3f3ff290 */ /* 0x000fe2000fffe03f */
[----:B------:R-:W-:Y:S02]  /*7f4d0*/  STL.64 [R1+0x800], R8 ;  /* 0x0008000801007387 */ /* 0x000fe40000100a00 */
[----:B------:R0:W-:Y:S02]  /*7f4e0*/  STL.64 [R1+0x808], R10 ;  /* 0x0008080a01007387 */ /* 0x0001e40000100a00 */
[----:B0-----:R-:W4:Y:S01]  /*7f4f0*/  LDL.LU.64 R10, [R1+0x5110] ;  /* 0x00511000010a7983 */ /* 0x001f220000300a00 */
[----:B------:R-:W4:Y:S02]  /*7f500*/  LDL.LU.64 R8, [R1+0x5108] ;  /* 0x0051080001087983 */ /* 0x000f240000300a00 */
        /* <DEDUP_REMOVED lines=8> */
[----:B------:R-:W2:Y:S01]  /*7f590*/  LDL.LU.64 R14, [R1+0x50f8] ;  /* 0x0050f800010e7983 */ /* 0x000ea20000300a00 */
[----:B------:R-:W2:Y:S02]  /*7f5a0*/  LDL.LU.64 R12, [R1+0x50f0] ;  /* 0x0050f000010c7983 */ /* 0x000ea40000300a00 */
[----:B------:R-:W-:Y:S02]  /*7f5b0*/  STL [R1+0x501c], R10 ;  /* 0x00501c0a01007387 */ /* 0x000fe40000100800 */
[----:B------:R-:W-:Y:S01]  /*7f5c0*/  STL [R1+0x5018], R11 ;  /* 0x0050180b01007387 */ /* 0x000fe20000100800 */
        /* <DEDUP_REMOVED lines=38> */
[----:B------:R-:W3:Y:S02]  /*7f830*/  LDL.LU.64 R6, [R1+0x5088] ;  /* 0x0050880001067983 */ /* 0x000ee40000300a00 */
[----:B------:R-:W3:Y:S11]  /*7f840*/  LDL.LU.64 R4, [R1+0x5080] ;  /* 0x0050800001047983 */ /* 0x000ef60000300a00 */
[----:B------:R-:W-:Y:S08]  /*7f850*/  @!UPT UIADD3 URZ, URZ, URZ, URZ ;  /* 0x0000003f3f3ff290 */ /* 0x000ff0000fffe03f */
[----:B------:R-:W-:Y:S01]  /*7f860*/  STL.64 [R1+0x490], R24 ;  /* 0x0004901801007387 */ /* 0x000fe20000100a00 */
[----:B------:R0:W-:Y:S03]  /*7f870*/  STL.64 [R1+0x498], R26 ;  /* 0x0004981a01007387 */ /* 0x0001e60000100a00 */
[----:B0-----:R-:W2:Y:S01]  /*7f880*/  LDL R27, [R1+0x22c0] ;  /* 0x0022c000011b7983 */ /* 0x001ea20000100800 */
[C---:B---3--:R-:W-:Y:S03]  /*7f890*/  HMMA.16816.F32 R16, R4.reuse, R16, R20 ;  /* 0x000000100410723c */ /* 0x048fe60000001814 */
[----:B------:R-:W3:Y:S01]  /*7f8a0*/  LDL.LU.64 R22, [R1+0x5078] ;  /* 0x0050780001167983 */ /* 0x000ee20000300a00 */
[----:B------:R-:W3:Y:S11]  /*7f8b0*/  LDL.LU.64 R20, [R1+0x5070] ;  /* 0x0050700001147983 */ /* 0x000ef60000300a00 */
[----:B------:R-:W-:Y:S08]  /*7f8c0*/  @!UPT UIADD3 URZ, URZ, URZ, URZ ;  /* 0x0000003f3f3ff290 */ /* 0x000ff0000fffe03f */
[----:B------:R0:W-:Y:S01]  /*7f8d0*/  STL.64 [R1+0x2a0], R16 ;  /* 0x0002a01001007387 */ /* 0x0001e20000100a00 */
[----:B------:R3:W-:Y:S03]  /*7f8e0*/  STL.64 [R1+0x2a8], R18 ;  /* 0x0002a81201007387 */ /* 0x0007e60000100a00 */
[----:B--2---:R-:W1:Y:S04]  /*7f8f0*/  LDSM.16.MT88.4 R24, [R27+0x24080] ;  /* 0x024080001b18783b */ /* 0x004e680000004200 */
[----:B0-----:R-:W3:Y:S02]  /*7f900*/  LDL.LU.64 R16, [R1+0x5068] ;  /* 0x0050680001107983 */ /* 0x001ee40000300a00 */
[C---:B---3--:R-:W-:Y:S02]  /*7f910*/  HMMA.16816.F32 R16, R4.reuse, R16, R20 ;  /* 0x000000100410723c */ /* 0x048fe40000001814 */
        /* <DEDUP_REMOVED lines=21> */
[----:B---3--:R-:W-:Y:S02]  /*7fa70*/  STL.64 [R1+0x4f00], R18 ;  /* 0x004f001201007387 */ /* 0x008fe40000100a00 */
[----:B------:R0:W-:Y:S02]  /*7fa80*/  STL.64 [R1+0x4ef8], R16 ;  /* 0x004ef81001007387 */ /* 0x0001e40000100a00 */
[----:B0-----:R-:W4:Y:S01]  /*7fa90*/  LDL.LU R16, [R1+0x250] ;  /* 0x0002500001107983 */ /* 0x001f220000300800 */
[----:B------:R-:W4:Y:S02]  /*7faa0*/  LDL.LU R17, [R1+0x254] ;  /* 0x0002540001117983 */ /* 0x000f240000300800 */
[----:B------:R-:W4:Y:S02]  /*7fab0*/  LDL.LU R18, [R1+0x258] ;  /* 0x0002580001127983 */ /* 0x000f240000300800 */
[----:B------:R-:W-:Y:S01]  /*7fac0*/  IMAD.MOV.U32 R19, RZ, RZ, R29 ;  /* 0x000000ffff137224 */ /* 0x000fe200078e001d */
[C---:B--2---:R-:W-:Y:S11]  /*7fad0*/  HMMA.16816.F32 R20, R4.reuse, R12, R20 ;  /* 0x0000000c0414723c */ /* 0x044ff60000001814 */
[----:B------:R-:W-:Y:S11]  /*7fae0*/  @!UPT UIADD3 URZ, URZ, URZ, URZ ;  /* 0x0000003f3f3ff290 */ /* 0x000ff6000fffe03f */
[----:B------:R-:W-:Y:S01]  /*7faf0*/  @!UPT UIADD3 URZ, URZ, URZ, URZ ;  /* 0x0000003f3f3ff290 */ /* 0x000fe2000fffe03f */
[----:B------:R0:W-:Y:S01]  /*7fb00*/  STL.64 [R1+0x260], R20 ;  /* 0x0002601401007387 */ /* 0x0001e20000100a00 */
[----:B------:R2:W-:Y:S02]  /*7fb10*/  STL [R1+0x268], R22 ;  /* 0x0002681601007387 */ /* 0x0005e40000100800 */
[----:B------:R-:W-:Y:S01]  /*7fb20*/  IMAD.MOV.U32 R29, RZ, RZ, R23 ;  /* 0x000000ffff1d7224 */ /* 0x000fe200078e0017 */
[----:B0-----:R-:W3:Y:S01]  /*7fb30*/  LDL.LU R20, [R1+0x240] ;  /* 0x0002400001147983 */ /* 0x001ee20000300800 */
[----:B------:R-:W3:Y:S02]  /*7fb40*/  LDL.LU R21, [R1+0x244] ;  /* 0x0002440001157983 */ /* 0x000ee40000300800 */
[----:B--2---:R-:W2:Y:S02]  /*7fb50*/  LDL.LU R22, [R1+0x248] ;  /* 0x0002480001167983 */ /* 0x004ea40000300800 */
[----:B------:R-:W2:Y:S01]  /*7fb60*/  LDL.LU R23, [R1+0x24c] ;  /* 0x00024c0001177983 */ /* 0x000ea20000300800 */
[----:B----4-:R-:W-:Y:S01]  /*7fb70*/  HMMA.16816.F32 R16, R4, R8, R16 ;  /* 0x000000080410723c */ /* 0x010fe20000001810 */
[----:B--2---:R-:W-:Y:S01]  /*7fb80*/  STL.64 [R1+0x4f58], R22 ;  /* 0x004f581601007387 */ /* 0x004fe20000100a00 */
[----:B---3--:R0:W-:Y:S02]  /*7fb90*/  STL.64 [R1+0x4f50], R20 ;  /* 0x004f501401007387 */ /* 0x0081e40000100a00 */
[----:B0-----:R-:W-:-:S02]  /*7fba0*/  IMAD.MOV.U32 R20, RZ, RZ, R10 ;  /* 0x000000ffff147224 */ /* 0x001fc400078e000a */
[----:B------:R-:W-:Y:S01]  /*7fbb0*/  IMAD.MOV.U32 R21, RZ, RZ, R11 ;  /* 0x000000ffff157224 */ /* 0x000fe200078e000b */
[----:B------:R-:W2:Y:S01]  /*7fbc0*/  LDL.LU R10, [R1+0x501c] ;  /* 0x00501c00010a7983 */ /* 0x000ea20000300800 */
[----:B------:R-:W3:Y:S03]  /*7fbd0*/  LDL.LU R11, [R1+0x5018] ;  /* 0x00501800010b7983 */ /* 0x000ee60000300800 */
[----:B------:R0:W-:Y:S01]  /*7fbe0*/  STL.64 [R1+0x4f70], R20 ;  /* 0x004f701401007387 */ /* 0x0001e20000100a00 */
[----:B------:R-:W-:Y:S02]  /*7fbf0*/  STL.64 [R1+0x4f38], R12 ;  /* 0x004f380c01007387 */ /* 0x000fe40000100a00 */
[----:B------:R-:W-:Y:S02]  /*7fc00*/  STL [R1+0x48f4], R29 ;  /* 0x0048f41d01007387 */ /* 0x000fe40000100800 */
[----:B------:R-:W-:Y:S07]  /*7fc10*/  STL.64 [R1+0x4ff0], R8 ;  /* 0x004ff00801007387 */ /* 0x000fee0000100a00 */
[----:B------:R-:W-:Y:S01]  /*7fc20*/  STL.64 [R1+0x250], R16 ;  /* 0x0002501001007387 */ /* 0x000fe20000100a00 */
[----:B------:R-:W-:Y:S02]  /*7fc30*/  STL.64 [R1+0x258], R18 ;  /* 0x0002581201007387 */ /* 0x000fe40000100a00 */
[----:B0-----:R-:W-:-:S02]  /*7fc40*/  IMAD.MOV.U32 R20, RZ, RZ, R2 ;  /* 0x000000ffff147224 */ /* 0x001fc400078e0002 */
[----:B------:R-:W-:Y:S01]  /*7fc50*/  IMAD.MOV.U32 R21, RZ, RZ, R28 ;  /* 0x000000ffff157224 */ /* 0x000fe200078e001c */
[----:B------:R-:W4:Y:S01]  /*7fc60*/  LDL.LU R2, [R1+0x5014] ;  /* 0x0050140001027983 */ /* 0x000f220000300800 */
[----:B------:R-:W2:Y:S03]  /*7fc70*/  LDL.LU R28, [R1+0x5010] ;  /* 0x00501000011c7983 */ /* 0x000ea60000300800 */
[----:B------:R0:W-:Y:S02]  /*7fc80*/  STL.64 [R1+0x4f88], R20 ;  /* 0x004f881401007387 */ /* 0x0001e40000100a00 */
[----:B0-----:R-:W-:Y:S02]  /*7fc90*/  IMAD.MOV.U32 R20, RZ, RZ, R3 ;  /* 0x000000ffff147224 */ /* 0x001fe400078e0003 */
[----:B------:R-:W-:-:S05]  /*7fca0*/  IMAD.MOV.U32 R21, RZ, RZ, R0 ;  /* 0x000000ffff157224 */ /* 0x000fca00078e0000 */
[----:B------:R0:W-:Y:S01]  /*7fcb0*/  STL.64 [R1+0x4fa0], R20 ;  /* 0x004fa01401007387 */ /* 0x0001e20000100a00 */
[----:B------:R-:W2:Y:S03]  /*7fcc0*/  LDL.64 R16, [R1] ;  /* 0x0000000001107983 */ /* 0x000ea60000100a00 */
[----:B0-----:R-:W3:Y:S04]  /*7fcd0*/  LDL.64 R20, [R1+0x30] ;  /* 0x0000300001147983 */ /* 0x001ee80000100a00 */
[----:B--2---:R0:W-:Y:S04]  /*7fce0*/  STL.64 [R1+0x4f18], R16 ;  /* 0x004f181001007387 */ /* 0x0041e80000100a00 */
[----:B0-----:R-:W2:Y:S04]  /*7fcf0*/  LDL.64 R16, [R1+0x10] ;  /* 0x0000100001107983 */ /* 0x001ea80000100a00 */
[----:B--2---:R0:W-:Y:S04]  /*7fd00*/  STL.64 [R1+0x4f30], R16 ;  /* 0x004f301001007387 */ /* 0x0041e80000100a00 */
[----:B0-----:R-:W2:Y:S01]  /*7fd10*/  LDL.LU R16, [R1+0x690] ;  /* 0x0006900001107983 */ /* 0x001ea20000300800 */
[----:B------:R-:W2:Y:S02]  /*7fd20*/  LDL.LU R17, [R1+0x694] ;  /* 0x0006940001117983 */ /* 0x000ea40000300800 */
[----:B------:R-:W2:Y:S02]  /*7fd30*/  LDL.LU R18, [R1+0x698] ;  /* 0x0006980001127983 */ /* 0x000ea40000300800 */
[----:B------:R-:W2:Y:S01]  /*7fd40*/  LDL.LU R19, [R1+0x69c] ;  /* 0x00069c0001137983 */ /* 0x000ea20000300800 */
[----:B-1----:R-:W-:Y:S01]  /*7fd50*/  STL.64 [R1+0x4e20], R26 ;  /* 0x004e201a01007387 */ /* 0x002fe20000100a00 */
[----:B------:R0:W-:Y:S03]  /*7fd60*/  STL.64 [R1+0x4e18], R24 ;  /* 0x004e181801007387 */ /* 0x0001e60000100a00 */
[----:B0-----:R-:W4:Y:S01]  /*7fd70*/  LDL.64 R24, [R1+0x160] ;  /* 0x0001600001187983 */ /* 0x001f220000100a00 */
[----:B---3--:R-:W-:-:S02]  /*7fd80*/  IMAD.MOV.U32 R3, RZ, RZ, R20 ;  /* 0x000000ffff037224 */ /* 0x008fc400078e0014 */
[----:B------:R-:W-:Y:S01]  /*7fd90*/  IMAD.MOV.U32 R0, RZ, RZ, R21 ;  /* 0x000000ffff007224 */ /* 0x000fe200078e0015 */
[----:B--2---:R-:W-:Y:S07]  /*7fda0*/  HMMA.16816.F32 R16, R4, R20, R16 ;  /* 0x000000140410723c */ /* 0x004fee0000001810 */
[----:B------:R-:W-:Y:S02]  /*7fdb0*/  IMAD.MOV.U32 R20, RZ, RZ, R15 ;  /* 0x000000ffff147224 */ /* 0x000fe400078e000f */
[----:B------:R-:W-:Y:S01]  /*7fdc0*/  IMAD.MOV.U32 R21, RZ, RZ, R14 ;  /* 0x000000ffff157224 */ /* 0x000fe200078e000e */
[----:B----4-:R-:W-:Y:S11]  /*7fdd0*/  STL.64 [R1+0x4fd0], R24 ;  /* 0x004fd01801007387 */ /* 0x010ff60000100a00 */
[----:B------:R-:W-:Y:S02]  /*7fde0*/  @!UPT UIADD3 URZ, URZ, URZ, URZ ;  /* 0x0000003f3f3ff290 */ /* 0x000fe4000fffe03f */
[----:B------:R-:W-:Y:S01]  /*7fdf0*/  STL.64 [R1+0x690], R16 ;  /* 0x0006901001007387 */ /* 0x000fe20000100a00 */
[----:B------:R-:W-:Y:S02]  /*7fe00*/  STL.64 [R1+0x698], R18 ;  /* 0x0006981201007387 */ /* 0x000fe40000100a00 */
[----:B------:R0:W-:Y:S02]  /*7fe10*/  STL.64 [R1+0x4fb8], R20 ;  /* 0x004fb81401007387 */ /* 0x0001e40000100a00 */
[----:B------:R-:W2:Y:S01]  /*7fe20*/  LDL.LU R12, [R1+0x480] ;  /* 0x00048000010c7983 */ /* 0x000ea20000300800 */
[----:B------:R-:W2:Y:S01]  /*7fe30*/  LDL.LU R13, [R1+0x484] ;  /* 0x00048400010d7983 */ /* 0x000ea20000300800 */
[----:B------:R-:W3:Y:S02]  /*7fe40*/  LDL.LU R14, [R1+0x488] ;  /* 0x00048800010e7983 */ /* 0x000ee40000300800 */
[----:B------:R-:W3:Y:S02]  /*7fe50*/  LDL.LU R15, [R1+0x48c] ;  /* 0x00048c00010f7983 */ /* 0x000ee40000300800 */
[----:B0-----:R-:W-:-:S02]  /*7fe60*/  IMAD.MOV.U32 R20, RZ, RZ, R11 ;  /* 0x000000ffff147224 */ /* 0x001fc400078e000b */
[----:B------:R-:W-:-:S05]  /*7fe70*/  IMAD.MOV.U32 R21, RZ, RZ, R10 ;  /* 0x000000ffff157224 */ /* 0x000fca00078e000a */
[----:B------:R0:W-:Y:S04]  /*7fe80*/  STL.64 [R1+0x4fd8], R20 ;  /* 0x004fd81401007387 */ /* 0x0001e80000100a00 */
[----:B0-----:R-:W4:Y:S01]  /*7fe90*/  LDL.LU R20, [R1+0x660] ;  /* 0x0006600001147983 */ /* 0x001f220000300800 */
[----:B------:R-:W4:Y:S02]  /*7fea0*/  LDL.LU R21, [R1+0x664] ;  /* 0x0006640001157983 */ /* 0x000f240000300800 */
[----:B------:R-:W2:Y:S02]  /*7feb0*/  LDL.LU R22, [R1+0x668] ;  /* 0x0006680001167983 */ /* 0x000ea40000300800 */
[----:B------:R-:W2:Y:S01]  /*7fec0*/  LDL.LU R23, [R1+0x66c] ;  /* 0x00066c0001177983 */ /* 0x000ea20000300800 */
[----:B------:R-:W2:Y:S01]  /*7fed0*/  LDL.LU R8, [R1+0x670] ;  /* 0x0006700001087983 */ /* 0x000ea20000300800 */
[----:B------:R-:W2:Y:S02]  /*7fee0*/  LDL.LU R9, [R1+0x674] ;  /* 0x0006740001097983 */ /* 0x000ea40000300800 */
[----:B------:R-:W2:Y:S02]  /*7fef0*/  LDL.LU R10, [R1+0x678] ;  /* 0x00067800010a7983 */ /* 0x000ea40000300800 */
[----:B------:R-:W2:Y:S02]  /*7ff00*/  LDL.LU R11, [R1+0x67c] ;  /* 0x00067c00010b7983 */ /* 0x000ea40000300800 */
[----:B--2---:R-:W-:Y:S01]  /*7ff10*/  STL.64 [R1+0x5000], R10 ;  /* 0x0050000a01007387 */ /* 0x004fe20000100a00 */
[----:B------:R-:W-:Y:S02]  /*7ff20*/  STL.64 [R1+0x4ff8], R8 ;  /* 0x004ff80801007387 */ /* 0x000fe40000100a00 */
[----:B------:R-:W-:Y:S02]  /*7ff30*/  STL.64 [R1+0x4fe8], R22 ;  /* 0x004fe81601007387 */ /* 0x000fe40000100a00 */
[----:B----4-:R0:W-:Y:S02]  /*7ff40*/  STL.64 [R1+0x4fe0], R20 ;  /* 0x004fe01401007387 */ /* 0x0101e40000100a00 */
[----:B0-----:R-:W2:Y:S04]  /*7ff50*/  LDL.64 R20, [R1+0x1d0] ;  /* 0x0001d00001147983 */ /* 0x001ea80000100a00 */
[----:B--2---:R0:W-:Y:S04]  /*7ff60*/  STL.64 [R1+0x5008], R20 ;  /* 0x0050081401007387 */ /* 0x0041e80000100a00 */
[----:B0-----:R-:W2:Y:S01]  /*7ff70*/  LDL.LU R20, [R1+0x680] ;  /* 0x0006800001147983 */ /* 0x001ea20000300800 */
[----:B------:R-:W2:Y:S02]  /*7ff80*/  LDL.LU R21, [R1+0x684] ;  /* 0x0006840001157983 */ /* 0x000ea40000300800 */
[----:B------:R-:W2:Y:S02]  /*7ff90*/  LDL.LU R22, [R1+0x688] ;  /* 0x0006880001167983 */ /* 0x000ea40000300800 */
[----:B------:R-:W2:Y:S01]  /*7ffa0*/  LDL.LU R23, [R1+0x68c] ;  /* 0x00068c0001177983 */ /* 0x000ea20000300800 */
[----:B------:R-:W4:Y:S01]  /*7ffb0*/  LDL.64 R24, [R1+0x1c0] ;  /* 0x0001c00001187983 */ /* 0x000f220000100a00 */
[----:B---3--:R-:W-:Y:S02]  /*7ffc0*/  STL.64 [R1+0x4f68], R14 ;  /* 0x004f680e01007387 */ /* 0x008fe40000100a00 */
[----:B------:R0:W-:Y:S02]  /*7ffd0*/  STL.64 [R1+0x4f60], R12 ;  /* 0x004f600c01007387 */ /* 0x0001e40000100a00 */
        /* <DEDUP_REMOVED lines=16> */
[----:B------:R-:W-:-:S02]  /*800e0*/  IMAD.MOV.U32 R8, RZ, RZ, R28 ;  /* 0x000000ffff087224 */ /* 0x000fc400078e001c */
        /* <DEDUP_REMOVED lines=15> */
[----:B------:R-:W2:Y:S02]  /*801e0*/  LDL.LU.64 R20, [R1+0x5008] ;  /* 0x0050080001147983 */ /* 0x000ea40000300a00 */
[----:B------:R-:W-:Y:S02]  /*801f0*/  STL.64 [R1+0x680], R8 ;  /* 0x0006800801007387 */ /* 0x000fe40000100a00 */
[----:B------:R0:W-:Y:S02]  /*80200*/  STL.64 [R1+0x688], R10 ;  /* 0x0006880a01007387 */ /* 0x0001e40000100a00 */
[----:B0-----:R-:W2:Y:S01]  /*80210*/  LDL.LU.64 R10, [R1+0x5000] ;  /* 0x00500000010a7983 */ /* 0x001ea20000300a00 */
[----:B------:R-:W2:Y:S02]  /*80220*/  LDL.LU.64 R8, [R1+0x4ff8] ;  /* 0x004ff80001087983 */ /* 0x000ea40000300a00 */
[C---:B--2---:R-:W-:Y:S01]  /*80230*/  HMMA.16816.F32 R8, R4.reuse, R20, R8 ;  /* 0x000000140408723c */ /* 0x044fe20000001808 */
[----:B------:R-:W-:Y:S11]  /*80240*/  IMAD.MOV.U32 R2, RZ, RZ, R21 ;  /* 0x000000ffff027224 */ /* 0x000ff600078e0015 */
[----:B------:R-:W-:Y:S11]  /*80250*/  @!UPT UIADD3 URZ, URZ, URZ, URZ ;  /* 0x0000003f3f3ff290 */ /* 0x000ff6000fffe03f */
[----:B------:R0:W-:Y:S01]  /*80260*/  STL.64 [R1+0x670], R8 ;  /* 0x0006700801007387 */ /* 0x0001e20000100a00 */
[----:B------:R1:W-:Y:S03]  /*80270*/  STL.64 [R1+0x678], R10 ;  /* 0x0006780a01007387 */ /* 0x0003e60000100a00 */
[----:B0-----:R-:W2:Y:S01]  /*80280*/  LDL.LU.64 R8, [R1+0x4ff0] ;  /* 0x004ff00001087983 */ /* 0x001ea20000300a00 */
[----:B-1----:R-:W-:Y:S02]  /*80290*/  IMAD.MOV.U32 R10, RZ, RZ, R20 ;  /* 0x000000ffff0a7224 */ /* 0x002fe400078e0014 */
[----:B------:R-:W4:Y:S02]  /*802a0*/  LDL.LU.64 R22, [R1+0x4fe8] ;  /* 0x004fe80001167983 */ /* 0x000f240000300a00 */
[----:B------:R-:W4:Y:S02]  /*802b0*/  LDL.LU.64 R20, [R1+0x4fe0] ;  /* 0x004fe00001147983 */ /* 0x000f240000300a00 */
[C---:B----4-:R-:W-:Y:S11]  /*802c0*/  HMMA.16816.F32 R20, R4.reuse, R24, R20 ;  /* 0x000000180414723c */ /* 0x050ff60000001814 */
[----:B------:R-:W-:Y:S11]  /*802d0*/  @!UPT UIADD3 URZ, URZ, URZ, URZ ;  /* 0x0000003f3f3ff290 */ /* 0x000ff6000fffe03f */
[----:B------:R-:W-:Y:S01]  /*802e0*/  @!UPT UIADD3 URZ, URZ, URZ, URZ ;  /* 0x0000003f3f3ff290 */ /* 0x000fe2000fffe03f */
[----:B------:R0:W-:Y:S01]  /*802f0*/  STL.64 [R1+0x660], R20 ;  /* 0x0006601401007387 */ /* 0x0001e20000100a00 */
[----:B------:R1:W-:Y:S03]  /*80300*/  STL.64 [R1+0x668], R22 ;  /* 0x0006681601007387 */ /* 0x0003e60000100a00 */
[----:B0-----:R-:W1:Y:S01]  /*80310*/  LDL.LU.64 R20, [R1+0x4fd8] ;  /* 0x004fd80001147983 */ /* 0x001e620000300a00 */
[----:B------:R-:W-:Y:S02]  /*80320*/  IMAD.MOV.U32 R28, RZ, RZ, R24 ;  /* 0x000000ffff1c7224 */ /* 0x000fe400078e0018 */
[----:B------:R-:W-:Y:S02]  /*80330*/  IMAD.MOV.U32 R27, RZ, RZ, R25 ;  /* 0x000000ffff1b7224 */ /* 0x000fe400078e0019 */
[----:B------:R-:W4:Y:S01]  /*80340*/  LDL.LU.64 R24, [R1+0x4fd0] ;  /* 0x004fd00001187983 */ /* 0x000f220000300a00 */
[C---:B-1----:R-:W-:Y:S03]  /*80350*/  HMMA.16816.F32 R20, R4.reuse, R20, R12 ;  /* 0x000000140414723c */ /* 0x042fe6000000180c */
[----:B------:R-:W2:Y:S01]  /*80360*/  LDL.LU.64 R14, [R1+0x4fc8] ;  /* 0x004fc800010e7983 */ /* 0x000ea20000300a00 */
[----:B------:R-:W2:Y:S11]  /*80370*/  LDL.LU.64 R12, [R1+0x4fc0] ;  /* 0x004fc000010c7983 */ /* 0x000eb60000300a00 */
[----:B------:R-:W-:Y:S08]  /*80380*/  @!UPT UIADD3 URZ, URZ, URZ, URZ ;  /* 0x0000003f3f3ff290 */ /* 0x000ff0000fffe03f */
        /* <DEDUP_REMOVED lines=25> */
[----:B------:R-:W3:Y:S01]  /*80520*/  LDL.LU.64 R14, [R1+0x4f68] ;  /* 0x004f6800010e7983 */ /* 0x000ee20000300a00 */
[----:B------:R-:W3:Y:S11]  /*80530*/  LDL.LU.64 R12, [R1+0x4f60] ;  /* 0x004f6000010c7983 */ /* 0x000ef60000300a00 */
[----:B------:R-:W-:Y:S09]  /*80540*/  @!UPT UIADD3 URZ, URZ, URZ, URZ ;  /* 0x0000003f3f3ff290 */ /* 0x000ff2000fffe03f */
        /* <DEDUP_REMOVED lines=9> */
[----:B------:R1:W-:Y:S03]  /*805e0*/  STL.64 [R1+0x248], R6 ;  /* 0x0002480601007387 */ /* 0x0003e60000100a00 */
[----:B0-----:R-:W2:Y:S01]  /*805f0*/  LDL.LU R4, [R1+0x450] ;  /* 0x0004500001047983 */ /* 0x001ea20000300800 */
[----:B------:R-:W2:Y:S02]  /*80600*/  LDL.LU R5, [R1+0x454] ;  /* 0x0004540001057983 */ /* 0x000ea40000300800 */
[----:B-1----:R-:W4:Y:S02]  /*80610*/  LDL.LU R6, [R1+0x458] ;  /* 0x0004580001067983 */ /* 0x002f240000300800 */
[----:B------:R-:W4:Y:S02]  /*80620*/  LDL.LU R7, [R1+0x45c] ;  /* 0x00045c0001077983 */ /* 0x000f240000300800 */
[----:B----4-:R-:W-:Y:S01]  /*80630*/  STL.64 [R1+0x4f10], R6 ;  /* 0x004f100601007387 */ /* 0x010fe20000100a00 */
[----:B--2---:R0:W-:Y:S03]  /*80640*/  STL.64 [R1+0x4f08], R4 ;  /* 0x004f080401007387 */ /* 0x0041e60000100a00 */
[----:B0-----:R-:W2:Y:S01]  /*80650*/  LDL.LU R4, [R1+0x460] ;  /* 0x0004600001047983 */ /* 0x001ea20000300800 */
[----:B------:R-:W2:Y:S02]  /*80660*/  LDL.LU R5, [R1+0x464] ;  /* 0x0004640001057983 */ /* 0x000ea40000300800 */
[----:B------:R-:W4:Y:S02]  /*80670*/  LDL.LU R6, [R1+0x468] ;  /* 0x0004680001067983 */ /* 0x000f240000300800 */
[----:B------:R-:W4:Y:S01]  /*80680*/  LDL.LU R7, [R1+0x46c] ;  /* 0x00046c0001077983 */ /* 0x000f220000300800 */
[----:B---3--:R-:W-:Y:S01]  /*80690*/  HMMA.16816.F32 R12, R20, R16, R12 ;  /* 0x00000010140c723c */ /* 0x008fe2000000180c */
[----:B------:R-:W-:Y:S01]  /*806a0*/  IMAD.MOV.U32 R11, RZ, RZ, R17 ;  /* 0x000000ffff0b7224 */ /* 0x000fe200078e0011 */
[----:B----4-:R-:W-:Y:S01]  /*806b0*/  STL.64 [R1+0x4f28], R6 ;  /* 0x004f280601007387 */ /* 0x010fe20000100a00 */
[----:B--2---:R0:W-:Y:S03]  /*806c0*/  STL.64 [R1+0x4f20], R4 ;  /* 0x004f200401007387 */ /* 0x0041e60000100a00 */
[----:B0-----:R-:W2:Y:S01]  /*806d0*/  LDL.LU R4, [R1+0x470] ;  /* 0x0004700001047983 */ /* 0x001ea20000300800 */
[----:B------:R-:W2:Y:S02]  /*806e0*/  LDL.LU R5, [R1+0x474] ;  /* 0x0004740001057983 */ /* 0x000ea40000300800 */
[----:B------:R-:W2:Y:S02]  /*806f0*/  LDL.LU R6, [R1+0x478] ;  /* 0x0004780001067983 */ /* 0x000ea40000300800 */
[----:B------:R-:W2:Y:S01]  /*80700*/  LDL.LU R7, [R1+0x47c] ;  /* 0x00047c0001077983 */ /* 0x000ea20000300800 */
[----:B------:R-:W-:Y:S11]  /*80710*/  STL.64 [R1+0x4e30], R24 ;  /* 0x004e301801007387 */ /* 0x000ff60000100a00 */
[----:B------:R0:W-:Y:S02]  /*80720*/  STL.64 [R1+0x480], R12 ;  /* 0x0004800c01007387 */ /* 0x0001e40000100a00 */
[----:B------:R1:W-:Y:S01]  /*80730*/  STL.64 [R1+0x488], R14 ;  /* 0x0004880e01007387 */ /* 0x0003e20000100a00 */
[----:B0-----:R-:W3:Y:S01]  /*80740*/  LDL.LU.64 R12, [R1+0x4f38] ;  /* 0x004f3800010c7983 */ /* 0x001ee20000300a00 */
[----:B-1----:R-:W-:-:S02]  /*80750*/  IMAD.MOV.U32 R14, RZ, RZ, R16 ;  /* 0x000000ffff0e7224 */ /* 0x002fc400078e0010 */
[----:B------:R-:W2:Y:S02]  /*80760*/  LDL.LU.64 R16, [R1+0x4f30] ;  /* 0x004f300001107983 */ /* 0x000ea40000300a00 */
[----:B------:R-:W-:Y:S01]  /*80770*/  STL [R1+0x4ef0], R11 ;  /* 0x004ef00b01007387 */ /* 0x000fe20000100800 */
[----:B------:R-:W-:Y:S01]  /*80780*/  STL.64 [R1+0x4ee8], R8 ;  /* 0x004ee80801007387 */ /* 0x000fe20000100a00 */
        /* <DEDUP_REMOVED lines=19> */
[----:B------:R-:W-:Y:S01]  /*808c0*/  STL [R1+0x4e90], R26 ;  /* 0x004e901a01007387 */ /* 0x000fe20000100800 */
[----:B------:R0:W-:Y:S02]  /*808d0*/  STL.64 [R1+0x4e88], R24 ;  /* 0x004e881801007387 */ /* 0x0001e40000100a00 */
[----:B0-----:R-:W-:-:S02]  /*808e0*/  IMAD.MOV.U32 R24, RZ, RZ, R28 ;  /* 0x000000ffff187224 */ /* 0x001fc400078e001c */
[----:B------:R-:W-:-:S05]  /*808f0*/  IMAD.MOV.U32 R25, RZ, RZ, R27 ;  /* 0x000000ffff197224 */ /* 0x000fca00078e001b */
[----:B------:R0:W-:Y:S02]  /*80900*/  STL.64 [R1+0x4ea0], R24 ;  /* 0x004ea01801007387 */ /* 0x0001e40000100a00 */
[----:B0-----:R-:W-:Y:S02]  /*80910*/  IMAD.MOV.U32 R24, RZ, RZ, R10 ;  /* 0x000000ffff187224 */ /* 0x001fe400078e000a */
[----:B------:R-:W-:-:S05]  /*80920*/  IMAD.MOV.U32 R25, RZ, RZ, R2 ;  /* 0x000000ffff197224 */ /* 0x000fca00078e0002 */
[----:B------:R0:W-:Y:S04]  /*80930*/  STL.64 [R1+0x4eb8], R24 ;  /* 0x004eb81801007387 */ /* 0x0001e80000100a00 */
[----:B0-----:R-:W3:Y:S01]  /*80940*/  LDL.64 R24, [R1+0x1e0] ;  /* 0x0001e00001187983 */ /* 0x001ee20000100a00 */
[C---:B--2---:R-:W-:Y:S03]  /*80950*/  HMMA.16816.F32 R4, R20.reuse, R16, R4 ;  /* 0x000000101404723c */ /* 0x044fe60000001804 */
[----:B---3--:R-:W-:Y:S01]  /*80960*/  STL.64 [R1+0x4ed0], R24 ;  /* 0x004ed01801007387 */ /* 0x008fe20000100a00 */
[----:B------:R-:W2:Y:S11]  /*80970*/  LDL.LU R8, [R1+0x440] ;  /* 0x0004400001087983 */ /* 0x000eb60000300800 */
[----:B------:R-:W-:Y:S08]  /*80980*/  @!UPT UIADD3 URZ, URZ, URZ, URZ ;  /* 0x0000003f3f3ff290 */ /* 0x000ff0000fffe03f */
[----:B------:R0:W-:Y:S02]  /*80990*/  STL.64 [R1+0x450], R4 ;  /* 0x0004500401007387 */ /* 0x0001e40000100a00 */
[----:B------:R1:W-:Y:S01]  /*809a0*/  STL.64 [R1+0x458], R6 ;  /* 0x0004580601007387 */ /* 0x0003e20000100a00 */
[----:B------:R-:W2:Y:S01]  /*809b0*/  LDL.LU R9, [R1+0x444] ;  /* 0x0004440001097983 */ /* 0x000ea20000300800 */
[----:B------:R-:W2:Y:S02]  /*809c0*/  LDL.LU R10, [R1+0x448] ;  /* 0x00044800010a7983 */ /* 0x000ea40000300800 */
[----:B------:R-:W2:Y:S01]  /*809d0*/  LDL.LU R11, [R1+0x44c] ;  /* 0x00044c00010b7983 */ /* 0x000ea20000300800 */
[----:B0-----:R-:W3:Y:S01]  /*809e0*/  LDL.LU R4, [R1+0x430] ;  /* 0x0004300001047983 */ /* 0x001ee20000300800 */
[----:B------:R-:W3:Y:S02]  /*809f0*/  LDL.LU R5, [R1+0x434] ;  /* 0x0004340001057983 */ /* 0x000ee40000300800 */
[----:B-1----:R-:W3:Y:S02]  /*80a00*/  LDL.LU R6, [R1+0x438] ;  /* 0x0004380001067983 */ /* 0x002ee40000300800 */
[----:B------:R-:W3:Y:S01]  /*80a10*/  LDL.LU R7, [R1+0x43c] ;  /* 0x00043c0001077983 */ /* 0x000ee20000300800 */
[----:B------:R-:W2:Y:S01]  /*80a20*/  LDL R2, [R1+0x22bc] ;  /* 0x0022bc0001027983 */ /* 0x000ea20000100800 */
[----:B----4-:R-:W-:Y:S02]  /*80a30*/  STL.64 [R1+0x4dd0], R18 ;  /* 0x004dd01201007387 */ /* 0x010fe40000100a00 */
[----:B------:R0:W-:Y:S02]  /*80a40*/  STL.64 [R1+0x4dc8], R16 ;  /* 0x004dc81001007387 */ /* 0x0001e40000100a00 */
[----:B0-----:R-:W4:Y:S04]  /*80a50*/  LDL.64 R16, [R1+0x1b0] ;  /* 0x0001b00001107983 */ /* 0x001f280000100a00 */
[----:B----4-:R0:W-:Y:S04]  /*80a60*/  STL.64 [R1+0x4e98], R16 ;  /* 0x004e981001007387 */ /* 0x0101e80000100a00 */
        /* <DEDUP_REMOVED lines=9> */
[----:B------:R-:W4:Y:S01]  /*80b00*/  LDL.LU R19, [R1+0x78c] ;  /* 0x00078c0001137983 */ /* 0x000f220000300800 */
[----:B------:R-:W-:Y:S01]  /*80b10*/  HMMA.16816.F32 R8, R20, R12, R8 ;  /* 0x0000000c1408723c */ /* 0x000fe20000001808 */
        /* <DEDUP_REMOVED lines=11> */
[----:B------:R-:W2:Y:S02]  /*80bd0*/  LDL.LU R19, [R1+0x7ac] ;  /* 0x0007ac0001137983 */ /* 0x000ea40000300800 */
[----:B------:R-:W-:Y:S01]  /*80be0*/  STL.64 [R1+0x440], R8 ;  /* 0x0004400801007387 */ /* 0x000fe20000100a00 */
[----:B------:R0:W-:Y:S03]  /*80bf0*/  STL.64 [R1+0x448], R10 ;  /* 0x0004480a01007387 */ /* 0x0001e60000100a00 */
[----:B0-----:R-:W4:Y:S01]  /*80c00*/  LDL.LU R11, [R1+0x4ef0] ;  /* 0x004ef000010b7983 */ /* 0x001f220000300800 */
[----:B------:R-:W3:Y:S02]  /*80c10*/  LDL.LU.64 R8, [R1+0x4ee8] ;  /* 0x004ee80001087983 */ /* 0x000ee40000300a00 */
[----:B------:R-:W-:Y:S02]  /*80c20*/  STL.64 [R1+0x4e80], R12 ;  /* 0x004e800c01007387 */ /* 0x000fe40000100a00 */
[----:B------:R-:W-:-:S02]  /*80c30*/  IMAD.MOV.U32 R24, RZ, RZ, R3 ;  /* 0x000000ffff187224 */ /* 0x000fc400078e0003 */
[----:B------:R-:W-:Y:S01]  /*80c40*/  IMAD.MOV.U32 R25, RZ, RZ, R0 ;  /* 0x000000ffff197224 */ /* 0x000fe200078e0000 */
[C---:B---3--:R-:W-:Y:S11]  /*80c50*/  HMMA.16816.F32 R4, R20.reuse, R8, R4 ;  /* 0x000000081404723c */ /* 0x048ff60000001804 */
[----:B------:R-:W-:Y:S11]  /*80c60*/  @!UPT UIADD3 URZ, URZ, URZ, URZ ;  /* 0x0000003f3f3ff290 */ /* 0x000ff6000fffe03f */
[----:B------:R-:W-:Y:S01]  /*80c70*/  @!UPT UIADD3 URZ, URZ, URZ, URZ ;  /* 0x0000003f3f3ff290 */ /* 0x000fe2000fffe03f */
[----:B------:R-:W-:Y:S01]  /*80c80*/  STL.64 [R1+0x430], R4 ;  /* 0x0004300401007387 */ /* 0x000fe20000100a00 */
[----:B------:R-:W-:Y:S02]  /*80c90*/  STL.64 [R1+0x438], R6 ;  /* 0x0004380601007387 */ /* 0x000fe40000100a00 */
[----:B------:R-:W0:Y:S01]  /*80ca0*/  LDSM.16.MT88.4 R4, [R2+0x24000] ;  /* 0x024000000204783b */ /* 0x000e220000004200 */
[C---:B--2---:R-:W-:Y:S01]  /*80cb0*/  HMMA.16816.F32 R24, R20.reuse, R24, R16 ;  /* 0x000000181418723c */ /* 0x044fe20000001810 */
[----:B0-----:R-:W-:Y:S02]  /*80cc0*/  STL.64 [R1+0x4d10], R6 ;  /* 0x004d100601007387 */ /* 0x001fe40000100a00 */
[----:B------:R0:W-:Y:S02]  /*80cd0*/  STL.64 [R1+0x4d08], R4 ;  /* 0x004d080401007387 */ /* 0x0001e40000100a00 */
[----:B0-----:R-:W2:Y:S01]  /*80ce0*/  LDL.LU R4, [R1+0x760] ;  /* 0x0007600001047983 */ /* 0x001ea20000300800 */
[----:B------:R-:W2:Y:S02]  /*80cf0*/  LDL.LU R5, [R1+0x764] ;  /* 0x0007640001057983 */ /* 0x000ea40000300800 */
[----:B------:R-:W2:Y:S02]  /*80d00*/  LDL.LU R6, [R1+0x768] ;  /* 0x0007680001067983 */ /* 0x000ea40000300800 */
[----:B------:R-:W2:Y:S01]  /*80d10*/  LDL.LU R7, [R1+0x76c] ;  /* 0x00076c0001077983 */ /* 0x000ea20000300800 */
[----:B------:R-:W3:Y:S01]  /*80d20*/  LDL.LU.64 R18, [R1+0x4ee0] ;  /* 0x004ee00001127983 */ /* 0x000ee20000300a00 */
[----:B------:R-:W3:Y:S11]  /*80d30*/  LDL.LU.64 R16, [R1+0x4ed8] ;  /* 0x004ed80001107983 */ /* 0x000ef60000300a00 */
[----:B------:R0:W-:Y:S02]  /*80d40*/  STL.64 [R1+0x7a0], R24 ;  /* 0x0007a01801007387 */ /* 0x0001e40000100a00 */
[----:B------:R-:W-:Y:S01]  /*80d50*/  STL.64 [R1+0x7a8], R26 ;  /* 0x0007a81a01007387 */ /* 0x000fe20000100a00 */
[----:B0-----:R-:W3:Y:S02]  /*80d60*/  LDL.LU.64 R24, [R1+0x4ed0] ;  /* 0x004ed00001187983 */ /* 0x001ee40000300a00 */
        /* <DEDUP_REMOVED lines=9> */
[----:B------:R-:W-:Y:S01]  /*80e00*/  STL [R1+0x4db4], R2 ;  /* 0x004db40201007387 */ /* 0x000fe20000100800 */
[----:B------:R-:W-:Y:S01]  /*80e10*/  STL [R1+0x4db0], R10 ;  /* 0x004db00a01007387 */ /* 0x000fe20000100800 */
[----:B------:R-:W-:Y:S01]  /*80e20*/  STL.64 [R1+0x4e78], R8 ;  /* 0x004e780801007387 */ /* 0x000fe20000100a00 */
[C---:B---3--:R-:W-:Y:S02]  /*80e30*/  HMMA.16816.F32 R24, R20.reuse, R24, R16 ;  /* 0x000000181418723c */ /* 0x048fe40000001810 */
[----:B------:R-:W3:Y:S01]  /*80e40*/  LDL.LU.64 R18, [R1+0x4eb0] ;  /* 0x004eb00001127983 */ /* 0x000ee20000300a00 */
[----:B------:R-:W3:Y:S11]  /*80e50*/  LDL.LU.64 R16, [R1+0x4ea8] ;  /* 0x004ea80001107983 */ /* 0x000ef60000300a00 */
[----:B------:R-:W-:Y:S09]  /*80e60*/  @!UPT UIADD3 URZ, URZ, URZ, URZ ;  /* 0x0000003f3f3ff290 */ /* 0x000ff2000fffe03f */
[----:B------:R0:W-:Y:S01]  /*80e70*/  STL.64 [R1+0x780], R24 ;  /* 0x0007801801007387 */ /* 0x0001e20000100a00 */
[----:B------:R3:W-:Y:S03]  /*80e80*/  STL.64 [R1+0x788], R26 ;  /* 0x0007881a01007387 */ /* 0x0007e60000100a00 */
[----:B0-----:R-:W3:Y:S01]  /*80e90*/  LDL.LU.64 R24, [R1+0x4ea0] ;  /* 0x004ea00001187983 */ /* 0x001ee20000300a00 */
[----:B------:R-:W2:Y:S01]  /*80ea0*/  LDL R3, [R1+0x22b8] ;  /* 0x0022b80001037983 */ /* 0x000ea20000100800 */
[C---:B---3--:R-:W-:Y:S02]  /*80eb0*/  HMMA.16816.F32 R24, R20.reuse, R24, R16 ;  /* 0x000000181418723c */ /* 0x048fe40000001810 */
[----:B--2---:R-:W-:Y:S01]  /*80ec0*/  STL [R1+0x4d90], R3 ;  /* 0x004d900301007387 */ /* 0x004fe20000100800 */
[----:B------:R-:W2:Y:S11]  /*80ed0*/  LDL.LU.64 R16, [R1+0x4e98] ;  /* 0x004e980001107983 */ /* 0x000eb60000300a00 */
[----:B------:R-:W-:Y:S09]  /*80ee0*/  @!UPT UIADD3 URZ, URZ, URZ, URZ ;  /* 0x0000003f3f3ff290 */ /* 0x000ff2000fffe03f */
[----:B------:R-:W-:Y:S01]  /*80ef0*/  STL.64 [R1+0x770], R24 ;  /* 0x0007701801007387 */ /* 0x000fe20000100a00 */
[----:B------:R0:W-:Y:S03]  /*80f00*/  STL.64 [R1+0x778], R26 ;  /* 0x0007781a01007387 */ /* 0x0001e60000100a00 */
[----:B0-----:R-:W3:Y:S01]  /*80f10*/  LDL.LU R26, [R1+0x4e90] ;  /* 0x004e9000011a7983 */ /* 0x001ee20000300800 */
[----:B------:R-:W4:Y:S01]  /*80f20*/  LDL.LU.64 R24, [R1+0x4e88] ;  /* 0x004e880001187983 */ /* 0x000f220000300a00 */
[----:B--2---:R-:W-:Y:S01]  /*80f30*/  HMMA.16816.F32 R4, R20, R16, R4 ;  /* 0x000000101404723c */ /* 0x004fe20000001804 */
[----:B------:R-:W-:Y:S02]  /*80f40*/  IMAD.MOV.U32 R28, RZ, RZ, R16 ;  /* 0x000000ffff1c7224 */ /* 0x000fe400078e0010 */
[----:B------:R-:W-:Y:S11]  /*80f50*/  IMAD.MOV.U32 R0, RZ, RZ, R17 ;  /* 0x000000ffff007224 */ /* 0x000ff600078e0011 */
[----:B------:R-:W-:Y:S09]  /*80f60*/  @!UPT UIADD3 URZ, URZ, URZ, URZ ;  /* 0x0000003f3f3ff290 */ /* 0x000ff2000fffe03f */
[----:B------:R-:W-:Y:S01]  /*80f70*/  STL.64 [R1+0x760], R4 ;  /* 0x0007600401007387 */ /* 0x000fe20000100a00 */
[----:B------:R-:W-:Y:S02]  /*80f80*/  STL.64 [R1+0x768], R6 ;  /* 0x0007680601007387 */ /* 0x000fe40000100a00 */
[----:B---3--:R-:W-:Y:S02]  /*80f90*/  IMAD.MOV.U32 R16, RZ, RZ, R26 ;  /* 0x000000ffff107224 */ /* 0x008fe400078e001a */
[----:B----4-:R-:W-:-:S05]  /*80fa0*/  IMAD.MOV.U32 R17, RZ, RZ, R25 ;  /* 0x000000ffff117224 */ /* 0x010fca00078e0019 */
[----:B------:R0:W-:Y:S02]  /*80fb0*/  STL.64 [R1+0x4de8], R16 ;  /* 0x004de81001007387 */ /* 0x0001e40000100a00 */
[----:B0-----:R-:W-:Y:S02]  /*80fc0*/  IMAD.MOV.U32 R16, RZ, RZ, R24 ;  /* 0x000000ffff107224 */ /* 0x001fe400078e0018 */
[----:B------:R-:W-:-:S05]  /*80fd0*/  IMAD.MOV.U32 R17, RZ, RZ, R15 ;  /* 0x000000ffff117224 */ /* 0x000fca00078e000f */
[----:B------:R0:W-:Y:S01]  /*80fe0*/  STL.64 [R1+0x4e00], R16 ;  /* 0x004e001001007387 */ /* 0x0001e20000100a00 */
[----:B------:R-:W2:Y:S02]  /*80ff0*/  LDL R7, [R1+0x22bc] ;  /* 0x0022bc0001077983 */ /* 0x000ea40000100800 */
[----:B0-----:R-:W-:Y:S02]  /*81000*/  IMAD.MOV.U32 R16, RZ, RZ, R14 ;  /* 0x000000ffff107224 */ /* 0x001fe400078e000e */
[----:B------:R-:W-:Y:S01]  /*81010*/  IMAD.MOV.U32 R17, RZ, RZ, R11 ;  /* 0x000000ffff117224 */ /* 0x000fe200078e000b */
[----:B--2---:R0:W-:Y:S01]  /*81020*/  STL [R1+0x4dc0], R7 ;  /* 0x004dc00701007387 */ /* 0x0041e20000100800 */
[----:B------:R-:W2:Y:S02]  /*81030*/  LDL.LU R4, [R1+0x200] ;  /* 0x0002000001047983 */ /* 0x000ea40000300800 */
[----:B------:R-:W2:Y:S02]  /*81040*/  LDL.LU R5, [R1+0x204] ;  /* 0x0002040001057983 */ /* 0x000ea40000300800 */
[----:B------:R-:W3:Y:S01]  /*81050*/  LDL.LU R6, [R1+0x208] ;  /* 0x0002080001067983 */ /* 0x000ee20000300800 */
[----:B0-----:R-:W3:Y:S01]  /*81060*/  LDL.LU R7, [R1+0x20c] ;  /* 0x00020c0001077983 */ /* 0x001ee20000300800 */
[----:B------:R0:W-:Y:S03]  /*81070*/  STL.64 [R1+0x4e28], R16 ;  /* 0x004e281001007387 */ /* 0x0001e60000100a00 */
        /* <DEDUP_REMOVED lines=10> */
[----:B------:R-:W2:Y:S01]  /*81120*/  LDL.LU R12, [R1+0x750] ;  /* 0x00075000010c7983 */ /* 0x000ea20000300800 */
[----:B------:R-:W3:Y:S02]  /*81130*/  LDL.LU R13, [R1+0x754] ;  /* 0x00075400010d7983 */ /* 0x000ee40000300800 */
[----:B------:R-:W3:Y:S02]  /*81140*/  LDL.LU R14, [R1+0x758] ;  /* 0x00075800010e7983 */ /* 0x000ee40000300800 */
[----:B------:R-:W3:Y:S01]  /*81150*/  LDL.LU R15, [R1+0x75c] ;  /* 0x00075c00010f7983 */ /* 0x000ee20000300800 */
[----:B------:R-:W3:Y:S04]  /*81160*/  LDL.64 R8, [R1+0x1a0] ;  /* 0x0001a00001087983 */ /* 0x000ee80000100a00 */
[----:B----4-:R-:W-:Y:S01]  /*81170*/  STL.64 [R1+0x4e50], R18 ;  /* 0x004e501201007387 */ /* 0x010fe20000100a00 */
[----:B--2---:R0:W-:Y:S03]  /*81180*/  STL.64 [R1+0x4e48], R16 ;  /* 0x004e481001007387 */ /* 0x0041e60000100a00 */
[----:B0-----:R-:W2:Y:S04]  /*81190*/  LDL.64 R16, [R1+0x180] ;  /* 0x0001800001107983 */ /* 0x001ea80000100a00 */
[----:B--2---:R0:W-:Y:S01]  /*811a0*/  STL.64 [R1+0x4e60], R16 ;  /* 0x004e601001007387 */ /* 0x0041e20000100a00 */
[----:B------:R-:W2:Y:S03]  /*811b0*/  LDL.64 R24, [R1+0x170] ;  /* 0x0001700001187983 */ /* 0x000ea60000100a00 */
[----:B0-----:R-:W4:Y:S04]  /*811c0*/  LDL.64 R16, [R1+0x190] ;  /* 0x0001900001107983 */ /* 0x001f280000100a00 */
[----:B--2---:R0:W-:Y:S04]  /*811d0*/  STL.64 [R1+0x4e58], R24 ;  /* 0x004e581801007387 */ /* 0x0041e80000100a00 */
[----:B0-----:R-:W2:Y:S01]  /*811e0*/  LDL.LU R24, [R1+0x730] ;  /* 0x0007300001187983 */ /* 0x001ea20000300800 */
[----:B------:R-:W2:Y:S02]  /*811f0*/  LDL.LU R25, [R1+0x734] ;  /* 0x0007340001197983 */ /* 0x000ea40000300800 */
[----:B------:R-:W2:Y:S02]  /*81200*/  LDL.LU R26, [R1+0x738] ;  /* 0x00073800011a7983 */ /* 0x000ea40000300800 */
[----:B------:R-:W2:Y:S02]  /*81210*/  LDL.LU R27, [R1+0x73c] ;  /* 0x00073c00011b7983 */ /* 0x000ea40000300800 */
[----:B--2---:R-:W-:Y:S01]  /*81220*/  STL.64 [R1+0x4e70], R26 ;  /* 0x004e701a01007387 */ /* 0x004fe20000100a00 */
[----:B------:R0:W-:Y:S03]  /*81230*/  STL.64 [R1+0x4e68], R24 ;  /* 0x004e681801007387 */ /* 0x0001e60000100a00 */
[----:B0-----:R-:W4:Y:S01]  /*81240*/  LDL.LU R24, [R1+0x740] ;  /* 0x0007400001187983 */ /* 0x001f220000300800 */
[----:B------:R-:W4:Y:S02]  /*81250*/  LDL.LU R25, [R1+0x744] ;  /* 0x0007440001197983 */ /* 0x000f240000300800 */
[----:B------:R-:W4:Y:S02]  /*81260*/  LDL.LU R26, [R1+0x748] ;  /* 0x00074800011a7983 */ /* 0x000f240000300800 */
[----:B------:R-:W4:Y:S01]  /*81270*/  LDL.LU R27, [R1+0x74c] ;  /* 0x00074c00011b7983 */ /* 0x000f220000300800 */
[----:B---3--:R-:W-:Y:S01]  /*81280*/  STL.64 [R1+0x4de0], R6 ;  /* 0x004de00601007387 */ /* 0x008fe20000100a00 */
[----:B------:R0:W-:Y:S03]  /*81290*/  STL.64 [R1+0x4dd8], R4 ;  /* 0x004dd80401007387 */ /* 0x0001e60000100a00 */
[----:B0-----:R-:W2:Y:S01]  /*812a0*/  LDL.LU R4, [R1+0x210] ;  /* 0x0002100001047983 */ /* 0x001ea20000300800 */
[----:B------:R-:W2:Y:S02]  /*812b0*/  LDL.LU R5, [R1+0x214] ;  /* 0x0002140001057983 */ /* 0x000ea40000300800 */
[----:B------:R-:W3:Y:S02]  /*812c0*/  LDL.LU R6, [R1+0x218] ;  /* 0x0002180001067983 */ /* 0x000ee40000300800 */
[----:B------:R-:W3:Y:S01]  /*812d0*/  LDL.LU R7, [R1+0x21c] ;  /* 0x00021c0001077983 */ /* 0x000ee20000300800 */
[C---:B------:R-:W-:Y:S01]  /*812e0*/  HMMA.16816.F32 R12, R20.reuse, R8, R12 ;  /* 0x00000008140c723c */ /* 0x040fe2000000180c */
[----:B---3--:R-:W-:Y:S01]  /*812f0*/  STL.64 [R1+0x4df8], R6 ;  /* 0x004df80601007387 */ /* 0x008fe20000100a00 */
[----:B--2---:R0:W-:Y:S03]  /*81300*/  STL.64 [R1+0x4df0], R4 ;  /* 0x004df00401007387 */ /* 0x0041e60000100a00 */
[----:B0-----:R-:W2:Y:S01]  /*81310*/  LDL.LU R4, [R1+0x220] ;  /* 0x0002200001047983 */ /* 0x001ea20000300800 */
[----:B------:R-:W2:Y:S02]  /*81320*/  LDL.LU R5, [R1+0x224] ;  /* 0x0002240001057983 */ /* 0x000ea40000300800 */
[----:B------:R-:W3:Y:S02]  /*81330*/  LDL.LU R6, [R1+0x228] ;  /* 0x0002280001067983 */ /* 0x000ee40000300800 */
[----:B------:R-:W3:Y:S01]  /*81340*/  LDL.LU R7, [R1+0x22c] ;  /* 0x00022c0001077983 */ /* 0x000ee20000300800 */
[----:B----4-:R-:W-:Y:S01]  /*81350*/  HMMA.16816.F32 R24, R20, R16, R24 ;  /* 0x000000101418723c */ /* 0x010fe20000001818 */
        /* <DEDUP_REMOVED lines=9> */
[----:B------:R-:W-:Y:S01]  /*813f0*/  STL [R1+0x4db8], R0 ;  /* 0x004db80001007387 */ /* 0x000fe20000100800 */
[----:B------:R-:W-:Y:S02]  /*81400*/  STL [R1+0x4da0], R28 ;  /* 0x004da01c01007387 */ /* 0x000fe40000100800 */
[----:B------:R0:W-:Y:S02]  /*81410*/  STL.64 [R1+0x750], R12 ;  /* 0x0007500c01007387 */ /* 0x0001e40000100a00 */
[----:B------:R1:W-:Y:S01]  /*81420*/  STL.64 [R1+0x758], R14 ;  /* 0x0007580e01007387 */ /* 0x0003e20000100a00 */
[----:B0-----:R-:W3:Y:S01]  /*81430*/  LDL.LU.64 R12, [R1+0x4e80] ;  /* 0x004e8000010c7983 */ /* 0x001ee20000300a00 */
[----:B-1----:R-:W-:-:S02]  /*81440*/  IMAD.MOV.U32 R14, RZ, RZ, R8 ;  /* 0x000000ffff0e7224 */ /* 0x002fc400078e0008 */
[----:B------:R-:W4:Y:S02]  /*81450*/  LDL.LU.64 R8, [R1+0x4e78] ;  /* 0x004e780001087983 */ /* 0x000f240000300a00 */
[----:B------:R-:W-:Y:S01]  /*81460*/  STL [R1+0x4dbc], R11 ;  /* 0x004dbc0b01007387 */ /* 0x000fe20000100800 */
        /* <DEDUP_REMOVED lines=24> */
[----:B------:R-:W2:Y:S01]  /*815f0*/  LDL.LU.64 R16, [R1+0x4e28] ;  /* 0x004e280001107983 */ /* 0x000ea20000300a00 */
[----:B------:R-:W-:-:S02]  /*81600*/  IMAD.MOV.U32 R2, RZ, RZ, R24 ;  /* 0x000000ffff027224 */ /* 0x000fc400078e0018 */
[----:B------:R-:W-:Y:S11]  /*81610*/  IMAD.MOV.U32 R10, RZ, RZ, R25 ;  /* 0x000000ffff0a7224 */ /* 0x000ff600078e0019 */
[----:B------:R-:W-:Y:S08]  /*81620*/  @!UPT UIADD3 URZ, URZ, URZ, URZ ;  /* 0x0000003f3f3ff290 */ /* 0x000ff0000fffe03f */
[----:B------:R0:W-:Y:S01]  /*81630*/  STL.64 [R1+0x420], R20 ;  /* 0x0004201401007387 */ /* 0x0001e20000100a00 */
[----:B------:R1:W-:Y:S02]  /*81640*/  STL.64 [R1+0x428], R22 ;  /* 0x0004281601007387 */ /* 0x0003e40000100a00 */
[----:B------:R-:W2:Y:S02]  /*81650*/  LDL.LU.64 R26, [R1+0x4e20] ;  /* 0x004e2000011a7983 */ /* 0x000ea40000300a00 */
[----:B------:R-:W2:Y:S01]  /*81660*/  LDL.LU.64 R24, [R1+0x4e18] ;  /* 0x004e180001187983 */ /* 0x000ea20000300a00 */
        /* <DEDUP_REMOVED lines=31> */
[----:B0-----:R-:W2:Y:S01]  /*81860*/  LDL.LU R7, [R1+0x4dc0] ;  /* 0x004dc00001077983 */ /* 0x001ea20000300800 */
[----:B------:R-:W-:Y:S02]  /*81870*/  STL.64 [R1+0x4cc8], R18 ;  /* 0x004cc81201007387 */ /* 0x000fe40000100a00 */
[----:B------:R0:W-:Y:S02]  /*81880*/  STL.64 [R1+0x4cc0], R16 ;  /* 0x004cc01001007387 */ /* 0x0001e40000100a00 */
[----:B0-----:R-:W2:Y:S01]  /*81890*/  LDL.LU R16, [R1+0x1f0] ;  /* 0x0001f00001107983 */ /* 0x001ea20000300800 */
[----:B------:R-:W2:Y:S02]  /*818a0*/  LDL.LU R17, [R1+0x1f4] ;  /* 0x0001f40001117983 */ /* 0x000ea40000300800 */
[----:B------:R-:W2:Y:S02]  /*818b0*/  LDL.LU R18, [R1+0x1f8] ;  /* 0x0001f80001127983 */ /* 0x000ea40000300800 */
[----:B------:R-:W2:Y:S01]  /*818c0*/  LDL.LU R19, [R1+0x1fc] ;  /* 0x0001fc0001137983 */ /* 0x000ea20000300800 */
[----:B---3--:R0:W-:Y:S01]  /*818d0*/  STL.64 [R1+0x4ce8], R12 ;  /* 0x004ce80c01007387 */ /* 0x0081e20000100a00 */
[----:B------:R1:W-:Y:S01]  /*818e0*/  STL.64 [R1+0x4da8], R14 ;  /* 0x004da80e01007387 */ /* 0x0003e20000100a00 */
[C---:B--2---:R-:W-:Y:S11]  /*818f0*/  HMMA.16816.F32 R16, R24.reuse, R12, R16 ;  /* 0x0000000c1810723c */ /* 0x044ff60000001810 */
[----:B------:R-:W-:Y:S11]  /*81900*/  @!UPT UIADD3 URZ, URZ, URZ, URZ ;  /* 0x0000003f3f3ff290 */ /* 0x000ff6000fffe03f */
[----:B------:R-:W-:Y:S01]  /*81910*/  @!UPT UIADD3 URZ, URZ, URZ, URZ ;  /* 0x0000003f3f3ff290 */ /* 0x000fe2000fffe03f */
[----:B------:R-:W-:Y:S01]  /*81920*/  STL.64 [R1+0x1f0], R16 ;  /* 0x0001f01001007387 */ /* 0x000fe20000100a00 */
[----:B------:R4:W-:Y:S02]  /*81930*/  STL.64 [R1+0x1f8], R18 ;  /* 0x0001f81201007387 */ /* 0x0009e40000100a00 */
[----:B0-----:R-:W2:Y:S02]  /*81940*/  LDL.LU R12, [R1+0x950] ;  /* 0x00095000010c7983 */ /* 0x001ea40000300800 */
[----:B------:R-:W2:Y:S01]  /*81950*/  LDL.LU R13, [R1+0x954] ;  /* 0x00095400010d7983 */ /* 0x000ea20000300800 */
[----:B-1----:R-:W2:Y:S01]  /*81960*/  LDL.LU R14, [R1+0x958] ;  /* 0x00095800010e7983 */ /* 0x002ea20000300800 */
[----:B------:R-:W2:Y:S01]  /*81970*/  LDL.LU R15, [R1+0x95c] ;  /* 0x00095c00010f7983 */ /* 0x000ea20000300800 */
[----:B----4-:R-:W-:Y:S02]  /*81980*/  HMMA.16816.F32 R16, R24, R8, R20 ;  /* 0x000000081810723c */ /* 0x010fe40000001814 */
[----:B------:R-:W-:Y:S04]  /*81990*/  STL.64 [R1+0x4d00], R8 ;  /* 0x004d000801007387 */ /* 0x000fe80000100a00 */
[----:B------:R0:W1:Y:S11]  /*819a0*/  LDSM.16.MT88.4 R20, [R7+0x24080] ;  /* 0x024080000714783b */ /* 0x0000760000004200 */
[----:B------:R-:W-:Y:S06]  /*819b0*/  @!UPT UIADD3 URZ, URZ, URZ, URZ ;  /* 0x0000003f3f3ff290 */ /* 0x000fec000fffe03f */
[----:B------:R-:W-:Y:S01]  /*819c0*/  STL.64 [R1+0x150], R16 ;  /* 0x0001501001007387 */ /* 0x000fe20000100a00 */
[----:B------:R-:W-:Y:S02]  /*819d0*/  STL.64 [R1+0x158], R18 ;  /* 0x0001581201007387 */ /* 0x000fe40000100a00 */
[----:B------:R-:W3:Y:S02]  /*819e0*/  LDL.LU R4, [R1+0xc0] ;  /* 0x0000c00001047983 */ /* 0x000ee40000300800 */
[----:B------:R-:W3:Y:S01]  /*819f0*/  LDL.LU R5, [R1+0xc4] ;  /* 0x0000c40001057983 */ /* 0x000ee20000300800 */
[----:B------:R-:W4:Y:S01]  /*81a00*/  LDL.LU R6, [R1+0xc8] ;  /* 0x0000c80001067983 */ /* 0x000f220000300800 */
[----:B0-----:R-:W4:Y:S03]  /*81a10*/  LDL.LU R7, [R1+0xcc] ;  /* 0x0000cc0001077983 */ /* 0x001f260000300800 */
[----:B----4-:R-:W-:Y:S01]  /*81a20*/  STL.64 [R1+0x4d20], R6 ;  /* 0x004d200601007387 */ /* 0x010fe20000100a00 */
[----:B---3--:R0:W-:Y:S02]  /*81a30*/  STL.64 [R1+0x4d18], R4 ;  /* 0x004d180401007387 */ /* 0x0081e40000100a00 */
[----:B0-----:R-:W-:-:S02]  /*81a40*/  IMAD.MOV.U32 R4, RZ, RZ, R11 ;  /* 0x000000ffff047224 */ /* 0x001fc400078e000b */
[----:B------:R-:W-:Y:S01]  /*81a50*/  IMAD.MOV.U32 R5, RZ, RZ, R0 ;  /* 0x000000ffff057224 */ /* 0x000fe200078e0000 */
[----:B------:R-:W3:Y:S01]  /*81a60*/  LDL.LU R11, [R1+0x4dbc] ;  /* 0x004dbc00010b7983 */ /* 0x000ee20000300800 */
[----:B------:R-:W4:Y:S02]  /*81a70*/  LDL.LU R0, [R1+0x4db8] ;  /* 0x004db80001007983 */ /* 0x000f240000300800 */
[----:B------:R-:W2:Y:S02]  /*81a80*/  LDL.64 R16, [R1+0x1d0] ;  /* 0x0001d00001107983 */ /* 0x000ea40000100a00 */
[----:B--2---:R0:W-:Y:S04]  /*81a90*/  STL.64 [R1+0x4d98], R16 ;  /* 0x004d981001007387 */ /* 0x0041e80000100a00 */
[----:B0-----:R-:W2:Y:S01]  /*81aa0*/  LDL.LU R16, [R1+0x940] ;  /* 0x0009400001107983 */ /* 0x001ea20000300800 */
[----:B------:R-:W2:Y:S02]  /*81ab0*/  LDL.LU R17, [R1+0x944] ;  /* 0x0009440001117983 */ /* 0x000ea40000300800 */
[----:B------:R-:W2:Y:S02]  /*81ac0*/  LDL.LU R18, [R1+0x948] ;  /* 0x0009480001127983 */ /* 0x000ea40000300800 */
[----:B------:R-:W2:Y:S01]  /*81ad0*/  LDL.LU R19, [R1+0x94c] ;  /* 0x00094c0001137983 */ /* 0x000ea20000300800 */
[----:B------:R0:W-:Y:S04]  /*81ae0*/  STL.64 [R1+0x4d38], R4 ;  /* 0x004d380401007387 */ /* 0x0001e80000100a00 */
[----:B0-----:R-:W2:Y:S04]  /*81af0*/  LDL R4, [R1+0x30] ;  /* 0x0000300001047983 */ /* 0x001ea80000100800 */
[----:B------:R-:W2:Y:S01]  /*81b00*/  LDL R5, [R1+0x34] ;  /* 0x0000340001057983 */ /* 0x000ea20000100800 */
[----:B-1----:R-:W-:Y:S02]  /*81b10*/  STL.64 [R1+0x4be8], R22 ;  /* 0x004be81601007387 */ /* 0x002fe40000100a00 */
[----:B------:R0:W-:Y:S02]  /*81b20*/  STL.64 [R1+0x4be0], R20 ;  /* 0x004be01401007387 */ /* 0x0001e40000100a00 */
[----:B0-----:R-:W-:-:S02]  /*81b30*/  IMAD.MOV.U32 R20, RZ, RZ, R2 ;  /* 0x000000ffff147224 */ /* 0x001fc400078e0002 */
[----:B------:R-:W-:Y:S01]  /*81b40*/  IMAD.MOV.U32 R21, RZ, RZ, R10 ;  /* 0x000000ffff157224 */ /* 0x000fe200078e000a */
[----:B------:R-:W4:Y:S01]  /*81b50*/  LDL.LU R2, [R1+0x4db4] ;  /* 0x004db40001027983 */ /* 0x000f220000300800 */
[----:B------:R-:W4:Y:S01]  /*81b60*/  LDL.LU R10, [R1+0x4db0] ;  /* 0x004db000010a7983 */ /* 0x000f220000300800 */
[----:B--2---:R-:W-:Y:S02]  /*81b70*/  HMMA.16816.F32 R4, R24, R4, R12 ;  /* 0x000000041804723c */ /* 0x004fe4000000180c */
[----:B------:R-:W2:Y:S05]  /*81b80*/  LDL.LU.64 R14, [R1+0x4da8] ;  /* 0x004da800010e7983 */ /* 0x000eaa0000300a00 */
[----:B---3--:R-:W-:Y:S11]  /*81b90*/  IMAD.MOV.U32 R13, RZ, RZ, R11 ;  /* 0x000000ffff0d7224 */ /* 0x008ff600078e000b */
[----:B------:R-:W-:Y:S05]  /*81ba0*/  @!UPT UIADD3 URZ, URZ, URZ, URZ ;  /* 0x0000003f3f3ff290 */ /* 0x000fea000fffe03f */
[----:B------:R0:W-:Y:S01]  /*81bb0*/  STL.64 [R1+0x140], R4 ;  /* 0x0001400401007387 */ /* 0x0001e20000100a00 */
[----:B------:R-:W-:Y:S02]  /*81bc0*/  STL.64 [R1+0x148], R6 ;  /* 0x0001480601007387 */ /* 0x000fe40000100a00 */
[----:B0-----:R-:W-:Y:S02]  /*81bd0*/  IMAD.MOV.U32 R4, RZ, RZ, R28 ;  /* 0x000000ffff047224 */ /* 0x001fe400078e001c */
[----:B------:R-:W3:Y:S01]  /*81be0*/  LDL.LU R28, [R1+0x4da0] ;  /* 0x004da000011c7983 */ /* 0x000ee20000300800 */
[----:B--2---:R-:W-:-:S05]  /*81bf0*/  IMAD.MOV.U32 R12, RZ, RZ, R14 ;  /* 0x000000ffff0c7224 */ /* 0x004fca00078e000e */
[----:B------:R4:W-:Y:S01]  /*81c00*/  STL.64 [R1+0x4d68], R12 ;  /* 0x004d680c01007387 */ /* 0x0009e20000100a00 */
[----:B------:R-:W2:Y:S02]  /*81c10*/  LDL.LU R8, [R1+0x900] ;  /* 0x0009000001087983 */ /* 0x000ea40000300800 */
[----:B------:R-:W2:Y:S02]  /*81c20*/  LDL.LU R9, [R1+0x904] ;  /* 0x0009040001097983 */ /* 0x000ea40000300800 */
[----:B----4-:R-:W-:Y:S02]  /*81c30*/  IMAD.MOV.U32 R12, RZ, RZ, R10 ;  /* 0x000000ffff0c7224 */ /* 0x010fe400078e000a */
[----:B------:R-:W4:Y:S01]  /*81c40*/  LDL.LU R10, [R1+0x908] ;  /* 0x00090800010a7983 */ /* 0x000f220000300800 */
[----:B------:R-:W4:Y:S02]  /*81c50*/  LDL.LU R11, [R1+0x90c] ;  /* 0x00090c00010b7983 */ /* 0x000f240000300800 */
[----:B------:R-:W-:-:S02]  /*81c60*/  IMAD.MOV.U32 R13, RZ, RZ, R2 ;  /* 0x000000ffff0d7224 */ /* 0x000fc400078e0002 */
[----:B------:R-:W-:-:S05]  /*81c70*/  IMAD.MOV.U32 R5, RZ, RZ, R15 ;  /* 0x000000ffff057224 */ /* 0x000fca00078e000f */
[C---:B------:R-:W-:Y:S01]  /*81c80*/  HMMA.16816.F32 R12, R24.reuse, R12, R16 ;  /* 0x0000000c180c723c */ /* 0x040fe20000001810 */
[----:B----4-:R-:W-:Y:S01]  /*81c90*/  STL.64 [R1+0x4d78], R10 ;  /* 0x004d780a01007387 */ /* 0x010fe20000100a00 */
[----:B--2---:R0:W-:Y:S03]  /*81ca0*/  STL.64 [R1+0x4d70], R8 ;  /* 0x004d700801007387 */ /* 0x0041e60000100a00 */
[----:B0-----:R-:W2:Y:S01]  /*81cb0*/  LDL.64 R8, [R1+0x1c0] ;  /* 0x0001c00001087983 */ /* 0x001ea20000100a00 */
[----:B------:R0:W-:Y:S03]  /*81cc0*/  STL.64 [R1+0x4d50], R4 ;  /* 0x004d500401007387 */ /* 0x0001e60000100a00 */
[----:B0-----:R-:W4:Y:S01]  /*81cd0*/  LDL.LU R4, [R1+0x930] ;  /* 0x0009300001047983 */ /* 0x001f220000300800 */
[----:B------:R-:W4:Y:S02]  /*81ce0*/  LDL.LU R5, [R1+0x934] ;  /* 0x0009340001057983 */ /* 0x000f240000300800 */
[----:B------:R-:W4:Y:S02]  /*81cf0*/  LDL.LU R6, [R1+0x938] ;  /* 0x0009380001067983 */ /* 0x000f240000300800 */
[----:B------:R-:W4:Y:S01]  /*81d00*/  LDL.LU R7, [R1+0x93c] ;  /* 0x00093c0001077983 */ /* 0x000f220000300800 */
[----:B------:R-:W4:Y:S08]  /*81d10*/  LDL.LU.64 R16, [R1+0x4d98] ;  /* 0x004d980001107983 */ /* 0x000f300000300a00 */
[----:B------:R0:W-:Y:S02]  /*81d20*/  STL.64 [R1+0x130], R12 ;  /* 0x0001300c01007387 */ /* 0x0001e40000100a00 */
[----:B------:R1:W-:Y:S01]  /*81d30*/  STL.64 [R1+0x138], R14 ;  /* 0x0001380e01007387 */ /* 0x0003e20000100a00 */
[----:B0-----:R-:W2:Y:S01]  /*81d40*/  LDL.LU R12, [R1+0x910] ;  /* 0x00091000010c7983 */ /* 0x001ea20000300800 */
[----:B------:R-:W2:Y:S02]  /*81d50*/  LDL.LU R13, [R1+0x914] ;  /* 0x00091400010d7983 */ /* 0x000ea40000300800 */
[----:B-1----:R-:W2:Y:S02]  /*81d60*/  LDL.LU R14, [R1+0x918] ;  /* 0x00091800010e7983 */ /* 0x002ea40000300800 */
[----:B------:R-:W2:Y:S01]  /*81d70*/  LDL.LU R15, [R1+0x91c] ;  /* 0x00091c00010f7983 */ /* 0x000ea20000300800 */
[----:B----4-:R-:W-:Y:S01]  /*81d80*/  HMMA.16816.F32 R4, R24, R16, R4 ;  /* 0x000000101804723c */ /* 0x010fe20000001804 */
        /* <DEDUP_REMOVED lines=8> */
[----:B------:R-:W-:Y:S02]  /*81e10*/  STL.64 [R1+0x128], R6 ;  /* 0x0001280601007387 */ /* 0x000fe40000100a00 */
[----:B------:R-:W-:Y:S02]  /*81e20*/  IMAD.MOV.U32 R22, RZ, RZ, R16 ;  /* 0x000000ffff167224 */ /* 0x000fe400078e0010 */
[----:B------:R-:W-:Y:S02]  /*81e30*/  IMAD.MOV.U32 R2, RZ, RZ, R17 ;  /* 0x000000ffff027224 */ /* 0x000fe400078e0011 */
[----:B0-----:R-:W-:Y:S02]  /*81e40*/  IMAD.MOV.U32 R4, RZ, RZ, R3 ;  /* 0x000000ffff047224 */ /* 0x001fe400078e0003 */
[----:B------:R-:W4:Y:S01]  /*81e50*/  LDL.LU R3, [R1+0x4d90] ;  /* 0x004d900001037983 */ /* 0x000f220000300800 */
[----:B------:R-:W3:Y:S02]  /*81e60*/  LDL.64 R16, [R1] ;  /* 0x0000000001107983 */ /* 0x000ee40000100a00 */
[----:B------:R-:W-:-:S02]  /*81e70*/  IMAD.MOV.U32 R23, RZ, RZ, R9 ;  /* 0x000000ffff177224 */ /* 0x000fc400078e0009 */
[----:B------:R-:W-:Y:S02]  /*81e80*/  IMAD.MOV.U32 R5, RZ, RZ, R29 ;  /* 0x000000ffff057224 */ /* 0x000fe400078e001d */
[----:B------:R-:W-:Y:S01]  /*81e90*/  IMAD.MOV.U32 R29, RZ, RZ, R8 ;  /* 0x000000ffff1d7224 */ /* 0x000fe200078e0008 */
[----:B--2---:R-:W-:Y:S01]  /*81ea0*/  HMMA.16816.F32 R12, R24, R8, R12 ;  /* 0x00000008180c723c */ /* 0x004fe2000000180c */
[----:B---3--:R-:W-:Y:S11]  /*81eb0*/  STL.64 [R1+0x4ce0], R16 ;  /* 0x004ce01001007387 */ /* 0x008ff60000100a00 */
[----:B------:R-:W-:Y:S11]  /*81ec0*/  @!UPT UIADD3 URZ, URZ, URZ, URZ ;  /* 0x0000003f3f3ff290 */ /* 0x000ff6000fffe03f */
[----:B------:R-:W-:Y:S01]  /*81ed0*/  STL.64 [R1+0x110], R12 ;  /* 0x0001100c01007387 */ /* 0x000fe20000100a00 */
[----:B------:R0:W-:Y:S03]  /*81ee0*/  STL.64 [R1+0x118], R14 ;  /* 0x0001180e01007387 */ /* 0x0001e60000100a00 */
[----:B0-----:R-:W2:Y:S01]  /*81ef0*/  LDL.LU.64 R14, [R1+0x4d88] ;  /* 0x004d8800010e7983 */ /* 0x001ea20000300a00 */
[----:B------:R-:W2:Y:S02]  /*81f00*/  LDL.LU.64 R12, [R1+0x4d80] ;  /* 0x004d8000010c7983 */ /* 0x000ea40000300a00 */
[----:B------:R-:W3:Y:S02]  /*81f10*/  LDL.LU.64 R10, [R1+0x4d78] ;  /* 0x004d7800010a7983 */ /* 0x000ee40000300a00 */
[----:B------:R-:W3:Y:S01]  /*81f20*/  LDL.LU.64 R8, [R1+0x4d70] ;  /* 0x004d700001087983 */ /* 0x000ee20000300a00 */
        /* <DEDUP_REMOVED lines=12> */
[----:B------:R-:W-:-:S02]  /*81ff0*/  IMAD.MOV.U32 R16, RZ, RZ, R28 ;  /* 0x000000ffff107224 */ /* 0x000fc400078e001c */
[----:B------:R-:W-:-:S07]  /*82000*/  IMAD.MOV.U32 R17, RZ, RZ, R0 ;  /* 0x000000ffff117224 */ /* 0x000fce00078e0000 */
[C---:B------:R-:W-:Y:S01]  /*82010*/  HMMA.16816.F32 R16, R24.reuse, R16, R12 ;  /* 0x000000101810723c */ /* 0x040fe2000000180c */
[----:B--2---:R-:W-:Y:S01]  /*82020*/  STL.64 [R1+0x4d60], R22 ;  /* 0x004d601601007387 */ /* 0x004fe20000100a00 */
[----:B------:R0:W-:Y:S03]  /*82030*/  STL.64 [R1+0x4d58], R20 ;  /* 0x004d581401007387 */ /* 0x0001e60000100a00 */
[----:B0-----:R-:W2:Y:S01]  /*82040*/  LDL.LU R20, [R1+0x8f0] ;  /* 0x0008f00001147983 */ /* 0x001ea20000300800 */
[----:B------:R-:W2:Y:S02]  /*82050*/  LDL.LU R21, [R1+0x8f4] ;  /* 0x0008f40001157983 */ /* 0x000ea40000300800 */
[----:B------:R-:W2:Y:S02]  /*82060*/  LDL.LU R22, [R1+0x8f8] ;  /* 0x0008f80001167983 */ /* 0x000ea40000300800 */
[----:B------:R-:W2:Y:S01]  /*82070*/  LDL.LU R23, [R1+0x8fc] ;  /* 0x0008fc0001177983 */ /* 0x000ea20000300800 */
[----:B------:R-:W3:Y:S02]  /*82080*/  LDL.LU.64 R12, [R1+0x4d68] ;  /* 0x004d6800010c7983 */ /* 0x000ee40000300a00 */
[C---:B---3--:R-:W-:Y:S02]  /*82090*/  HMMA.16816.F32 R8, R24.reuse, R12, R8 ;  /* 0x0000000c1808723c */ /* 0x048fe40000001808 */
[----:B------:R-:W3:Y:S08]  /*820a0*/  LDL.LU R12, [R1+0x400] ;  /* 0x00040000010c7983 */ /* 0x000ef00000300800 */
[----:B------:R-:W-:Y:S02]  /*820b0*/  STL.64 [R1+0x100], R16 ;  /* 0x0001001001007387 */ /* 0x000fe40000100a00 */
[----:B------:R-:W-:Y:S11]  /*820c0*/  STL.64 [R1+0x108], R18 ;  /* 0x0001081201007387 */ /* 0x000ff60000100a00 */
[----:B------:R0:W-:Y:S01]  /*820d0*/  STL.64 [R1+0xf0], R8 ;  /* 0x0000f00801007387 */ /* 0x0001e20000100a00 */
[----:B------:R1:W-:Y:S02]  /*820e0*/  STL.64 [R1+0xf8], R10 ;  /* 0x0000f80a01007387 */ /* 0x0003e40000100a00 */
[----:B------:R-:W3:Y:S02]  /*820f0*/  LDL.LU R13, [R1+0x404] ;  /* 0x00040400010d7983 */ /* 0x000ee40000300800 */
[----:B------:R-:W3:Y:S01]  /*82100*/  LDL.LU R14, [R1+0x408] ;  /* 0x00040800010e7983 */ /* 0x000ee20000300800 */
[----:B------:R-:W3:Y:S01]  /*82110*/  LDL.LU R15, [R1+0x40c] ;  /* 0x00040c00010f7983 */ /* 0x000ee20000300800 */
[C---:B--2---:R-:W-:Y:S03]  /*82120*/  HMMA.16816.F32 R4, R24.reuse, R4, R20 ;  /* 0x000000041804723c */ /* 0x044fe60000001814 */
[----:B0-----:R-:W2:Y:S01]  /*82130*/  LDL.LU R8, [R1+0x410] ;  /* 0x0004100001087983 */ /* 0x001ea20000300800 */
[----:B------:R-:W2:Y:S02]  /*82140*/  LDL.LU R9, [R1+0x414] ;  /* 0x0004140001097983 */ /* 0x000ea40000300800 */
[----:B-1----:R-:W2:Y:S02]  /*82150*/  LDL.LU R10, [R1+0x418] ;  /* 0x00041800010a7983 */ /* 0x002ea40000300800 */
[----:B------:R-:W2:Y:S01]  /*82160*/  LDL.LU R11, [R1+0x41c] ;  /* 0x00041c00010b7983 */ /* 0x000ea20000300800 */
[----:B---3--:R-:W-:Y:S01]  /*82170*/  STL.64 [R1+0x4cf8], R14 ;  /* 0x004cf80e01007387 */ /* 0x008fe20000100a00 */
[----:B------:R0:W-:Y:S02]  /*82180*/  STL.64 [R1+0x4cf0], R12 ;  /* 0x004cf00c01007387 */ /* 0x0001e40000100a00 */
[----:B------:R-:W3:Y:S01]  /*82190*/  LDL.64 R16, [R1+0x10] ;  /* 0x0000100001107983 */ /* 0x000ee20000100a00 */
[----:B0-----:R-:W2:Y:S01]  /*821a0*/  LDL.64 R12, [R1+0x20] ;  /* 0x00002000010c7983 */ /* 0x001ea20000100a00 */
[----:B------:R-:W2:Y:S02]  /*821b0*/  LDL.LU.64 R22, [R1+0x4d60] ;  /* 0x004d600001167983 */ /* 0x000ea40000300a00 */
[----:B------:R-:W2:Y:S07]  /*821c0*/  LDL.LU.64 R20, [R1+0x4d58] ;  /* 0x004d580001147983 */ /* 0x000eae0000300a00 */
        /* <DEDUP_REMOVED lines=28> */
[----:B--2---:R-:W-:Y:S01]  /*82390*/  STL.64 [R1+0x4ca8], R26 ;  /* 0x004ca81a01007387 */ /* 0x004fe20000100a00 */
[----:B------:R0:W-:Y:S03]  /*823a0*/  STL.64 [R1+0x4ca0], R24 ;  /* 0x004ca01801007387 */ /* 0x0001e60000100a00 */
[----:B0-----:R-:W2:Y:S01]  /*823b0*/  LDL.LU R24, [R1+0x3d0] ;  /* 0x0003d00001187983 */ /* 0x001ea20000300800 */
[----:B------:R-:W2:Y:S02]  /*823c0*/  LDL.LU R25, [R1+0x3d4] ;  /* 0x0003d40001197983 */ /* 0x000ea40000300800 */
[----:B------:R-:W2:Y:S02]  /*823d0*/  LDL.LU R26, [R1+0x3d8] ;  /* 0x0003d800011a7983 */ /* 0x000ea40000300800 */
[----:B------:R-:W2:Y:S01]  /*823e0*/  LDL.LU R27, [R1+0x3dc] ;  /* 0x0003dc00011b7983 */ /* 0x000ea20000300800 */
[----:B------:R-:W-:Y:S01]  /*823f0*/  HMMA.16816.F32 R8, R4, R12, R8 ;  /* 0x0000000c0408723c */ /* 0x000fe20000001808 */
        /* <DEDUP_REMOVED lines=13> */
[----:B------:R0:W-:Y:S02]  /*824d0*/  STL.64 [R1+0x410], R8 ;  /* 0x0004100801007387 */ /* 0x0001e40000100a00 */
[----:B------:R1:W-:Y:S01]  /*824e0*/  STL.64 [R1+0x418], R10 ;  /* 0x0004180a01007387 */ /* 0x0003e20000100a00 */
[----:B0-----:R-:W2:Y:S01]  /*824f0*/  LDL.LU.64 R8, [R1+0x4d00] ;  /* 0x004d000001087983 */ /* 0x001ea20000300a00 */
[----:B-1----:R-:W-:-:S02]  /*82500*/  IMAD.MOV.U32 R11, RZ, RZ, R12 ;  /* 0x000000ffff0b7224 */ /* 0x002fc400078e000c */
[----:B------:R-:W-:Y:S02]  /*82510*/  IMAD.MOV.U32 R10, RZ, RZ, R13 ;  /* 0x000000ffff0a7224 */ /* 0x000fe400078e000d */
[----:B------:R-:W3:Y:S01]  /*82520*/  LDL.LU.64 R14, [R1+0x4cf8] ;  /* 0x004cf800010e7983 */ /* 0x000ee20000300a00 */
[----:B------:R-:W3:Y:S02]  /*82530*/  LDL.LU.64 R12, [R1+0x4cf0] ;  /* 0x004cf000010c7983 */ /* 0x000ee40000300a00 */
[C---:B---3--:R-:W-:Y:S11]  /*82540*/  HMMA.16816.F32 R12, R4.reuse, R16, R12 ;  /* 0x00000010040c723c */ /* 0x048ff6000000180c */
[----:B------:R-:W-:Y:S11]  /*82550*/  @!UPT UIADD3 URZ, URZ, URZ, URZ ;  /* 0x0000003f3f3ff290 */ /* 0x000ff6000fffe03f */
[----:B------:R-:W-:Y:S01]  /*82560*/  @!UPT UIADD3 URZ, URZ, URZ, URZ ;  /* 0x0000003f3f3ff290 */ /* 0x000fe2000fffe03f */
[----:B------:R0:W-:Y:S01]  /*82570*/  STL.64 [R1+0x400], R12 ;  /* 0x0004000c01007387 */ /* 0x0001e20000100a00 */
[----:B------:R1:W-:Y:S03]  /*82580*/  STL.64 [R1+0x408], R14 ;  /* 0x0004080e01007387 */ /* 0x0003e60000100a00 */
[----:B0-----:R-:W3:Y:S01]  /*82590*/  LDL.LU.64 R12, [R1+0x4ce8] ;  /* 0x004ce800010c7983 */ /* 0x001ee20000300a00 */
        /* <DEDUP_REMOVED lines=12> */
[----:B------:R-:W2:Y:S02]  /*82660*/  LDL.LU.64 R16, [R1+0x4cc0] ;  /* 0x004cc00001107983 */ /* 0x000ea40000300a00 */
[C---:B--2---:R-:W-:Y:S11]  /*82670*/  HMMA.16816.F32 R24, R4.reuse, R16, R24 ;  /* 0x000000100418723c */ /* 0x044ff60000001818 */
[----:B------:R-:W-:Y:S11]  /*82680*/  @!UPT UIADD3 URZ, URZ, URZ, URZ ;  /* 0x0000003f3f3ff290 */ /* 0x000ff6000fffe03f */
[----:B------:R-:W-:Y:S01]  /*82690*/  @!UPT UIADD3 URZ, URZ, URZ, URZ ;  /* 0x0000003f3f3ff290 */ /* 0x000fe2000fffe03f */
[----:B------:R-:W-:Y:S01]  /*826a0*/  STL.64 [R1+0x3e0], R24 ;  /* 0x0003e01801007387 */ /* 0x000fe20000100a00 */
[----:B------:R0:W-:Y:S03]  /*826b0*/  STL.64 [R1+0x3e8], R26 ;  /* 0x0003e81a01007387 */ /* 0x0001e60000100a00 */
[----:B0-----:R-:W3:Y:S01]  /*826c0*/  LDL.LU.64 R26, [R1+0x4cb8] ;  /* 0x004cb800011a7983 */ /* 0x001ee20000300a00 */
[----:B------:R-:W3:Y:S02]  /*826d0*/  LDL.LU.64 R24, [R1+0x4cb0] ;  /* 0x004cb00001187983 */ /* 0x000ee40000300a00 */
[----:B------:R-:W-:Y:S02]  /*826e0*/  STL.64 [R1+0x4b98], R18 ;  /* 0x004b981201007387 */ /* 0x000fe40000100a00 */
[----:B------:R0:W-:Y:S02]  /*826f0*/  STL.64 [R1+0x4b90], R16 ;  /* 0x004b901001007387 */ /* 0x0001e40000100a00 */
[----:B0-----:R-:W2:Y:S01]  /*82700*/  LDL.64 R16, [R1+0x30] ;  /* 0x0000300001107983 */ /* 0x001ea20000100a00 */
[C---:B---3--:R-:W-:Y:S11]  /*82710*/  HMMA.16816.F32 R24, R4.reuse, R12, R24 ;  /* 0x0000000c0418723c */ /* 0x048ff60000001818 */
[----:B------:R-:W-:Y:S11]  /*82720*/  @!UPT UIADD3 URZ, URZ, URZ, URZ ;  /* 0x0000003f3f3ff290 */ /* 0x000ff6000fffe03f */
[----:B------:R-:W-:Y:S01]  /*82730*/  @!UPT UIADD3 URZ, URZ, URZ, URZ ;  /* 0x0000003f3f3ff290 */ /* 0x000fe2000fffe03f */
[----:B------:R-:W-:Y:S01]  /*82740*/  STL.64 [R1+0x3d0], R24 ;  /* 0x0003d01801007387 */ /* 0x000fe20000100a00 */
[----:B------:R0:W-:Y:S03]  /*82750*/  STL.64 [R1+0x3d8], R26 ;  /* 0x0003d81a01007387 */ /* 0x0001e60000100a00 */
[----:B0-----:R-:W3:Y:S01]  /*82760*/  LDL.LU.64 R26, [R1+0x4ca8] ;  /* 0x004ca800011a7983 */ /* 0x001ee20000300a00 */
[----:B------:R-:W3:Y:S02]  /*82770*/  LDL.LU.64 R24, [R1+0x4ca0] ;  /* 0x004ca00001187983 */ /* 0x000ee40000300a00 */
[----:B------:R-:W-:Y:S02]  /*82780*/  STL.64 [R1+0x4c30], R12 ;  /* 0x004c300c01007387 */ /* 0x000fe40000100a00 */
[----:B------:R-:W-:Y:S01]  /*82790*/  STL [R1+0x4b78], R8 ;  /* 0x004b780801007387 */ /* 0x000fe20000100800 */
[----:B------:R-:W-:Y:S01]  /*827a0*/  STL [R1+0x4b74], R9 ;  /* 0x004b740901007387 */ /* 0x000fe20000100800 */
[C---:B---3--:R-:W-:Y:S11]  /*827b0*/  HMMA.16816.F32 R24, R4.reuse, R8, R24 ;  /* 0x000000080418723c */ /* 0x048ff60000001818 */
[----:B------:R-:W-:Y:S11]  /*827c0*/  @!UPT UIADD3 URZ, URZ, URZ, URZ ;  /* 0x0000003f3f3ff290 */ /* 0x000ff6000fffe03f */
[----:B------:R-:W-:Y:S01]  /*827d0*/  @!UPT UIADD3 URZ, URZ, URZ, URZ ;  /* 0x0000003f3f3ff290 */ /* 0x000fe2000fffe03f */
[----:B------:R-:W-:Y:S01]  /*827e0*/  STL.64 [R1+0x3c0], R24 ;  /* 0x0003c01801007387 */ /* 0x000fe20000100a00 */
[----:B------:R-:W-:Y:S02]  /*827f0*/  STL.64 [R1+0x3c8], R26 ;  /* 0x0003c81a01007387 */ /* 0x000fe40000100a00 */
[----:B----4-:R-:W0:Y:S04]  /*82800*/  LDSM.16.MT88.4 R24, [R3+0x24000] ;  /* 0x024000000318783b */ /* 0x010e280000004200 */
[----:B------:R-:W-:Y:S01]  /*82810*/  STL [R1+0x4b7c], R3 ;  /* 0x004b7c0301007387 */ /* 0x000fe20000100800 */
[----:B0-----:R-:W-:Y:S01]  /*82820*/  STL.64 [R1+0x4a98], R26 ;  /* 0x004a981a01007387 */ /* 0x001fe20000100a00 */
[----:B------:R0:W-:Y:S03]  /*82830*/  STL.64 [R1+0x4a90], R24 ;  /* 0x004a901801007387 */ /* 0x0001e60000100a00 */
[----:B0-----:R-:W2:Y:S01]  /*82840*/  LDL.LU R24, [R1+0x3b0] ;  /* 0x0003b00001187983 */ /* 0x001ea20000300800 */
[----:B------:R-:W2:Y:S02]  /*82850*/  LDL.LU R25, [R1+0x3b4] ;  /* 0x0003b40001197983 */ /* 0x000ea40000300800 */
[----:B------:R-:W2:Y:S02]  /*82860*/  LDL.LU R26, [R1+0x3b8] ;  /* 0x0003b800011a7983 */ /* 0x000ea40000300800 */
[----:B------:R-:W2:Y:S02]  /*82870*/  LDL.LU R27, [R1+0x3bc] ;  /* 0x0003bc00011b7983 */ /* 0x000ea40000300800 */
[----:B--2---:R-:W-:Y:S11]  /*82880*/  HMMA.16816.F32 R24, R4, R16, R24 ;  /* 0x000000100418723c */ /* 0x004ff60000001818 */
        /* <DEDUP_REMOVED lines=8> */
[----:B------:R-:W-:-:S02]  /*82910*/  IMAD.MOV.U32 R28, RZ, RZ, R16 ;  /* 0x000000ffff1c7224 */ /* 0x000fc400078e0010 */
[----:B------:R-:W-:Y:S02]  /*82920*/  IMAD.MOV.U32 R0, RZ, RZ, R17 ;  /* 0x000000ffff007224 */ /* 0x000fe400078e0011 */
[----:B------:R-:W-:Y:S02]  /*82930*/  IMAD.MOV.U32 R16, RZ, RZ, R21 ;  /* 0x000000ffff107224 */ /* 0x000fe400078e0015 */
[----:B------:R-:W-:Y:S01]  /*82940*/  IMAD.MOV.U32 R17, RZ, RZ, R20 ;  /* 0x000000ffff117224 */ /* 0x000fe200078e0014 */
[----:B---3--:R-:W-:Y:S01]  /*82950*/  STL.64 [R1+0x4ba8], R26 ;  /* 0x004ba81a01007387 */ /* 0x008fe20000100a00 */
[----:B--2---:R-:W-:Y:S03]  /*82960*/  STL.64 [R1+0x4ba0], R24 ;  /* 0x004ba01801007387 */ /* 0x004fe60000100a00 */
[----:B------:R0:W-:Y:S02]  /*82970*/  STL.64 [R1+0x4bb0], R16 ;  /* 0x004bb01001007387 */ /* 0x0001e40000100a00 */
[----:B0-----:R-:W-:-:S02]  /*82980*/  IMAD.MOV.U32 R16, RZ, RZ, R15 ;  /* 0x000000ffff107224 */ /* 0x001fc400078e000f */
[----:B------:R-:W-:-:S05]  /*82990*/  IMAD.MOV.U32 R17, RZ, RZ, R14 ;  /* 0x000000ffff117224 */ /* 0x000fca00078e000e */
[----:B------:R0:W-:Y:S01]  /*829a0*/  STL.64 [R1+0x4bc8], R16 ;  /* 0x004bc81001007387 */ /* 0x0001e20000100a00 */
[----:B------:R-:W2:Y:S02]  /*829b0*/  LDL.LU R24, [R1+0x5d0] ;  /* 0x0005d00001187983 */ /* 0x000ea40000300800 */
[----:B------:R-:W2:Y:S02]  /*829c0*/  LDL.LU R25, [R1+0x5d4] ;  /* 0x0005d40001197983 */ /* 0x000ea40000300800 */
[----:B------:R-:W3:Y:S01]  /*829d0*/  LDL.LU R26, [R1+0x5d8] ;  /* 0x0005d800011a7983 */ /* 0x000ee20000300800 */
[----:B------:R-:W3:Y:S01]  /*829e0*/  LDL.LU R27, [R1+0x5dc] ;  /* 0x0005dc00011b7983 */ /* 0x000ee20000300800 */
[----:B0-----:R-:W-:Y:S02]  /*829f0*/  IMAD.MOV.U32 R16, RZ, RZ, R11 ;  /* 0x000000ffff107224 */ /* 0x001fe400078e000b */
[----:B------:R-:W-:-:S05]  /*82a00*/  IMAD.MOV.U32 R17, RZ, RZ, R10 ;  /* 0x000000ffff117224 */ /* 0x000fca00078e000a */
[----:B------:R0:W-:Y:S04]  /*82a10*/  STL.64 [R1+0x4bf0], R16 ;  /* 0x004bf01001007387 */ /* 0x0001e80000100a00 */
        /* <DEDUP_REMOVED lines=11> */
[----:B------:R-:W2:Y:S02]  /*82ad0*/  LDL.LU R13, [R1+0x6c4] ;  /* 0x0006c400010d7983 */ /* 0x000ea40000300800 */
[----:B------:R-:W2:Y:S02]  /*82ae0*/  LDL.LU R14, [R1+0x6c8] ;  /* 0x0006c800010e7983 */ /* 0x000ea40000300800 */
[----:B------:R-:W2:Y:S01]  /*82af0*/  LDL.LU R15, [R1+0x6cc] ;  /* 0x0006cc00010f7983 */ /* 0x000ea20000300800 */
[----:B------:R-:W2:Y:S01]  /*82b00*/  LDL.LU R8, [R1+0x6e0] ;  /* 0x0006e00001087983 */ /* 0x000ea20000300800 */
[----:B------:R-:W2:Y:S02]  /*82b10*/  LDL.LU R9, [R1+0x6e4] ;  /* 0x0006e40001097983 */ /* 0x000ea40000300800 */
[----:B------:R-:W2:Y:S02]  /*82b20*/  LDL.LU R10, [R1+0x6e8] ;  /* 0x0006e800010a7983 */ /* 0x000ea40000300800 */
[----:B------:R-:W2:Y:S02]  /*82b30*/  LDL.LU R11, [R1+0x6ec] ;  /* 0x0006ec00010b7983 */ /* 0x000ea40000300800 */
[----:B--2---:R-:W-:Y:S01]  /*82b40*/  STL.64 [R1+0x4c60], R10 ;  /* 0x004c600a01007387 */ /* 0x004fe20000100a00 */
[----:B------:R0:W-:Y:S02]  /*82b50*/  STL.64 [R1+0x4c58], R8 ;  /* 0x004c580801007387 */ /* 0x0001e40000100a00 */
[----:B0-----:R-:W-:-:S02]  /*82b60*/  IMAD.MOV.U32 R8, RZ, RZ, R29 ;  /* 0x000000ffff087224 */ /* 0x001fc400078e001d */
[----:B------:R-:W-:-:S05]  /*82b70*/  IMAD.MOV.U32 R9, RZ, RZ, R23 ;  /* 0x000000ffff097224 */ /* 0x000fca00078e0017 */
[----:B------:R-:W-:Y:S01]  /*82b80*/  STL.64 [R1+0x4c70], R8 ;  /* 0x004c700801007387 */ /* 0x000fe20000100a00 */
[----:B------:R-:W-:Y:S02]  /*82b90*/  STL.64 [R1+0x4c40], R14 ;  /* 0x004c400e01007387 */ /* 0x000fe40000100a00 */
[----:B------:R0:W-:Y:S02]  /*82ba0*/  STL.64 [R1+0x4c38], R12 ;  /* 0x004c380c01007387 */ /* 0x0001e40000100a00 */
[----:B0-----:R-:W2:Y:S04]  /*82bb0*/  LDL.64 R12, [R1+0x1a0] ;  /* 0x0001a000010c7983 */ /* 0x001ea80000100a00 */
[----:B--2---:R0:W-:Y:S04]  /*82bc0*/  STL.64 [R1+0x4c50], R12 ;  /* 0x004c500c01007387 */ /* 0x0041e80000100a00 */
[----:B0-----:R-:W2:Y:S04]  /*82bd0*/  LDL.64 R12, [R1+0x1b0] ;  /* 0x0001b000010c7983 */ /* 0x001ea80000100a00 */
[----:B--2---:R0:W-:Y:S04]  /*82be0*/  STL.64 [R1+0x4c68], R12 ;  /* 0x004c680c01007387 */ /* 0x0041e80000100a00 */
[----:B0-----:R-:W2:Y:S01]  /*82bf0*/  LDL.LU R12, [R1+0x6f0] ;  /* 0x0006f000010c7983 */ /* 0x001ea20000300800 */
[----:B------:R-:W2:Y:S02]  /*82c00*/  LDL.LU R13, [R1+0x6f4] ;  /* 0x0006f400010d7983 */ /* 0x000ea40000300800 */
[----:B------:R-:W2:Y:S02]  /*82c10*/  LDL.LU R14, [R1+0x6f8] ;  /* 0x0006f800010e7983 */ /* 0x000ea40000300800 */
[----:B------:R-:W2:Y:S02]  /*82c20*/  LDL.LU R15, [R1+0x6fc] ;  /* 0x0006fc00010f7983 */ /* 0x000ea40000300800 */
[----:B------:R-:W-:-:S02]  /*82c30*/  IMAD.MOV.U32 R8, RZ, RZ, R22 ;  /* 0x000000ffff087224 */ /* 0x000fc400078e0016 */
[----:B------:R-:W-:Y:S01]  /*82c40*/  IMAD.MOV.U32 R9, RZ, RZ, R2 ;  /* 0x000000ffff097224 */ /* 0x000fe200078e0002 */
[----:B--2---:R-:W-:Y:S01]  /*82c50*/  STL.64 [R1+0x4c80], R14 ;  /* 0x004c800e01007387 */ /* 0x004fe20000100a00 */
[----:B------:R0:W-:Y:S03]  /*82c60*/  STL.64 [R1+0x4c78], R12 ;  /* 0x004c780c01007387 */ /* 0x0001e60000100a00 */
[----:B------:R-:W-:Y:S01]  /*82c70*/  STL.64 [R1+0x4c88], R8 ;  /* 0x004c880801007387 */ /* 0x000fe20000100a00 */
        /* <DEDUP_REMOVED lines=10> */
[----:B------:R-:W2:Y:S01]  /*82d20*/  LDL.64 R8, [R1+0x1e0] ;  /* 0x0001e00001087983 */ /* 0x000ea20000100a00 */
[----:B----4-:R-:W-:Y:S02]  /*82d30*/  STL.64 [R1+0x4c18], R18 ;  /* 0x004c181201007387 */ /* 0x010fe40000100a00 */
[----:B------:R0:W-:Y:S02]  /*82d40*/  STL.64 [R1+0x4c10], R16 ;  /* 0x004c101001007387 */ /* 0x0001e40000100a00 */
[----:B0-----:R-:W4:Y:S04]  /*82d50*/  LDL.64 R16, [R1+0x180] ;  /* 0x0001800001107983 */ /* 0x001f280000100a00 */
[----:B----4-:R0:W-:Y:S04]  /*82d60*/  STL.64 [R1+0x4c28], R16 ;  /* 0x004c281001007387 */ /* 0x0101e80000100a00 */
[----:B0-----:R-:W4:Y:S04]  /*82d70*/  LDL.64 R16, [R1+0x190] ;  /* 0x0001900001107983 */ /* 0x001f280000100a00 */
[----:B----4-:R0:W-:Y:S04]  /*82d80*/  STL.64 [R1+0x4c48], R16 ;  /* 0x004c481001007387 */ /* 0x0101e80000100a00 */
[----:B0-----:R-:W4:Y:S01]  /*82d90*/  LDL.LU R16, [R1+0x6d0] ;  /* 0x0006d00001107983 */ /* 0x001f220000300800 */
[----:B------:R-:W4:Y:S02]  /*82da0*/  LDL.LU R17, [R1+0x6d4] ;  /* 0x0006d40001117983 */ /* 0x000f240000300800 */
[----:B------:R-:W4:Y:S02]  /*82db0*/  LDL.LU R18, [R1+0x6d8] ;  /* 0x0006d80001127983 */ /* 0x000f240000300800 */
[----:B------:R-:W4:Y:S01]  /*82dc0*/  LDL.LU R19, [R1+0x6dc] ;  /* 0x0006dc0001137983 */ /* 0x000f220000300800 */
[----:B------:R-:W3:Y:S01]  /*82dd0*/  LDL.64 R20, [R1+0x170] ;  /* 0x0001700001147983 */ /* 0x000ee20000100a00 */
[----:B--2---:R-:W-:Y:S03]  /*82de0*/  HMMA.16816.F32 R12, R4, R8, R12 ;  /* 0x00000008040c723c */ /* 0x004fe6000000180c */
[----:B---3--:R0:W-:Y:S04]  /*82df0*/  STL.64 [R1+0x4c20], R20 ;  /* 0x004c201401007387 */ /* 0x0081e80000100a00 */
        /* <DEDUP_REMOVED lines=11> */
[----:B------:R-:W-:Y:S01]  /*82eb0*/  IMAD.MOV.U32 R29, RZ, RZ, R9 ;  /* 0x000000ffff1d7224 */ /* 0x000fe200078e0009 */
        /* <DEDUP_REMOVED lines=8> */
[----:B------:R-:W-:Y:S02]  /*82f40*/  STL.64 [R1+0x710], R12 ;  /* 0x0007100c01007387 */ /* 0x000fe40000100a00 */
[----:B------:R0:W-:Y:S02]  /*82f50*/  STL.64 [R1+0x718], R14 ;  /* 0x0007180e01007387 */ /* 0x0001e40000100a00 */
[----:B0-----:R-:W3:Y:S01]  /*82f60*/  LDL.LU.64 R14, [R1+0x4c98] ;  /* 0x004c9800010e7983 */ /* 0x001ee20000300a00 */
[----:B------:R-:W3:Y:S02]  /*82f70*/  LDL.LU.64 R12, [R1+0x4c90] ;  /* 0x004c9000010c7983 */ /* 0x000ee40000300a00 */
[----:B------:R-:W3:Y:S02]  /*82f80*/  LDL.LU.64 R8, [R1+0x4c88] ;  /* 0x004c880001087983 */ /* 0x000ee40000300a00 */
[----:B------:R-:W-:Y:S01]  /*82f90*/  STL [R1+0x4b88], R2 ;  /* 0x004b880201007387 */ /* 0x000fe20000100800 */
[C---:B---3--:R-:W-:Y:S01]  /*82fa0*/  HMMA.16816.F32 R8, R4.reuse, R8, R12 ;  /* 0x000000080408723c */ /* 0x048fe2000000180c */
[----:B------:R-:W3:Y:S01]  /*82fb0*/  LDL.LU.64 R14, [R1+0x4c80] ;  /* 0x004c8000010e7983 */ /* 0x000ee20000300a00 */
[----:B------:R-:W3:Y:S11]  /*82fc0*/  LDL.LU.64 R12, [R1+0x4c78] ;  /* 0x004c7800010c7983 */ /* 0x000ef60000300a00 */
[----:B------:R-:W-:Y:S10]  /*82fd0*/  @!UPT UIADD3 URZ, URZ, URZ, URZ ;  /* 0x0000003f3f3ff290 */ /* 0x000ff4000fffe03f */
        /* <DEDUP_REMOVED lines=14> */
[----:B------:R0:W-:Y:S02]  /*830c0*/  STL.64 [R1+0x6e8], R10 ;  /* 0x0006e80a01007387 */ /* 0x0001e40000100a00 */
[----:B0-----:R-:W-:Y:S02]  /*830d0*/  IMAD.MOV.U32 R11, RZ, RZ, R12 ;  /* 0x000000ffff0b7224 */ /* 0x001fe400078e000c */
[----:B------:R-:W-:Y:S02]  /*830e0*/  IMAD.MOV.U32 R10, RZ, RZ, R13 ;  /* 0x000000ffff0a7224 */ /* 0x000fe400078e000d */
[----:B------:R-:W4:Y:S02]  /*830f0*/  LDL.LU.64 R12, [R1+0x4c50] ;  /* 0x004c5000010c7983 */ /* 0x000f240000300a00 */
[----:B----4-:R-:W-:Y:S01]  /*83100*/  HMMA.16816.F32 R16, R4, R12, R16 ;  /* 0x0000000c0410723c */ /* 0x010fe20000001810 */
[----:B------:R-:W-:-:S02]  /*83110*/  IMAD.MOV.U32 R8, RZ, RZ, R12 ;  /* 0x000000ffff087224 */ /* 0x000fc400078e000c */
[----:B------:R-:W-:Y:S11]  /*83120*/  IMAD.MOV.U32 R9, RZ, RZ, R13 ;  /* 0x000000ffff097224 */ /* 0x000ff600078e000d */
[----:B------:R-:W-:Y:S09]  /*83130*/  @!UPT UIADD3 URZ, URZ, URZ, URZ ;  /* 0x0000003f3f3ff290 */ /* 0x000ff2000fffe03f */
[----:B------:R0:W-:Y:S01]  /*83140*/  STL.64 [R1+0x6d0], R16 ;  /* 0x0006d01001007387 */ /* 0x0001e20000100a00 */
[----:B------:R-:W-:Y:S03]  /*83150*/  STL.64 [R1+0x6d8], R18 ;  /* 0x0006d81201007387 */ /* 0x000fe60000100a00 */
[----:B0-----:R-:W3:Y:S01]  /*83160*/  LDL.LU.64 R16, [R1+0x4c48] ;  /* 0x004c480001107983 */ /* 0x001ee20000300a00 */
[----:B------:R-:W3:Y:S02]  /*83170*/  LDL.LU.64 R14, [R1+0x4c40] ;  /* 0x004c4000010e7983 */ /* 0x000ee40000300a00 */
        /* <DEDUP_REMOVED lines=16> */
[----:B0-----:R-:W4:Y:S01]  /*83280*/  LDL.LU.64 R20, [R1+0x4c20] ;  /* 0x004c200001147983 */ /* 0x001f220000300a00 */
[----:B------:R-:W4:Y:S02]  /*83290*/  LDL.LU.64 R18, [R1+0x4c18] ;  /* 0x004c180001127983 */ /* 0x000f240000300a00 */
[----:B------:R-:W4:Y:S02]  /*832a0*/  LDL.LU.64 R16, [R1+0x4c10] ;  /* 0x004c100001107983 */ /* 0x000f240000300a00 */
        /* <DEDUP_REMOVED lines=10> */
[----:B------:R-:W2:Y:S01]  /*83350*/  LDL.LU.64 R16, [R1+0x4bf0] ;  /* 0x004bf00001107983 */ /* 0x000ea20000300a00 */
[----:B------:R-:W2:Y:S02]  /*83360*/  LDL.LU.64 R22, [R1+0x4be8] ;  /* 0x004be80001167983 */ /* 0x000ea40000300a00 */
[----:B------:R-:W2:Y:S11]  /*83370*/  LDL.LU.64 R20, [R1+0x4be0] ;  /* 0x004be00001147983 */ /* 0x000eb60000300a00 */
[----:B------:R-:W-:Y:S08]  /*83380*/  @!UPT UIADD3 URZ, URZ, URZ, URZ ;  /* 0x0000003f3f3ff290 */ /* 0x000ff0000fffe03f */
[----:B------:R0:W-:Y:S01]  /*83390*/  STL.64 [R1+0x3a0], R4 ;  /* 0x0003a00401007387 */ /* 0x0001e20000100a00 */
[----:B------:R1:W-:Y:S03]  /*833a0*/  STL.64 [R1+0x3a8], R6 ;  /* 0x0003a80601007387 */ /* 0x0003e60000100a00 */
[----:B0-----:R-:W3:Y:S01]  /*833b0*/  LDL.LU R4, [R1+0x5b0] ;  /* 0x0005b00001047983 */ /* 0x001ee20000300800 */
[----:B------:R-:W3:Y:S02]  /*833c0*/  LDL.LU R5, [R1+0x5b4] ;  /* 0x0005b40001057983 */ /* 0x000ee40000300800 */
[----:B-1----:R-:W3:Y:S02]  /*833d0*/  LDL.LU R6, [R1+0x5b8] ;  /* 0x0005b80001067983 */ /* 0x002ee40000300800 */
[----:B------:R-:W3:Y:S01]  /*833e0*/  LDL.LU R7, [R1+0x5bc] ;  /* 0x0005bc0001077983 */ /* 0x000ee20000300800 */
        /* <DEDUP_REMOVED lines=31> */
[----:B---3--:R-:W-:Y:S01]  /*835e0*/  HMMA.16816.F32 R4, R20, R12, R4 ;  /* 0x0000000c1404723c */ /* 0x008fe20000001804 */
[----:B--2---:R-:W-:Y:S01]  /*835f0*/  STL.64 [R1+0x4aa8], R26 ;  /* 0x004aa81a01007387 */ /* 0x004fe20000100a00 */
        /* <DEDUP_REMOVED lines=8> */
[----:B0-----:R-:W-:-:S02]  /*83680*/  IMAD.MOV.U32 R24, RZ, RZ, R28 ;  /* 0x000000ffff187224 */ /* 0x001fc400078e001c */
[----:B------:R-:W-:Y:S01]  /*83690*/  IMAD.MOV.U32 R25, RZ, RZ, R3 ;  /* 0x000000ffff197224 */ /* 0x000fe200078e0003 */
[----:B------:R-:W4:Y:S04]  /*836a0*/  LDL.LU R28, [R1+0x4b80] ;  /* 0x004b8000011c7983 */ /* 0x000f280000300800 */
[----:B------:R-:W-:Y:S02]  /*836b0*/  STL.64 [R1+0x5b0], R4 ;  /* 0x0005b00401007387 */ /* 0x000fe40000100a00 */
[----:B------:R-:W-:Y:S02]  /*836c0*/  STL.64 [R1+0x5b8], R6 ;  /* 0x0005b80601007387 */ /* 0x000fe40000100a00 */
[----:B------:R-:W2:Y:S01]  /*836d0*/  LDL.LU R3, [R1+0x4b7c] ;  /* 0x004b7c0001037983 */ /* 0x000ea20000300800 */
[----:B------:R0:W-:Y:S02]  /*836e0*/  STL.64 [R1+0x4ad0], R24 ;  /* 0x004ad01801007387 */ /* 0x0001e40000100a00 */
[----:B0-----:R-:W-:-:S02]  /*836f0*/  IMAD.MOV.U32 R24, RZ, RZ, R15 ;  /* 0x000000ffff187224 */ /* 0x001fc400078e000f */
[----:B------:R-:W-:-:S05]  /*83700*/  IMAD.MOV.U32 R25, RZ, RZ, R14 ;  /* 0x000000ffff197224 */ /* 0x000fca00078e000e */
[----:B------:R-:W-:Y:S01]  /*83710*/  STL.64 [R1+0x4ae8], R24 ;  /* 0x004ae81801007387 */ /* 0x000fe20000100a00 */
[----:B------:R0:W-:Y:S03]  /*83720*/  STL.64 [R1+0x4a78], R12 ;  /* 0x004a780c01007387 */ /* 0x0001e60000100a00 */
[----:B0-----:R-:W2:Y:S01]  /*83730*/  LDL.LU.64 R12, [R1+0x20] ;  /* 0x00002000010c7983 */ /* 0x001ea20000300a00 */
[----:B------:R-:W-:Y:S02]  /*83740*/  IMAD.MOV.U32 R24, RZ, RZ, R8 ;  /* 0x000000ffff187224 */ /* 0x000fe400078e0008 */
[----:B------:R-:W-:Y:S01]  /*83750*/  IMAD.MOV.U32 R25, RZ, RZ, R9 ;  /* 0x000000ffff197224 */ /* 0x000fe200078e0009 */
[----:B--2---:R0:W-:Y:S04]  /*83760*/  STL.64 [R1+0x4ab0], R12 ;  /* 0x004ab00c01007387 */ /* 0x0041e80000100a00 */
[----:B0-----:R-:W2:Y:S01]  /*83770*/  LDL.LU R12, [R1+0x510] ;  /* 0x00051000010c7983 */ /* 0x001ea20000300800 */
[----:B------:R-:W2:Y:S02]  /*83780*/  LDL.LU R13, [R1+0x514] ;  /* 0x00051400010d7983 */ /* 0x000ea40000300800 */
[----:B------:R-:W2:Y:S02]  /*83790*/  LDL.LU R14, [R1+0x518] ;  /* 0x00051800010e7983 */ /* 0x000ea40000300800 */
[----:B------:R-:W2:Y:S01]  /*837a0*/  LDL.LU R15, [R1+0x51c] ;  /* 0x00051c00010f7983 */ /* 0x000ea20000300800 */
[----:B------:R-:W3:Y:S01]  /*837b0*/  LDL.LU R8, [R1+0x4b78] ;  /* 0x004b780001087983 */ /* 0x000ee20000300800 */
[----:B------:R-:W3:Y:S02]  /*837c0*/  LDL.LU R9, [R1+0x4b74] ;  /* 0x004b740001097983 */ /* 0x000ee40000300800 */
[----:B------:R0:W-:Y:S02]  /*837d0*/  STL.64 [R1+0x4b00], R24 ;  /* 0x004b001801007387 */ /* 0x0001e40000100a00 */
[----:B0-----:R-:W-:-:S02]  /*837e0*/  IMAD.MOV.U32 R24, RZ, RZ, R11 ;  /* 0x000000ffff187224 */ /* 0x001fc400078e000b */
[----:B------:R-:W-:Y:S01]  /*837f0*/  IMAD.MOV.U32 R25, RZ, RZ, R10 ;  /* 0x000000ffff197224 */ /* 0x000fe200078e000a */
        /* <DEDUP_REMOVED lines=8> */
[----:B------:R0:W-:Y:S02]  /*83880*/  STL.64 [R1+0x4b18], R24 ;  /* 0x004b181801007387 */ /* 0x0001e40000100a00 */
[----:B0-----:R-:W2:Y:S01]  /*83890*/  LDL.LU.64 R24, [R1+0x1c0] ;  /* 0x0001c00001187983 */ /* 0x001ea20000300a00 */
[----:B------:R-:W-:-:S02]  /*838a0*/  IMAD.MOV.U32 R16, RZ, RZ, R2 ;  /* 0x000000ffff107224 */ /* 0x000fc400078e0002 */
[----:B------:R-:W-:Y:S01]  /*838b0*/  IMAD.MOV.U32 R17, RZ, RZ, R29 ;  /* 0x000000ffff117224 */ /* 0x000fe200078e001d */
[----:B--2---:R-:W-:Y:S01]  /*838c0*/  STL.64 [R1+0x4b30], R24 ;  /* 0x004b301801007387 */ /* 0x004fe20000100a00 */
[----:B------:R-:W-:Y:S02]  /*838d0*/  STL.64 [R1+0x4ae0], R14 ;  /* 0x004ae00e01007387 */ /* 0x000fe40000100a00 */
[----:B------:R0:W-:Y:S02]  /*838e0*/  STL.64 [R1+0x4ad8], R12 ;  /* 0x004ad80c01007387 */ /* 0x0001e40000100a00 */
[----:B0-----:R-:W2:Y:S01]  /*838f0*/  LDL.LU R12, [R1+0x530] ;  /* 0x00053000010c7983 */ /* 0x001ea20000300800 */
[----:B------:R-:W2:Y:S02]  /*83900*/  LDL.LU R13, [R1+0x534] ;  /* 0x00053400010d7983 */ /* 0x000ea40000300800 */
[----:B------:R-:W2:Y:S02]  /*83910*/  LDL.LU R14, [R1+0x538] ;  /* 0x00053800010e7983 */ /* 0x000ea40000300800 */
[----:B------:R-:W2:Y:S01]  /*83920*/  LDL.LU R15, [R1+0x53c] ;  /* 0x00053c00010f7983 */ /* 0x000ea20000300800 */
[----:B------:R-:W2:Y:S01]  /*83930*/  LDL.LU R2, [R1+0x4b68] ;  /* 0x004b680001027983 */ /* 0x000ea20000300800 */
[----:B------:R-:W-:Y:S02]  /*83940*/  STL.64 [R1+0x4b50], R16 ;  /* 0x004b501001007387 */ /* 0x000fe40000100a00 */
[----:B------:R-:W2:Y:S02]  /*83950*/  LDL.64 R24, [R1+0x1d0] ;  /* 0x0001d00001187983 */ /* 0x000ea40000100a00 */
[----:B--2---:R0:W-:Y:S04]  /*83960*/  STL.64 [R1+0x4b48], R24 ;  /* 0x004b481801007387 */ /* 0x0041e80000100a00 */
        /* <DEDUP_REMOVED lines=8> */
[----:B--2---:R-:W-:Y:S01]  /*839f0*/  STL.64 [R1+0x4b60], R26 ;  /* 0x004b601a01007387 */ /* 0x004fe20000100a00 */
[----:B------:R0:W-:Y:S03]  /*83a00*/  STL.64 [R1+0x4b58], R24 ;  /* 0x004b581801007387 */ /* 0x0001e60000100a00 */
[----:B0-----:R-:W2:Y:S01]  /*83a10*/  LDL.LU R24, [R1+0x590] ;  /* 0x0005900001187983 */ /* 0x001ea20000300800 */
[----:B------:R-:W2:Y:S02]  /*83a20*/  LDL.LU R25, [R1+0x594] ;  /* 0x0005940001197983 */ /* 0x000ea40000300800 */
[----:B------:R-:W2:Y:S02]  /*83a30*/  LDL.LU R26, [R1+0x598] ;  /* 0x00059800011a7983 */ /* 0x000ea40000300800 */
[----:B------:R-:W2:Y:S01]  /*83a40*/  LDL.LU R27, [R1+0x59c] ;  /* 0x00059c00011b7983 */ /* 0x000ea20000300800 */
        /* <DEDUP_REMOVED lines=19> */
[----:B----4-:R-:W-:-:S02]  /*83b80*/  IMAD.MOV.U32 R16, RZ, RZ, R28 ;  /* 0x000000ffff107224 */ /* 0x010fc400078e001c */
[----:B------:R-:W-:-:S07]  /*83b90*/  IMAD.MOV.U32 R17, RZ, RZ, R0 ;  /* 0x000000ffff117224 */ /* 0x000fce00078e0000 */
[C---:B------:R-:W-:Y:S01]  /*83ba0*/  HMMA.16816.F32 R16, R20.reuse, R16, R24 ;  /* 0x000000101410723c */ /* 0x040fe20000001818 */
[----:B---3--:R-:W-:Y:S01]  /*83bb0*/  STL.64 [R1+0x4b40], R14 ;  /* 0x004b400e01007387 */ /* 0x008fe20000100a00 */
[----:B--2---:R0:W-:Y:S03]  /*83bc0*/  STL.64 [R1+0x4b38], R12 ;  /* 0x004b380c01007387 */ /* 0x0041e60000100a00 */
[----:B0-----:R-:W2:Y:S01]  /*83bd0*/  LDL.LU R12, [R1+0x570] ;  /* 0x00057000010c7983 */ /* 0x001ea20000300800 */
[----:B------:R-:W2:Y:S02]  /*83be0*/  LDL.LU R13, [R1+0x574] ;  /* 0x00057400010d7983 */ /* 0x000ea40000300800 */
[----:B------:R-:W2:Y:S02]  /*83bf0*/  LDL.LU R14, [R1+0x578] ;  /* 0x00057800010e7983 */ /* 0x000ea40000300800 */
[----:B------:R-:W2:Y:S01]  /*83c00*/  LDL.LU R15, [R1+0x57c] ;  /* 0x00057c00010f7983 */ /* 0x000ea20000300800 */
[----:B------:R-:W-:Y:S01]  /*83c10*/  STL.64 [R1+0x4a70], R10 ;  /* 0x004a700a01007387 */ /* 0x000fe20000100a00 */
[----:B------:R0:W-:Y:S02]  /*83c20*/  STL.64 [R1+0x4a68], R8 ;  /* 0x004a680801007387 */ /* 0x0001e40000100a00 */
[----:B------:R-:W-:Y:S02]  /*83c30*/  STL.64 [R1+0x5a0], R4 ;  /* 0x0005a00401007387 */ /* 0x000fe40000100a00 */
[----:B------:R-:W-:Y:S02]  /*83c40*/  STL.64 [R1+0x5a8], R6 ;  /* 0x0005a80601007387 */ /* 0x000fe40000100a00 */
[----:B------:R-:W1:Y:S04]  /*83c50*/  LDSM.16.MT88.4 R4, [R3+0x24080] ;  /* 0x024080000304783b */ /* 0x000e680000004200 */
[----:B0-----:R-:W3:Y:S04]  /*83c60*/  LDL.LU.64 R8, [R1+0x10] ;  /* 0x0000100001087983 */ /* 0x001ee80000300a00 */
[----:B-1----:R-:W-:Y:S01]  /*83c70*/  STL.64 [R1+0x49a8], R6 ;  /* 0x0049a80601007387 */ /* 0x002fe20000100a00 */
[----:B------:R0:W-:Y:S03]  /*83c80*/  STL.64 [R1+0x49a0], R4 ;  /* 0x0049a00401007387 */ /* 0x0001e60000100a00 */
[----:B0-----:R-:W4:Y:S01]  /*83c90*/  LDL.LU.64 R4, [R1+0x160] ;  /* 0x0001600001047983 */ /* 0x001f220000300a00 */
[----:B------:R-:W2:Y:S02]  /*83ca0*/  LDL.LU.64 R26, [R1+0x4b60] ;  /* 0x004b6000011a7983 */ /* 0x000ea40000300a00 */
[----:B------:R-:W2:Y:S02]  /*83cb0*/  LDL.LU.64 R24, [R1+0x4b58] ;  /* 0x004b580001187983 */ /* 0x000ea40000300a00 */
[----:B------:R0:W-:Y:S01]  /*83cc0*/  STL.64 [R1+0x590], R16 ;  /* 0x0005901001007387 */ /* 0x0001e20000100a00 */
[----:B------:R2:W-:Y:S04]  /*83cd0*/  STL.64 [R1+0x598], R18 ;  /* 0x0005981201007387 */ /* 0x0005e80000100a00 */
        /* <DEDUP_REMOVED lines=68> */
[----:B------:R-:W-:Y:S03]  /*84120*/  STL.64 [R1+0xb8], R22 ;  /* 0x0000b81601007387 */ /* 0x000fe60000100a00 */
[----:B0-----:R-:W3:Y:S01]  /*84130*/  LDL.LU.64 R20, [R1] ;  /* 0x0000000001147983 */ /* 0x001ee20000300a00 */
        /* <DEDUP_REMOVED lines=18> */
[----:B0-----:R-:W4:Y:S01]  /*84260*/  LDL.LU R4, [R1+0x380] ;  /* 0x0003800001047983 */ /* 0x001f220000300800 */
[----:B-1----:R-:W4:Y:S02]  /*84270*/  LDL.LU R5, [R1+0x384] ;  /* 0x0003840001057983 */ /* 0x002f240000300800 */
[----:B------:R-:W4:Y:S02]  /*84280*/  LDL.LU R6, [R1+0x388] ;  /* 0x0003880001067983 */ /* 0x000f240000300800 */
[----:B------:R-:W4:Y:S01]  /*84290*/  LDL.LU R7, [R1+0x38c] ;  /* 0x00038c0001077983 */ /* 0x000f220000300800 */
[C---:B---3--:R-:W-:Y:S08]  /*842a0*/  HMMA.16816.F32 R16, R24.reuse, R20, R16 ;  /* 0x000000141810723c */ /* 0x048ff00000001810 */
[----:B----4-:R-:W-:Y:S11]  /*842b0*/  HMMA.16816.F32 R4, R24, R8, R4 ;  /* 0x000000081804723c */ /* 0x010ff60000001804 */
        /* <DEDUP_REMOVED lines=11> */
[----:B------:R-:W-:-:S02]  /*84370*/  IMAD.MOV.U32 R4, RZ, RZ, R20 ;  /* 0x000000ffff047224 */ /* 0x000fc400078e0014 */
[----:B------:R-:W-:Y:S02]  /*84380*/  IMAD.MOV.U32 R5, RZ, RZ, R21 ;  /* 0x000000ffff057224 */ /* 0x000fe400078e0015 */
[----:B------:R0:W-:Y:S02]  /*84390*/  STL.64 [R1+0x378], R18 ;  /* 0x0003781201007387 */ /* 0x0001e40000100a00 */
[----:B0-----:R-:W4:Y:S01]  /*843a0*/  LDL.LU.64 R18, [R1+0x4a88] ;  /* 0x004a880001127983 */ /* 0x001f220000300a00 */
        /* <DEDUP_REMOVED lines=9> */
[----:B------:R-:W2:Y:S01]  /*84440*/  LDL.LU.64 R20, [R1+0x30] ;  /* 0x0000300001147983 */ /* 0x000ea20000300a00 */
[----:B------:R-:W-:Y:S03]  /*84450*/  HMMA.16816.F32 R12, R24, R16, R12 ;  /* 0x00000010180c723c */ /* 0x000fe6000000180c */
[----:B--2---:R0:W-:Y:S04]  /*84460*/  STL.64 [R1+0x4a60], R20 ;  /* 0x004a601401007387 */ /* 0x0041e80000100a00 */
[----:B0-----:R-:W2:Y:S01]  /*84470*/  LDL.LU R20, [R1+0x340] ;  /* 0x0003400001147983 */ /* 0x001ea20000300800 */
[----:B------:R-:W2:Y:S02]  /*84480*/  LDL.LU R21, [R1+0x344] ;  /* 0x0003440001157983 */ /* 0x000ea40000300800 */
[----:B------:R-:W2:Y:S02]  /*84490*/  LDL.LU R22, [R1+0x348] ;  /* 0x0003480001167983 */ /* 0x000ea40000300800 */
[----:B------:R-:W2:Y:S01]  /*844a0*/  LDL.LU R23, [R1+0x34c] ;  /* 0x00034c0001177983 */ /* 0x000ea20000300800 */
[----:B------:R-:W-:Y:S01]  /*844b0*/  STL.64 [R1+0x4a28], R6 ;  /* 0x004a280601007387 */ /* 0x000fe20000100a00 */
[----:B------:R0:W-:Y:S02]  /*844c0*/  STL.64 [R1+0x4a20], R4 ;  /* 0x004a200401007387 */ /* 0x0001e40000100a00 */
[----:B0-----:R-:W-:-:S02]  /*844d0*/  IMAD.MOV.U32 R4, RZ, RZ, R29 ;  /* 0x000000ffff047224 */ /* 0x001fc400078e001d */
[----:B------:R-:W-:-:S05]  /*844e0*/  IMAD.MOV.U32 R5, RZ, RZ, R28 ;  /* 0x000000ffff057224 */ /* 0x000fca00078e001c */
[----:B------:R0:W-:Y:S04]  /*844f0*/  STL.64 [R1+0x4a40], R4 ;  /* 0x004a400401007387 */ /* 0x0001e80000100a00 */
[----:B0-----:R-:W2:Y:S01]  /*84500*/  LDL.LU.64 R4, [R1+0x1e0] ;  /* 0x0001e00001047983 */ /* 0x001ea20000300a00 */
[----:B------:R0:W-:Y:S02]  /*84510*/  STL.64 [R1+0x360], R12 ;  /* 0x0003600c01007387 */ /* 0x0001e40000100a00 */
[----:B------:R-:W-:Y:S01]  /*84520*/  STL.64 [R1+0x368], R14 ;  /* 0x0003680e01007387 */ /* 0x000fe20000100a00 */
[----:B0-----:R-:W3:Y:S01]  /*84530*/  LDL.LU.64 R12, [R1+0x4a78] ;  /* 0x004a7800010c7983 */ /* 0x001ee20000300a00 */
[----:B----4-:R-:W-:Y:S02]  /*84540*/  STL.64 [R1+0x4958], R18 ;  /* 0x0049581201007387 */ /* 0x010fe40000100a00 */
[----:B------:R0:W-:Y:S02]  /*84550*/  STL.64 [R1+0x4950], R16 ;  /* 0x0049501001007387 */ /* 0x0001e40000100a00 */
        /* <DEDUP_REMOVED lines=32> */
[----:B0-----:R-:W4:Y:S01]  /*84760*/  LDL.LU.64 R20, [R1+0x4a60] ;  /* 0x004a600001147983 */ /* 0x001f220000300a00 */
[----:B---3--:R-:W-:Y:S02]  /*84770*/  STL.64 [R1+0x4938], R10 ;  /* 0x0049380a01007387 */ /* 0x008fe40000100a00 */
[----:B------:R0:W-:Y:S02]  /*84780*/  STL.64 [R1+0x4930], R8 ;  /* 0x0049300801007387 */ /* 0x0001e40000100a00 */
[----:B0-----:R-:W3:Y:S01]  /*84790*/  LDL.LU.64 R8, [R1+0x1a0] ;  /* 0x0001a00001087983 */ /* 0x001ee20000300a00 */
[----:B------:R-:W-:Y:S01]  /*847a0*/  IMAD.MOV.U32 R28, RZ, RZ, R5 ;  /* 0x000000ffff1c7224 */ /* 0x000fe200078e0005 */
[C---:B----4-:R-:W-:Y:S08]  /*847b0*/  HMMA.16816.F32 R16, R24.reuse, R20, R16 ;  /* 0x000000141810723c */ /* 0x050ff00000001810 */
[----:B--2---:R-:W-:Y:S11]  /*847c0*/  HMMA.16816.F32 R12, R24, R4, R12 ;  /* 0x00000004180c723c */ /* 0x004ff6000000180c */
[----:B------:R-:W-:Y:S04]  /*847d0*/  @!UPT UIADD3 URZ, URZ, URZ, URZ ;  /* 0x0000003f3f3ff290 */ /* 0x000fe8000fffe03f */
[----:B------:R-:W-:Y:S01]  /*847e0*/  STL.64 [R1+0x330], R16 ;  /* 0x0003301001007387 */ /* 0x000fe20000100a00 */
[----:B------:R0:W-:Y:S02]  /*847f0*/  STL.64 [R1+0x338], R18 ;  /* 0x0003381201007387 */ /* 0x0001e40000100a00 */
[----:B0-----:R-:W-:Y:S02]  /*84800*/  IMAD.MOV.U32 R19, RZ, RZ, R20 ;  /* 0x000000ffff137224 */ /* 0x001fe400078e0014 */
[----:B------:R-:W-:Y:S02]  /*84810*/  IMAD.MOV.U32 R18, RZ, RZ, R21 ;  /* 0x000000ffff127224 */ /* 0x000fe400078e0015 */
[----:B------:R0:W1:Y:S04]  /*84820*/  LDSM.16.MT88.4 R20, [R2+0x25000] ;  /* 0x025000000214783b */ /* 0x0000680000004200 */
[----:B0-----:R-:W2:Y:S04]  /*84830*/  LDL.LU R2, [R1+0x4a58] ;  /* 0x004a580001027983 */ /* 0x001ea80000300800 */
[----:B-1----:R-:W-:Y:S01]  /*84840*/  STL.64 [R1+0x4858], R22 ;  /* 0x0048581601007387 */ /* 0x002fe20000100a00 */
[----:B------:R0:W-:Y:S02]  /*84850*/  STL.64 [R1+0x4850], R20 ;  /* 0x0048501401007387 */ /* 0x0001e40000100a00 */
[----:B------:R-:W-:Y:S02]  /*84860*/  STL.64 [R1+0x320], R12 ;  /* 0x0003200c01007387 */ /* 0x000fe40000100a00 */
[----:B------:R1:W-:Y:S02]  /*84870*/  STL.64 [R1+0x328], R14 ;  /* 0x0003280e01007387 */ /* 0x0003e40000100a00 */
[----:B0-----:R-:W-:-:S02]  /*84880*/  IMAD.MOV.U32 R20, RZ, RZ, R3 ;  /* 0x000000ffff147224 */ /* 0x001fc400078e0003 */
[----:B------:R-:W-:Y:S01]  /*84890*/  IMAD.MOV.U32 R3, RZ, RZ, R4 ;  /* 0x000000ffff037224 */ /* 0x000fe200078e0004 */
[----:B-1----:R-:W4:Y:S01]  /*848a0*/  LDL.LU.64 R14, [R1+0x4a50] ;  /* 0x004a5000010e7983 */ /* 0x002f220000300a00 */
[----:B------:R-:W4:Y:S02]  /*848b0*/  LDL.LU.64 R12, [R1+0x4a48] ;  /* 0x004a4800010c7983 */ /* 0x000f240000300a00 */
[----:B------:R-:W4:Y:S02]  /*848c0*/  LDL.LU.64 R4, [R1+0x4a40] ;  /* 0x004a400001047983 */ /* 0x000f240000300a00 */
[----:B----4-:R-:W-:Y:S01]  /*848d0*/  HMMA.16816.F32 R4, R24, R4, R12 ;  /* 0x000000041804723c */ /* 0x010fe2000000180c */
[----:B------:R-:W4:Y:S01]  /*848e0*/  LDL.LU.64 R14, [R1+0x4a38] ;  /* 0x004a3800010e7983 */ /* 0x000f220000300a00 */
[----:B------:R-:W4:Y:S11]  /*848f0*/  LDL.LU.64 R12, [R1+0x4a30] ;  /* 0x004a3000010c7983 */ /* 0x000f360000300a00 */
[----:B------:R-:W-:Y:S10]  /*84900*/  @!UPT UIADD3 URZ, URZ, URZ, URZ ;  /* 0x0000003f3f3ff290 */ /* 0x000ff4000fffe03f */
[----:B------:R-:W-:Y:S01]  /*84910*/  STL.64 [R1+0x310], R4 ;  /* 0x0003100401007387 */ /* 0x000fe20000100a00 */
[----:B------:R0:W-:Y:S03]  /*84920*/  STL.64 [R1+0x318], R6 ;  /* 0x0003180601007387 */ /* 0x0001e60000100a00 */
[----:B0-----:R-:W2:Y:S01]  /*84930*/  LDL.LU.64 R6, [R1+0x4a28] ;  /* 0x004a280001067983 */ /* 0x001ea20000300a00 */
[----:B------:R-:W2:Y:S02]  /*84940*/  LDL.LU.64 R4, [R1+0x4a20] ;  /* 0x004a200001047983 */ /* 0x000ea40000300a00 */
[----:B------:R-:W-:-:S07]  /*84950*/  IMAD.MOV.U32 R21, RZ, RZ, R0 ;  /* 0x000000ffff157224 */ /* 0x000fce00078e0000 */
[C---:B--2---:R-:W-:Y:S11]  /*84960*/  HMMA.16816.F32 R4, R24.reuse, R20, R4 ;  /* 0x000000141804723c */ /* 0x044ff60000001804 */
[----:B------:R-:W-:Y:S11]  /*84970*/  @!UPT UIADD3 URZ, URZ, URZ, URZ ;  /* 0x0000003f3f3ff290 */ /* 0x000ff6000fffe03f */
[----:B------:R-:W-:Y:S01]  /*84980*/  @!UPT UIADD3 URZ, URZ, URZ, URZ ;  /* 0x0000003f3f3ff290 */ /* 0x000fe2000fffe03f */
[----:B------:R0:W-:Y:S01]  /*84990*/  STL.64 [R1+0x300], R4 ;  /* 0x0003000401007387 */ /* 0x0001e20000100a00 */
[----:B------:R-:W-:Y:S03]  /*849a0*/  STL.64 [R1+0x308], R6 ;  /* 0x0003080601007387 */ /* 0x000fe60000100a00 */
[----:B0-----:R-:W4:Y:S01]  /*849b0*/  LDL.LU.64 R4, [R1+0x4a18] ;  /* 0x004a180001047983 */ /* 0x001f220000300a00 */
[----:B------:R0:W-:Y:S03]  /*849c0*/  STL.64 [R1+0x4910], R20 ;  /* 0x0049101401007387 */ /* 0x0001e60000100a00 */
[----:B0-----:R-:W2:Y:S01]  /*849d0*/  LDL.LU R20, [R1+0x2e0] ;  /* 0x0002e00001147983 */ /* 0x001ea20000300800 */
[----:B------:R-:W2:Y:S02]  /*849e0*/  LDL.LU R21, [R1+0x2e4] ;  /* 0x0002e40001157983 */ /* 0x000ea40000300800 */
[----:B------:R-:W2:Y:S02]  /*849f0*/  LDL.LU R22, [R1+0x2e8] ;  /* 0x0002e80001167983 */ /* 0x000ea40000300800 */
[----:B------:R-:W2:Y:S01]  /*84a00*/  LDL.LU R23, [R1+0x2ec] ;  /* 0x0002ec0001177983 */ /* 0x000ea20000300800 */
[----:B----4-:R-:W-:Y:S11]  /*84a10*/  HMMA.16816.F32 R12, R24, R4, R12 ;  /* 0x00000004180c723c */ /* 0x010ff6000000180c */
        /* <DEDUP_REMOVED lines=10> */
[----:B------:R-:W-:Y:S02]  /*84ac0*/  STL [R1+0x48f8], R15 ;  /* 0x0048f80f01007387 */ /* 0x000fe40000100800 */
[----:B---3--:R-:W-:-:S02]  /*84ad0*/  IMAD.MOV.U32 R29, RZ, RZ, R8 ;  /* 0x000000ffff1d7224 */ /* 0x008fc400078e0008 */
[----:B------:R-:W-:Y:S01]  /*84ae0*/  IMAD.MOV.U32 R0, RZ, RZ, R9 ;  /* 0x000000ffff007224 */ /* 0x000fe200078e0009 */
[----:B----4-:R2:W-:Y:S02]  /*84af0*/  STL.64 [R1+0x49e8], R12 ;  /* 0x0049e80c01007387 */ /* 0x0105e40000100a00 */
[----:B--2---:R-:W-:Y:S01]  /*84b00*/  HMMA.16816.F32 R12, R24, R8, R20 ;  /* 0x00000008180c723c */ /* 0x004fe20000001814 */
[----:B------:R-:W-:Y:S02]  /*84b10*/  IMAD.MOV.U32 R16, RZ, RZ, R4 ;  /* 0x000000ffff107224 */ /* 0x000fe400078e0004 */
[----:B------:R-:W-:Y:S11]  /*84b20*/  IMAD.MOV.U32 R17, RZ, RZ, R5 ;  /* 0x000000ffff117224 */ /* 0x000ff600078e0005 */
[----:B------:R-:W-:Y:S09]  /*84b30*/  @!UPT UIADD3 URZ, URZ, URZ, URZ ;  /* 0x0000003f3f3ff290 */ /* 0x000ff2000fffe03f */
[----:B------:R-:W-:Y:S01]  /*84b40*/  STL.64 [R1+0x2e0], R12 ;  /* 0x0002e00c01007387 */ /* 0x000fe20000100a00 */
[----:B------:R-:W-:Y:S02]  /*84b50*/  STL.64 [R1+0x2e8], R14 ;  /* 0x0002e80e01007387 */ /* 0x000fe40000100a00 */
[----:B------:R-:W2:Y:S02]  /*84b60*/  LDL.LU R4, [R1+0x49fc] ;  /* 0x0049fc0001047983 */ /* 0x000ea40000300800 */
[----:B------:R-:W3:Y:S01]  /*84b70*/  LDL.LU R5, [R1+0x49f8] ;  /* 0x0049f80001057983 */ /* 0x000ee20000300800 */
[----:B------:R0:W-:Y:S01]  /*84b80*/  STL.64 [R1+0x4970], R16 ;  /* 0x0049701001007387 */ /* 0x0001e20000100a00 */
[----:B------:R-:W4:Y:S02]  /*84b90*/  LDL.LU R8, [R1+0x50] ;  /* 0x0000500001087983 */ /* 0x000f240000300800 */
[----:B------:R-:W4:Y:S02]  /*84ba0*/  LDL.LU R9, [R1+0x54] ;  /* 0x0000540001097983 */ /* 0x000f240000300800 */
[----:B------:R-:W3:Y:S02]  /*84bb0*/  LDL.LU R10, [R1+0x58] ;  /* 0x00005800010a7983 */ /* 0x000ee40000300800 */
[----:B------:R-:W-:-:S02]  /*84bc0*/  IMAD.MOV.U32 R11, RZ, RZ, R2 ;  /* 0x000000ffff0b7224 */ /* 0x000fc400078e0002 */
[----:B------:R-:W4:Y:S01]  /*84bd0*/  LDL.LU R2, [R1+0x49f4] ;  /* 0x0049f40001027983 */ /* 0x000f220000300800 */
[----:B0-----:R-:W-:Y:S02]  /*84be0*/  IMAD.MOV.U32 R16, RZ, RZ, R7 ;  /* 0x000000ffff107224 */ /* 0x001fe400078e0007 */
[----:B------:R-:W-:-:S05]  /*84bf0*/  IMAD.MOV.U32 R17, RZ, RZ, R6 ;  /* 0x000000ffff117224 */ /* 0x000fca00078e0006 */
[----:B------:R2:W-:Y:S02]  /*84c00*/  STL.64 [R1+0x4988], R16 ;  /* 0x0049881001007387 */ /* 0x0005e40000100a00 */
[----:B--2---:R-:W-:Y:S02]  /*84c10*/  IMAD.MOV.U32 R17, RZ, RZ, R4 ;  /* 0x000000ffff117224 */ /* 0x004fe400078e0004 */
[----:B---3--:R-:W-:Y:S01]  /*84c20*/  STL.64 [R1+0x4948], R10 ;  /* 0x0049480a01007387 */ /* 0x008fe20000100a00 */
[----:B----4-:R0:W-:Y:S02]  /*84c30*/  STL.64 [R1+0x4940], R8 ;  /* 0x0049400801007387 */ /* 0x0101e40000100a00 */
[----:B------:R-:W-:Y:S01]  /*84c40*/  IMAD.MOV.U32 R16, RZ, RZ, R5 ;  /* 0x000000ffff107224 */ /* 0x000fe200078e0005 */
[----:B0-----:R-:W2:Y:S01]  /*84c50*/  LDL.LU R8, [R1+0x60] ;  /* 0x0000600001087983 */ /* 0x001ea20000300800 */
[----:B------:R-:W2:Y:S02]  /*84c60*/  LDL.LU R9, [R1+0x64] ;  /* 0x0000640001097983 */ /* 0x000ea40000300800 */
[----:B------:R-:W3:Y:S02]  /*84c70*/  LDL.LU R10, [R1+0x68] ;  /* 0x00006800010a7983 */ /* 0x000ee40000300800 */
[----:B------:R-:W3:Y:S01]  /*84c80*/  LDL.LU R11, [R1+0x6c] ;  /* 0x00006c00010b7983 */ /* 0x000ee20000300800 */
[----:B------:R-:W4:Y:S01]  /*84c90*/  LDL.LU R4, [R1+0x2b0] ;  /* 0x0002b00001047983 */ /* 0x000f220000300800 */
[----:B------:R-:W4:Y:S02]  /*84ca0*/  LDL.LU R5, [R1+0x2b4] ;  /* 0x0002b40001057983 */ /* 0x000f240000300800 */
[----:B------:R-:W2:Y:S02]  /*84cb0*/  LDL.LU R6, [R1+0x2b8] ;  /* 0x0002b80001067983 */ /* 0x000ea40000300800 */
[----:B------:R-:W2:Y:S01]  /*84cc0*/  LDL.LU R7, [R1+0x2bc] ;  /* 0x0002bc0001077983 */ /* 0x000ea20000300800 */
[----:B------:R-:W3:Y:S01]  /*84cd0*/  LDL.LU R12, [R1+0x2d0] ;  /* 0x0002d000010c7983 */ /* 0x000ee20000300800 */
[----:B------:R-:W3:Y:S02]  /*84ce0*/  LDL.LU R13, [R1+0x2d4] ;  /* 0x0002d400010d7983 */ /* 0x000ee40000300800 */
[----:B------:R-:W3:Y:S02]  /*84cf0*/  LDL.LU R14, [R1+0x2d8] ;  /* 0x0002d800010e7983 */ /* 0x000ee40000300800 */
[----:B------:R-:W3:Y:S01]  /*84d00*/  LDL.LU R15, [R1+0x2dc] ;  /* 0x0002dc00010f7983 */ /* 0x000ee20000300800 */
[----:B--2---:R-:W-:Y:S01]  /*84d10*/  STL.64 [R1+0x49d0], R6 ;  /* 0x0049d00601007387 */ /* 0x004fe20000100a00 */
[----:B----4-:R0:W-:Y:S03]  /*84d20*/  STL.64 [R1+0x49c8], R4 ;  /* 0x0049c80401007387 */ /* 0x0101e60000100a00 */
[----:B0-----:R-:W2:Y:S04]  /*84d30*/  LDL.LU.64 R4, [R1+0x180] ;  /* 0x0001800001047983 */ /* 0x001ea80000300a00 */
[----:B--2---:R0:W-:Y:S04]  /*84d40*/  STL.64 [R1+0x49e0], R4 ;  /* 0x0049e00401007387 */ /* 0x0041e80000100a00 */
[----:B0-----:R-:W2:Y:S01]  /*84d50*/  LDL.LU.64 R4, [R1+0x190] ;  /* 0x0001900001047983 */ /* 0x001ea20000300a00 */
[----:B------:R-:W-:Y:S02]  /*84d60*/  STL.64 [R1+0x49c0], R18 ;  /* 0x0049c01201007387 */ /* 0x000fe40000100a00 */
[----:B------:R0:W-:Y:S02]  /*84d70*/  STL.64 [R1+0x49b8], R16 ;  /* 0x0049b81001007387 */ /* 0x0001e40000100a00 */
[----:B0-----:R-:W4:Y:S04]  /*84d80*/  LDL.LU.64 R16, [R1+0x170] ;  /* 0x0001700001107983 */ /* 0x001f280000300a00 */
[----:B----4-:R0:W-:Y:S04]  /*84d90*/  STL.64 [R1+0x49d8], R16 ;  /* 0x0049d81001007387 */ /* 0x0101e80000100a00 */
[----:B0-----:R-:W4:Y:S01]  /*84da0*/  LDL.LU R16, [R1+0x2c0] ;  /* 0x0002c00001107983 */ /* 0x001f220000300800 */
[----:B------:R-:W4:Y:S02]  /*84db0*/  LDL.LU R17, [R1+0x2c4] ;  /* 0x0002c40001117983 */ /* 0x000f240000300800 */
[----:B------:R-:W4:Y:S02]  /*84dc0*/  LDL.LU R18, [R1+0x2c8] ;  /* 0x0002c80001127983 */ /* 0x000f240000300800 */
[----:B------:R-:W4:Y:S01]  /*84dd0*/  LDL.LU R19, [R1+0x2cc] ;  /* 0x0002cc0001137983 */ /* 0x000f220000300800 */
[----:B------:R-:W4:Y:S01]  /*84de0*/  LDL.LU R20, [R1+0xa0] ;  /* 0x0000a00001147983 */ /* 0x000f220000300800 */
        /* <DEDUP_REMOVED lines=8> */
[----:B------:R-:W-:-:S02]  /*84e70*/  IMAD.MOV.U32 R11, RZ, RZ, R2 ;  /* 0x000000ffff0b7224 */ /* 0x000fc400078e0002 */
[----:B------:R-:W4:Y:S01]  /*84e80*/  LDL.LU R2, [R1+0x49f0] ;  /* 0x0049f00001027983 */ /* 0x000f220000300800 */
[----:B--2---:R-:W-:Y:S03]  /*84e90*/  HMMA.16816.F32 R12, R24, R4, R12 ;  /* 0x00000004180c723c */ /* 0x004fe6000000180c */
[----:B---3--:R-:W-:Y:S01]  /*84ea0*/  STL.64 [R1+0x4980], R10 ;  /* 0x0049800a01007387 */ /* 0x008fe20000100a00 */
        /* <DEDUP_REMOVED lines=10> */
[----:B------:R-:W-:Y:S01]  /*84f50*/  STL [R1+0x4904], R0 ;  /* 0x0049040001007387 */ /* 0x000fe20000100800 */
[----:B------:R-:W-:Y:S01]  /*84f60*/  STL [R1+0x4900], R29 ;  /* 0x0049001d01007387 */ /* 0x000fe20000100800 */
[----:B------:R0:W-:Y:S02]  /*84f70*/  STL.64 [R1+0x2d0], R12 ;  /* 0x0002d00c01007387 */ /* 0x0001e40000100a00 */
[----:B------:R1:W-:Y:S01]  /*84f80*/  STL.64 [R1+0x2d8], R14 ;  /* 0x0002d80e01007387 */ /* 0x0003e20000100a00 */
[----:B0-----:R-:W3:Y:S01]  /*84f90*/  LDL.LU.64 R12, [R1+0x49e8] ;  /* 0x0049e800010c7983 */ /* 0x001ee20000300a00 */
[----:B-1----:R-:W-:-:S02]  /*84fa0*/  IMAD.MOV.U32 R14, RZ, RZ, R4 ;  /* 0x000000ffff0e7224 */ /* 0x002fc400078e0004 */
[----:B------:R-:W-:Y:S02]  /*84fb0*/  IMAD.MOV.U32 R15, RZ, RZ, R5 ;  /* 0x000000ffff0f7224 */ /* 0x000fe400078e0005 */
[----:B------:R-:W4:Y:S03]  /*84fc0*/  LDL.LU.64 R4, [R1+0x49e0] ;  /* 0x0049e00001047983 */ /* 0x000f260000300a00 */
[----:B------:R-:W-:Y:S02]  /*84fd0*/  STL [R1+0x490c], R15 ;  /* 0x00490c0f01007387 */ /* 0x000fe40000100800 */
[----:B------:R-:W-:Y:S01]  /*84fe0*/  STL [R1+0x4908], R14 ;  /* 0x0049080e01007387 */ /* 0x000fe20000100800 */
        /* <DEDUP_REMOVED lines=9> */
[----:B-1----:R-:W2:Y:S01]  /*85080*/  LDL.LU.64 R18, [R1+0x49c0] ;  /* 0x0049c00001127983 */ /* 0x002ea20000300a00 */
[----:B----4-:R-:W-:Y:S01]  /*85090*/  HMMA.16816.F32 R4, R24, R16, R4 ;  /* 0x000000101804723c */ /* 0x010fe20000001804 */
[----:B------:R-:W-:-:S02]  /*850a0*/  IMAD.MOV.U32 R15, RZ, RZ, R16 ;  /* 0x000000ffff0f7224 */ /* 0x000fc400078e0010 */
[----:B------:R-:W-:Y:S02]  /*850b0*/  IMAD.MOV.U32 R14, RZ, RZ, R17 ;  /* 0x000000ffff0e7224 */ /* 0x000fe400078e0011 */
[----:B------:R-:W4:Y:S11]  /*850c0*/  LDL.LU.64 R16, [R1+0x49b8] ;  /* 0x0049b80001107983 */ /* 0x000f360000300a00 */
[----:B------:R-:W-:Y:S07]  /*850d0*/  @!UPT UIADD3 URZ, URZ, URZ, URZ ;  /* 0x0000003f3f3ff290 */ /* 0x000fee000fffe03f */
[----:B------:R0:W-:Y:S01]  /*850e0*/  STL.64 [R1+0x2b0], R4 ;  /* 0x0002b00401007387 */ /* 0x0001e20000100a00 */
[----:B------:R-:W-:Y:S03]  /*850f0*/  STL [R1+0x2b8], R6 ;  /* 0x0002b80601007387 */ /* 0x000fe60000100800 */
[----:B0-----:R-:W2:Y:S01]  /*85100*/  LDL.LU.64 R4, [R1+0x49b0] ;  /* 0x0049b00001047983 */ /* 0x001ea20000300a00 */
[----:B------:R-:W-:Y:S02]  /*85110*/  IMAD.MOV.U32 R11, RZ, RZ, R2 ;  /* 0x000000ffff0b7224 */ /* 0x000fe400078e0002 */
[----:B------:R-:W-:-:S05]  /*85120*/  IMAD.MOV.U32 R2, RZ, RZ, R7 ;  /* 0x000000ffff027224 */ /* 0x000fca00078e0007 */
[----:B------:R0:W-:Y:S01]  /*85130*/  STL [R1+0x4218], R2 ;  /* 0x0042180201007387 */ /* 0x0001e20000100800 */
[----:B--2---:R-:W-:Y:S01]  /*85140*/  HMMA.16816.F32 R24, R24, R4, R20 ;  /* 0x000000041818723c */ /* 0x004fe20000001814 */
[----:B0-----:R-:W-:-:S06]  /*85150*/  IMAD.MOV.U32 R2, RZ, RZ, R5 ;  /* 0x000000ffff027224 */ /* 0x001fcc00078e0005 */
[----:B------:R-:W-:Y:S11]  /*85160*/  IMAD.MOV.U32 R22, RZ, RZ, R4 ;  /* 0x000000ffff167224 */ /* 0x000ff600078e0004 */
[----:B------:R-:W-:Y:S05]  /*85170*/  @!UPT UIADD3 URZ, URZ, URZ, URZ ;  /* 0x0000003f3f3ff290 */ /* 0x000fea000fffe03f */
[----:B------:R0:W-:Y:S01]  /*85180*/  STL.64 [R1+0xa0], R24 ;  /* 0x0000a01801007387 */ /* 0x0001e20000100a00 */
[----:B------:R-:W-:Y:S02]  /*85190*/  STL.64 [R1+0xa8], R26 ;  /* 0x0000a81a01007387 */ /* 0x000fe40000100a00 */
[----:B------:R-:W4:Y:S02]  /*851a0*/  LDL.LU.64 R6, [R1+0x49a8] ;  /* 0x0049a80001067983 */ /* 0x000f240000300a00 */
[----:B------:R-:W4:Y:S01]  /*851b0*/  LDL.LU.64 R4, [R1+0x49a0] ;  /* 0x0049a00001047983 */ /* 0x000f220000300a00 */
[----:B------:R-:W2:Y:S01]  /*851c0*/  LDL R23, [R1+0xbd0] ;  /* 0x000bd00001177983 */ /* 0x000ea20000100800 */
[----:B0-----:R-:W-:Y:S02]  /*851d0*/  IMAD.MOV.U32 R24, RZ, RZ, R19 ;  /* 0x000000ffff187224 */ /* 0x001fe400078e0013 */
[----:B------:R-:W-:Y:S02]  /*851e0*/  IMAD.MOV.U32 R25, RZ, RZ, R18 ;  /* 0x000000ffff197224 */ /* 0x000fe400078e0012 */
[C---:B----4-:R-:W-:Y:S01]  /*851f0*/  HMMA.16816.F32 R16, R4.reuse, R16, R8 ;  /* 0x000000100410723c */ /* 0x050fe20000001808 */
[----:B------:R-:W4:Y:S01]  /*85200*/  LDL.LU.64 R10, [R1+0x4998] ;  /* 0x00499800010a7983 */ /* 0x000f220000300a00 */
[----:B------:R-:W4:Y:S11]  /*85210*/  LDL.LU.64 R8, [R1+0x4990] ;  /* 0x0049900001087983 */ /* 0x000f360000300a00 */
[----:B------:R-:W-:Y:S10]  /*85220*/  @!UPT UIADD3 URZ, URZ, URZ, URZ ;  /* 0x0000003f3f3ff290 */ /* 0x000ff4000fffe03f */
[----:B------:R0:W-:Y:S01]  /*85230*/  STL.64 [R1+0x90], R16 ;  /* 0x0000901001007387 */ /* 0x0001e20000100a00 */
[----:B------:R4:W-:Y:S03]  /*85240*/  STL.64 [R1+0x98], R18 ;  /* 0x0000981201007387 */ /* 0x0009e60000100a00 */
[----:B0-----:R-:W4:Y:S02]  /*85250*/  LDL.LU.64 R16, [R1+0x4988] ;  /* 0x0049880001107983 */ /* 0x001f240000300a00 */
[C---:B----4-:R-:W-:Y:S02]  /*85260*/  HMMA.16816.F32 R16, R4.reuse, R16, R8 ;  /* 0x000000100410723c */ /* 0x050fe40000001808 */
[----:B------:R-:W4:Y:S01]  /*85270*/  LDL.LU.64 R10, [R1+0x4980] ;  /* 0x00498000010a7983 */ /* 0x000f220000300a00 */
[----:B------:R-:W4:Y:S11]  /*85280*/  LDL.LU.64 R8, [R1+0x4978] ;  /* 0x0049780001087983 */ /* 0x000f360000300a00 */
[----:B------:R-:W-:Y:S09]  /*85290*/  @!UPT UIADD3 URZ, URZ, URZ, URZ ;  /* 0x0000003f3f3ff290 */ /* 0x000ff2000fffe03f */
[----:B------:R0:W-:Y:S01]  /*852a0*/  STL.64 [R1+0x80], R16 ;  /* 0x0000801001007387 */ /* 0x0001e20000100a00 */
        /* <DEDUP_REMOVED lines=9> */
[----:B------:R-:W4:Y:S02]  /*85340*/  LDL.LU.64 R16, [R1+0x4950] ;  /* 0x0049500001107983 */ /* 0x000f240000300a00 */
[C---:B----4-:R-:W-:Y:S11]  /*85350*/  HMMA.16816.F32 R8, R4.reuse, R16, R8 ;  /* 0x000000100408723c */ /* 0x050ff60000001808 */
[----:B------:R-:W-:Y:S11]  /*85360*/  @!UPT UIADD3 URZ, URZ, URZ, URZ ;  /* 0x0000003f3f3ff290 */ /* 0x000ff6000fffe03f */
[----:B------:R-:W-:Y:S01]  /*85370*/  @!UPT UIADD3 URZ, URZ, URZ, URZ ;  /* 0x0000003f3f3ff290 */ /* 0x000fe2000fffe03f */
[----:B------:R-:W-:Y:S01]  /*85380*/  STL.64 [R1+0x60], R8 ;  /* 0x0000600801007387 */ /* 0x000fe20000100a00 */
[----:B------:R0:W-:Y:S03]  /*85390*/  STL.64 [R1+0x68], R10 ;  /* 0x0000680a01007387 */ /* 0x0001e60000100a00 */
[----:B0-----:R-:W3:Y:S01]  /*853a0*/  LDL.LU.64 R10, [R1+0x4948] ;  /* 0x00494800010a7983 */ /* 0x001ee20000300a00 */
[----:B------:R-:W3:Y:S02]  /*853b0*/  LDL.LU.64 R8, [R1+0x4940] ;  /* 0x0049400001087983 */ /* 0x000ee40000300a00 */
[----:B--2---:R0:W-:Y:S02]  /*853c0*/  STL.64 [R1+0x4920], R18 ;  /* 0x0049201201007387 */ /* 0x0041e40000100a00 */
[----:B------:R-:W2:Y:S01]  /*853d0*/  LDL.LU R16, [R1+0x890] ;  /* 0x0008900001107983 */ /* 0x000ea20000300800 */
[----:B------:R-:W2:Y:S04]  /*853e0*/  LDL.LU R17, [R1+0x894] ;  /* 0x0008940001117983 */ /* 0x000ea80000300800 */
[----:B0-----:R-:W2:Y:S01]  /*853f0*/  LDL.LU R18, [R1+0x898] ;  /* 0x0008980001127983 */ /* 0x001ea20000300800 */
[----:B------:R-:W2:Y:S01]  /*85400*/  LDL.LU R19, [R1+0x89c] ;  /* 0x00089c0001137983 */ /* 0x000ea20000300800 */
[----:B---3--:R-:W-:Y:S11]  /*85410*/  HMMA.16816.F32 R8, R4, R12, R8 ;  /* 0x0000000c0408723c */ /* 0x008ff60000001808 */
[----:B------:R-:W-:Y:S11]  /*85420*/  @!UPT UIADD3 URZ, URZ, URZ, URZ ;  /* 0x0000003f3f3ff290 */ /* 0x000ff6000fffe03f */
[----:B------:R-:W-:Y:S01]  /*85430*/  @!UPT UIADD3 URZ, URZ, URZ, URZ ;  /* 0x0000003f3f3ff290 */ /* 0x000fe2000fffe03f */
[----:B------:R-:W-:Y:S01]  /*85440*/  STL.64 [R1+0x50], R8 ;  /* 0x0000500801007387 */ /* 0x000fe20000100a00 */
[----:B------:R0:W-:Y:S03]  /*85450*/  STL.64 [R1+0x58], R10 ;  /* 0x0000580a01007387 */ /* 0x0001e60000100a00 */
[----:B0-----:R-:W3:Y:S01]  /*85460*/  LDL.LU.64 R10, [R1+0x4938] ;  /* 0x00493800010a7983 */ /* 0x001ee20000300a00 */
[----:B------:R-:W4:Y:S02]  /*85470*/  LDL.LU.64 R8, [R1+0x4930] ;  /* 0x0049300001087983 */ /* 0x000f240000300a00 */
[----:B------:R0:W-:Y:S02]  /*85480*/  STL.64 [R1+0x4918], R14 ;  /* 0x0049180e01007387 */ /* 0x0001e40000100a00 */
[----:B------:R-:W4:Y:S01]  /*85490*/  LDL.LU R12, [R1+0x40] ;  /* 0x00004000010c7983 */ /* 0x000f220000300800 */
[----:B------:R-:W4:Y:S04]  /*854a0*/  LDL.LU R13, [R1+0x44] ;  /* 0x00004400010d7983 */ /* 0x000f280000300800 */
[----:B0-----:R-:W4:Y:S01]  /*854b0*/  LDL.LU R14, [R1+0x48] ;  /* 0x00004800010e7983 */ /* 0x001f220000300800 */
[----:B------:R-:W4:Y:S02]  /*854c0*/  LDL.LU R15, [R1+0x4c] ;  /* 0x00004c00010f7983 */ /* 0x000f240000300800 */
[----:B------:R-:W-:-:S02]  /*854d0*/  IMAD.MOV.U32 R20, RZ, RZ, R3 ;  /* 0x000000ffff147224 */ /* 0x000fc400078e0003 */
[----:B------:R-:W3:Y:S01]  /*854e0*/  LDL.LU R3, [R1+0x492c] ;  /* 0x00492c0001037983 */ /* 0x000ee20000300800 */
[----:B------:R-:W-:Y:S01]  /*854f0*/  IMAD.MOV.U32 R21, RZ, RZ, R28 ;  /* 0x000000ffff157224 */ /* 0x000fe200078e001c */
[C---:B--2---:R-:W-:Y:S08]  /*85500*/  HMMA.16816.F32 R24, R4.reuse, R24, R16 ;  /* 0x000000180418723c */ /* 0x044ff00000001810 */
[----:B----4-:R-:W-:Y:S11]  /*85510*/  HMMA.16816.F32 R12, R4, R8, R12 ;  /* 0x00000008040c723c */ /* 0x010ff6000000180c */
[----:B------:R-:W-:Y:S11]  /*85520*/  @!UPT UIADD3 URZ, URZ, URZ, URZ ;  /* 0x0000003f3f3ff290 */ /* 0x000ff6000fffe03f */
[----:B------:R-:W-:Y:S01]  /*85530*/  @!UPT UIADD3 URZ, URZ, URZ, URZ ;  /* 0x0000003f3f3ff290 */ /* 0x000fe2000fffe03f */
[----:B------:R0:W-:Y:S01]  /*85540*/  STL.64 [R1+0x40], R12 ;  /* 0x0000400c01007387 */ /* 0x0001e20000100a00 */
[----:B------:R1:W-:Y:S02]  /*85550*/  STL.64 [R1+0x48], R14 ;  /* 0x0000480e01007387 */ /* 0x0003e40000100a00 */
[----:B------:R-:W2:Y:S01]  /*85560*/  LDL.LU R28, [R1+0x4928] ;  /* 0x00492800011c7983 */ /* 0x000ea20000300800 */
[----:B0-----:R-:W4:Y:S01]  /*85570*/  LDL.LU R12, [R1+0x8c0] ;  /* 0x0008c000010c7983 */ /* 0x001f220000300800 */
[----:B------:R-:W4:Y:S02]  /*85580*/  LDL.LU R13, [R1+0x8c4] ;  /* 0x0008c400010d7983 */ /* 0x000f240000300800 */
[----:B-1----:R-:W4:Y:S02]  /*85590*/  LDL.LU R14, [R1+0x8c8] ;  /* 0x0008c800010e7983 */ /* 0x002f240000300800 */
[----:B------:R-:W4:Y:S01]  /*855a0*/  LDL.LU R15, [R1+0x8cc] ;  /* 0x0008cc00010f7983 */ /* 0x000f220000300800 */
[----:B---3--:R0:W-:Y:S01]  /*855b0*/  STL.64 [R1+0x4840], R10 ;  /* 0x0048400a01007387 */ /* 0x0081e20000100a00 */
[----:B------:R-:W3:Y:S02]  /*855c0*/  LDL.LU R8, [R1+0x8a0] ;  /* 0x0008a00001087983 */ /* 0x000ee40000300800 */
[----:B------:R-:W3:Y:S02]  /*855d0*/  LDL.LU R9, [R1+0x8a4] ;  /* 0x0008a40001097983 */ /* 0x000ee40000300800 */
[----:B------:R-:W3:Y:S02]  /*855e0*/  LDL.LU.64 R18, [R1+0x4920] ;  /* 0x0049200001127983 */ /* 0x000ee40000300a00 */
[----:B------:R-:W-:-:S02]  /*855f0*/  IMAD.MOV.U32 R17, RZ, RZ, R25 ;  /* 0x000000ffff117224 */ /* 0x000fc400078e0019 */
[----:B------:R-:W-:Y:S02]  /*85600*/  IMAD.MOV.U32 R16, RZ, RZ, R26 ;  /* 0x000000ffff107224 */ /* 0x000fe400078e001a */
[----:B0-----:R-:W-:Y:S02]  /*85610*/  IMAD.MOV.U32 R11, RZ, RZ, R3 ;  /* 0x000000ffff0b7224 */ /* 0x001fe400078e0003 */
[----:B------:R-:W-:Y:S01]  /*85620*/  IMAD.MOV.U32 R3, RZ, RZ, R27 ;  /* 0x000000ffff037224 */ /* 0x000fe200078e001b */
[----:B------:R0:W-:Y:S01]  /*85630*/  STL [R1+0x445c], R16 ;  /* 0x00445c1001007387 */ /* 0x0001e20000100800 */
[----:B------:R1:W-:Y:S02]  /*85640*/  STL [R1+0x4458], R17 ;  /* 0x0044581101007387 */ /* 0x0003e40000100800 */
[----:B--2---:R-:W-:Y:S02]  /*85650*/  IMAD.MOV.U32 R10, RZ, RZ, R28 ;  /* 0x000000ffff0a7224 */ /* 0x004fe400078e001c */
[----:B------:R-:W-:-:S02]  /*85660*/  IMAD.MOV.U32 R28, RZ, RZ, R24 ;  /* 0x000000ffff1c7224 */ /* 0x000fc400078e0018 */
[----:B------:R-:W2:Y:S04]  /*85670*/  LDSM.16.MT88.4 R24, [R23+0x25080] ;  /* 0x025080001718783b */ /* 0x000ea80000004200 */
[----:B---3--:R-:W-:Y:S01]  /*85680*/  STL.64 [R1+0x4808], R18 ;  /* 0x0048081201007387 */ /* 0x008fe20000100a00 */
[----:B0-----:R-:W3:Y:S02]  /*85690*/  LDL.LU R16, [R1+0x1d0] ;  /* 0x0001d00001107983 */ /* 0x001ee40000300800 */
[----:B-1----:R-:W3:Y:S02]  /*856a0*/  LDL.LU R17, [R1+0x1d4] ;  /* 0x0001d40001117983 */ /* 0x002ee40000300800 */
[----:B------:R-:W-:Y:S01]  /*856b0*/  STL [R1+0x4088], R3 ;  /* 0x0040880301007387 */ /* 0x000fe20000100800 */
[----:B------:R-:W-:Y:S04]  /*856c0*/  STL [R1+0x3ff0], R28 ;  /* 0x003ff01c01007387 */ /* 0x000fe80000100800 */
[----:B--2---:R0:W-:Y:S01]  /*856d0*/  STL.64 [R1+0x4738], R26 ;  /* 0x0047381a01007387 */ /* 0x0041e20000100a00 */
[----:B------:R1:W-:Y:S03]  /*856e0*/  STL.64 [R1+0x4730], R24 ;  /* 0x0047301801007387 */ /* 0x0003e60000100a00 */
[----:B0-----:R-:W2:Y:S04]  /*856f0*/  LDL R26, [R1+0x168] ;  /* 0x00016800011a7983 */ /* 0x001ea80000100800 */
[----:B------:R-:W2:Y:S01]  /*85700*/  LDL R27, [R1+0x16c] ;  /* 0x00016c00011b7983 */ /* 0x000ea20000100800 */
[----:B-1----:R-:W-:-:S02]  /*85710*/  IMAD.MOV.U32 R24, RZ, RZ, R22 ;  /* 0x000000ffff187224 */ /* 0x002fc400078e0016 */
[----:B----4-:R-:W-:Y:S01]  /*85720*/  HMMA.16816.F32 R20, R4, R20, R12 ;  /* 0x000000140414723c */ /* 0x010fe2000000180c */
[----:B------:R-:W-:Y:S01]  /*85730*/  IMAD.MOV.U32 R25, RZ, RZ, R2 ;  /* 0x000000ffff197224 */ /* 0x000fe200078e0002 */
[----:B--2---:R-:W-:Y:S04]  /*85740*/  STL.64 [R1+0x4868], R26 ;  /* 0x0048681a01007387 */ /* 0x004fe80000100a00 */
[----:B------:R0:W-:Y:S02]  /*85750*/  STL.64 [R1+0x4860], R24 ;  /* 0x0048601801007387 */ /* 0x0001e40000100a00 */
[----:B0-----:R-:W3:Y:S01]  /*85760*/  LDL.LU R24, [R1+0x8b0] ;  /* 0x0008b00001187983 */ /* 0x001ee20000300800 */
[----:B------:R-:W3:Y:S02]  /*85770*/  LDL.LU R25, [R1+0x8b4] ;  /* 0x0008b40001197983 */ /* 0x000ee40000300800 */
[----:B------:R-:W3:Y:S02]  /*85780*/  LDL.LU R26, [R1+0x8b8] ;  /* 0x0008b800011a7983 */ /* 0x000ee40000300800 */
[----:B------:R-:W3:Y:S01]  /*85790*/  LDL.LU R27, [R1+0x8bc] ;  /* 0x0008bc00011b7983 */ /* 0x000ee20000300800 */
[----:B------:R-:W2:Y:S09]  /*857a0*/  LDL.LU.64 R14, [R1+0x4918] ;  /* 0x00491800010e7983 */ /* 0x000eb20000300a00 */
[----:B------:R0:W-:Y:S02]  /*857b0*/  STL.64 [R1+0xbc0], R20 ;  /* 0x000bc01401007387 */ /* 0x0001e40000100a00 */
[----:B0-----:R-:W4:Y:S01]  /*857c0*/  LDL.LU.64 R20, [R1+0x4910] ;  /* 0x0049100001147983 */ /* 0x001f220000300a00 */
[----:B------:R-:W-:-:S02]  /*857d0*/  IMAD.MOV.U32 R12, RZ, RZ, R23 ;  /* 0x000000ffff0c7224 */ /* 0x000fc400078e0017 */
[----:B------:R-:W-:-:S03]  /*857e0*/  IMAD.MOV.U32 R13, RZ, RZ, R22 ;  /* 0x000000ffff0d7224 */ /* 0x000fc600078e0016 */
[----:B------:R-:W-:Y:S02]  /*857f0*/  STL [R1+0x3f84], R12 ;  /* 0x003f840c01007387 */ /* 0x000fe40000100800 */
[----:B------:R-:W-:Y:S01]  /*85800*/  STL [R1+0x3f80], R13 ;  /* 0x003f800d01007387 */ /* 0x000fe20000100800 */
[C---:B---3--:R-:W-:Y:S08]  /*85810*/  HMMA.16816.F32 R16, R4.reuse, R16, R24 ;  /* 0x000000100410723c */ /* 0x048ff00000001818 */
[----:B----4-:R-:W-:Y:S11]  /*85820*/  HMMA.16816.F32 R8, R4, R20, R8 ;  /* 0x000000140408723c */ /* 0x010ff60000001808 */
[----:B------:R-:W-:Y:S04]  /*85830*/  @!UPT UIADD3 URZ, URZ, URZ, URZ ;  /* 0x0000003f3f3ff290 */ /* 0x000fe8000fffe03f */
[----:B------:R-:W-:Y:S01]  /*85840*/  STL.64 [R1+0xbb0], R16 ;  /* 0x000bb01001007387 */ /* 0x000fe20000100a00 */
[----:B------:R0:W-:Y:S07]  /*85850*/  STL.64 [R1+0xbb8], R18 ;  /* 0x000bb81201007387 */ /* 0x0001ee0000100a00 */
[----:B------:R-:W-:Y:S01]  /*85860*/  STL.64 [R1+0xba0], R8 ;  /* 0x000ba00801007387 */ /* 0x000fe20000100a00 */
[----:B0-----:R-:W3:Y:S02]  /*85870*/  LDL R18, [R1+0x8] ;  /* 0x0000080001127983 */ /* 0x001ee40000100800 */
[----:B------:R-:W3:Y:S02]  /*85880*/  LDL R19, [R1+0xc] ;  /* 0x00000c0001137983 */ /* 0x000ee40000100800 */
[----:B---3--:R0:W-:Y:S04]  /*85890*/  STL.64 [R1+0x4820], R18 ;  /* 0x0048201201007387 */ /* 0x0081e80000100a00 */
[----:B0-----:R-:W3:Y:S04]  /*858a0*/  LDL R18, [R1+0x18] ;  /* 0x0000180001127983 */ /* 0x001ee80000100800 */
[----:B------:R-:W3:Y:S01]  /*858b0*/  LDL R19, [R1+0x1c] ;  /* 0x00001c0001137983 */ /* 0x000ee20000100800 */
[----:B------:R-:W4:Y:S02]  /*858c0*/  LDL.LU R20, [R1+0x500] ;  /* 0x0005000001147983 */ /* 0x000f240000300800 */
[----:B------:R-:W4:Y:S02]  /*858d0*/  LDL.LU R21, [R1+0x504] ;  /* 0x0005040001157983 */ /* 0x000f240000300800 */
[----:B------:R-:W3:Y:S01]  /*858e0*/  LDL.LU R22, [R1+0x508] ;  /* 0x0005080001167983 */ /* 0x000ee20000300800 */
[----:B------:R-:W3:Y:S01]  /*858f0*/  LDL.LU R23, [R1+0x50c] ;  /* 0x00050c0001177983 */ /* 0x000ee20000300800 */
[----:B--2---:R-:W-:-:S02]  /*85900*/  IMAD.MOV.U32 R24, RZ, RZ, R15 ;  /* 0x000000ffff187224 */ /* 0x004fc400078e000f */
[----:B------:R-:W-:Y:S01]  /*85910*/  IMAD.MOV.U32 R25, RZ, RZ, R14 ;  /* 0x000000ffff197224 */ /* 0x000fe200078e000e */
[----:B---3--:R-:W-:Y:S01]  /*85920*/  STL.64 [R1+0x4878], R22 ;  /* 0x0048781601007387 */ /* 0x008fe20000100a00 */
        /* <DEDUP_REMOVED lines=11> */
[----:B----4-:R-:W-:Y:S02]  /*859e0*/  STL.64 [R1+0x4888], R20 ;  /* 0x0048881401007387 */ /* 0x010fe40000100a00 */
[----:B------:R-:W2:Y:S02]  /*859f0*/  LDL.LU R0, [R1+0x4904] ;  /* 0x0049040001007983 */ /* 0x000ea40000300800 */
[----:B------:R-:W4:Y:S01]  /*85a00*/  LDL.LU R29, [R1+0x4900] ;  /* 0x00490000011d7983 */ /* 0x000f220000300800 */
[----:B------:R3:W-:Y:S02]  /*85a10*/  STL.64 [R1+0x4898], R24 ;  /* 0x0048981801007387 */ /* 0x0007e40000100a00 */
[----:B---3--:R-:W-:Y:S02]  /*85a20*/  IMAD.MOV.U32 R24, RZ, RZ, R14 ;  /* 0x000000ffff187224 */ /* 0x008fe400078e000e */
[----:B------:R-:W-:Y:S01]  /*85a30*/  IMAD.MOV.U32 R25, RZ, RZ, R15 ;  /* 0x000000ffff197224 */ /* 0x000fe200078e000f */
[----:B------:R-:W3:Y:S01]  /*85a40*/  LDL.LU R14, [R1+0x48fc] ;  /* 0x0048fc00010e7983 */ /* 0x000ee20000300800 */
[----:B------:R-:W3:Y:S03]  /*85a50*/  LDL.LU R15, [R1+0x48f8] ;  /* 0x0048f800010f7983 */ /* 0x000ee60000300800 */
[----:B------:R2:W-:Y:S01]  /*85a60*/  STL.64 [R1+0x48b0], R24 ;  /* 0x0048b01801007387 */ /* 0x0005e20000100a00 */
[----:B------:R-:W3:Y:S02]  /*85a70*/  LDL.LU R20, [R1+0x850] ;  /* 0x0008500001147983 */ /* 0x000ee40000300800 */
[----:B------:R-:W3:Y:S02]  /*85a80*/  LDL.LU R21, [R1+0x854] ;  /* 0x0008540001157983 */ /* 0x000ee40000300800 */
[----:B------:R-:W3:Y:S01]  /*85a90*/  LDL.LU R22, [R1+0x858] ;  /* 0x0008580001167983 */ /* 0x000ee20000300800 */
[----:B------:R-:W3:Y:S01]  /*85aa0*/  LDL.LU R23, [R1+0x85c] ;  /* 0x00085c0001177983 */ /* 0x000ee20000300800 */
[----:B--2---:R-:W-:-:S02]  /*85ab0*/  IMAD.MOV.U32 R25, RZ, RZ, R0 ;  /* 0x000000ffff197224 */ /* 0x004fc400078e0000 */
[----:B----4-:R-:W-:Y:S02]  /*85ac0*/  IMAD.MOV.U32 R24, RZ, RZ, R29 ;  /* 0x000000ffff187224 */ /* 0x010fe400078e001d */
[----:B------:R-:W2:Y:S01]  /*85ad0*/  LDL.LU R29, [R1+0x48f4] ;  /* 0x0048f400011d7983 */ /* 0x000ea20000300800 */
[----:B------:R-:W4:Y:S02]  /*85ae0*/  LDL.LU R0, [R1+0x48f0] ;  /* 0x0048f00001007983 */ /* 0x000f240000300800 */
[----:B------:R-:W-:Y:S01]  /*85af0*/  STL.64 [R1+0x48c8], R24 ;  /* 0x0048c81801007387 */ /* 0x000fe20000100a00 */
[----:B---3--:R-:W-:Y:S01]  /*85b00*/  STL.64 [R1+0x48a8], R22 ;  /* 0x0048a81601007387 */ /* 0x008fe20000100a00 */
[----:B------:R0:W-:Y:S03]  /*85b10*/  STL.64 [R1+0x48a0], R20 ;  /* 0x0048a01401007387 */ /* 0x0001e60000100a00 */
[----:B0-----:R-:W3:Y:S01]  /*85b20*/  LDL.LU R20, [R1+0x860] ;  /* 0x0008600001147983 */ /* 0x001ee20000300800 */
[----:B------:R-:W3:Y:S02]  /*85b30*/  LDL.LU R21, [R1+0x864] ;  /* 0x0008640001157983 */ /* 0x000ee40000300800 */
[----:B------:R-:W2:Y:S02]  /*85b40*/  LDL.LU R22, [R1+0x868] ;  /* 0x0008680001167983 */ /* 0x000ea40000300800 */
[----:B------:R-:W2:Y:S02]  /*85b50*/  LDL.LU R23, [R1+0x86c] ;  /* 0x00086c0001177983 */ /* 0x000ea40000300800 */
[----:B------:R-:W-:-:S02]  /*85b60*/  IMAD.MOV.U32 R24, RZ, RZ, R15 ;  /* 0x000000ffff187224 */ /* 0x000fc400078e000f */
[----:B------:R-:W-:Y:S01]  /*85b70*/  IMAD.MOV.U32 R25, RZ, RZ, R14 ;  /* 0x000000ffff197224 */ /* 0x000fe200078e000e */
[----:B------:R-:W4:Y:S01]  /*85b80*/  LDL.LU R15, [R1+0x48ec] ;  /* 0x0048ec00010f7983 */ /* 0x000f220000300800 */
[----:B------:R-:W4:Y:S03]  /*85b90*/  LDL.LU R14, [R1+0x48e8] ;  /* 0x0048e800010e7983 */ /* 0x000f260000300800 */
[----:B--2---:R-:W-:Y:S01]  /*85ba0*/  STL.64 [R1+0x48c0], R22 ;  /* 0x0048c01601007387 */ /* 0x004fe20000100a00 */
[----:B---3--:R0:W-:Y:S03]  /*85bb0*/  STL.64 [R1+0x48b8], R20 ;  /* 0x0048b81401007387 */ /* 0x0081e60000100a00 */
[----:B0-----:R-:W2:Y:S01]  /*85bc0*/  LDL.LU R20, [R1+0x870] ;  /* 0x0008700001147983 */ /* 0x001ea20000300800 */
[----:B------:R-:W2:Y:S02]  /*85bd0*/  LDL.LU R21, [R1+0x874] ;  /* 0x0008740001157983 */ /* 0x000ea40000300800 */
[----:B------:R-:W3:Y:S02]  /*85be0*/  LDL.LU R22, [R1+0x878] ;  /* 0x0008780001167983 */ /* 0x000ee40000300800 */
[----:B------:R-:W3:Y:S02]  /*85bf0*/  LDL.LU R23, [R1+0x87c] ;  /* 0x00087c0001177983 */ /* 0x000ee40000300800 */
[----:B----4-:R-:W-:-:S02]  /*85c00*/  IMAD.MOV.U32 R8, RZ, RZ, R15 ;  /* 0x000000ffff087224 */ /* 0x010fc400078e000f */
[----:B------:R-:W-:Y:S02]  /*85c10*/  IMAD.MOV.U32 R12, RZ, RZ, R10 ;  /* 0x000000ffff0c7224 */ /* 0x000fe400078e000a */
[----:B------:R-:W-:Y:S01]  /*85c20*/  IMAD.MOV.U32 R13, RZ, RZ, R11 ;  /* 0x000000ffff0d7224 */ /* 0x000fe200078e000b */
[----:B---3--:R-:W-:Y:S01]  /*85c30*/  STL.64 [R1+0x48d8], R22 ;  /* 0x0048d81601007387 */ /* 0x008fe20000100a00 */
[----:B--2---:R0:W-:Y:S03]  /*85c40*/  STL.64 [R1+0x48d0], R20 ;  /* 0x0048d01401007387 */ /* 0x0041e60000100a00 */
[----:B0-----:R-:W2:Y:S01]  /*85c50*/  LDL.LU R20, [R1+0x880] ;  /* 0x0008800001147983 */ /* 0x001ea20000300800 */
[----:B------:R-:W2:Y:S02]  /*85c60*/  LDL.LU R21, [R1+0x884] ;  /* 0x0008840001157983 */ /* 0x000ea40000300800 */
[----:B------:R-:W2:Y:S02]  /*85c70*/  LDL.LU R22, [R1+0x888] ;  /* 0x0008880001167983 */ /* 0x000ea40000300800 */
[----:B------:R-:W-:-:S02]  /*85c80*/  IMAD.MOV.U32 R23, RZ, RZ, R14 ;  /* 0x000000ffff177224 */ /* 0x000fc400078e000e */
[----:B------:R-:W3:Y:S01]  /*85c90*/  LDL.LU R14, [R1+0x48e4] ;  /* 0x0048e400010e7983 */ /* 0x000ee20000300800 */
[----:B------:R-:W3:Y:S02]  /*85ca0*/  LDL.LU R15, [R1+0x48e0] ;  /* 0x0048e000010f7983 */ /* 0x000ee40000300800 */
[----:B------:R-:W4:Y:S02]  /*85cb0*/  LDL.LU R9, [R1+0x4f4] ;  /* 0x0004f40001097983 */ /* 0x000f240000300800 */
[----:B------:R-:W4:Y:S01]  /*85cc0*/  LDL.LU R10, [R1+0x4f8] ;  /* 0x0004f800010a7983 */ /* 0x000f220000300800 */
[----:B------:R-:W4:Y:S01]  /*85cd0*/  LDL.LU R11, [R1+0x4fc] ;  /* 0x0004fc00010b7983 */ /* 0x000f220000300800 */
[----:B------:R0:W-:Y:S03]  /*85ce0*/  STL.64 [R1+0x4848], R18 ;  /* 0x0048481201007387 */ /* 0x0001e60000100a00 */
[----:B0-----:R-:W2:Y:S01]  /*85cf0*/  LDL.64 R18, [R1+0x28] ;  /* 0x0000280001127983 */ /* 0x001ea20000100a00 */
[----:B------:R0:W-:Y:S03]  /*85d00*/  STL [R1+0x3f8c], R12 ;  /* 0x003f8c0c01007387 */ /* 0x0001e60000100800 */
[----:B0-----:R-:W2:Y:S01]  /*85d10*/  LDL R12, [R1+0x22c0] ;  /* 0x0022c000010c7983 */ /* 0x001ea20000100800 */
[----:B------:R-:W-:Y:S03]  /*85d20*/  STL [R1+0x3f88], R13 ;  /* 0x003f880d01007387 */ /* 0x000fe60000100800 */
[----:B---3--:R-:W-:Y:S04]  /*85d30*/  STL.64 [R1+0x4800], R14 ;  /* 0x0048000e01007387 */ /* 0x008fe80000100a00 */
[----:B--2---:R0:W-:Y:S04]  /*85d40*/  STL [R1+0x47f8], R12 ;  /* 0x0047f80c01007387 */ /* 0x0041e80000100800 */
        /* <DEDUP_REMOVED lines=49> */
[----:B0-----:R-:W2:Y:S01]  /*86060*/  LDL.LU.64 R26, [R1+0x4868] ;  /* 0x00486800011a7983 */ /* 0x001ea20000300a00 */
[----:B------:R-:W3:Y:S02]  /*86070*/  LDL.LU.64 R24, [R1+0x4860] ;  /* 0x0048600001187983 */ /* 0x000ee40000300a00 */
[----:B---3--:R-:W-:Y:S01]  /*86080*/  HMMA.16816.F32 R4, R4, R24, R20 ;  /* 0x000000180404723c */ /* 0x008fe20000001814 */
[----:B------:R-:W4:Y:S01]  /*86090*/  LDL.LU.64 R22, [R1+0x4858] ;  /* 0x0048580001167983 */ /* 0x000f220000300a00 */
[----:B------:R-:W4:Y:S05]  /*860a0*/  LDL.LU.64 R20, [R1+0x4850] ;  /* 0x0048500001147983 */ /* 0x000f2a0000300a00 */
[----:B------:R-:W-:-:S02]  /*860b0*/  IMAD.MOV.U32 R25, RZ, RZ, R18 ;  /* 0x000000ffff197224 */ /* 0x000fc400078e0012 */
[----:B------:R-:W-:Y:S11]  /*860c0*/  IMAD.MOV.U32 R24, RZ, RZ, R19 ;  /* 0x000000ffff187224 */ /* 0x000ff600078e0013 */
[----:B------:R-:W-:Y:S03]  /*860d0*/  @!UPT UIADD3 URZ, URZ, URZ, URZ ;  /* 0x0000003f3f3ff290 */ /* 0x000fe6000fffe03f */
[----:B------:R0:W-:Y:S01]  /*860e0*/  STL.64 [R1+0x8b0], R4 ;  /* 0x0008b00401007387 */ /* 0x0001e20000100a00 */
[----:B------:R1:W-:Y:S03]  /*860f0*/  STL.64 [R1+0x8b8], R6 ;  /* 0x0008b80601007387 */ /* 0x0003e60000100a00 */
[----:B0-----:R-:W3:Y:S01]  /*86100*/  LDL.LU R4, [R1+0x4a0] ;  /* 0x0004a00001047983 */ /* 0x001ee20000300800 */
[----:B------:R-:W3:Y:S02]  /*86110*/  LDL.LU R5, [R1+0x4a4] ;  /* 0x0004a40001057983 */ /* 0x000ee40000300800 */
[----:B-1----:R-:W3:Y:S02]  /*86120*/  LDL.LU R6, [R1+0x4a8] ;  /* 0x0004a80001067983 */ /* 0x002ee40000300800 */
[----:B------:R-:W3:Y:S01]  /*86130*/  LDL.LU R7, [R1+0x4ac] ;  /* 0x0004ac0001077983 */ /* 0x000ee20000300800 */
[----:B--2---:R-:W-:Y:S01]  /*86140*/  STL.64 [R1+0x4748], R26 ;  /* 0x0047481a01007387 */ /* 0x004fe20000100a00 */
[C---:B----4-:R-:W-:Y:S03]  /*86150*/  HMMA.16816.F32 R8, R20.reuse, R18, R8 ;  /* 0x000000121408723c */ /* 0x050fe60000001808 */
[----:B------:R-:W2:Y:S11]  /*86160*/  LDL.LU.64 R18, [R1+0x4848] ;  /* 0x0048480001127983 */ /* 0x000eb60000300a00 */
[----:B------:R-:W-:Y:S09]  /*86170*/  @!UPT UIADD3 URZ, URZ, URZ, URZ ;  /* 0x0000003f3f3ff290 */ /* 0x000ff2000fffe03f */
[----:B------:R0:W-:Y:S01]  /*86180*/  STL.64 [R1+0x8a0], R8 ;  /* 0x0008a00801007387 */ /* 0x0001e20000100a00 */
[----:B------:R1:W-:Y:S02]  /*86190*/  STL [R1+0x8a8], R10 ;  /* 0x0008a80a01007387 */ /* 0x0003e40000100800 */
[----:B0-----:R-:W-:Y:S02]  /*861a0*/  IMAD.MOV.U32 R8, RZ, RZ, R11 ;  /* 0x000000ffff087224 */ /* 0x001fe400078e000b */
[----:B-1----:R-:W4:Y:S01]  /*861b0*/  LDL.LU.64 R10, [R1+0x4840] ;  /* 0x00484000010a7983 */ /* 0x002f220000300a00 */
[----:B------:R0:W-:Y:S03]  /*861c0*/  STL.64 [R1+0x4790], R24 ;  /* 0x0047901801007387 */ /* 0x0001e60000100a00 */
[----:B0-----:R-:W3:Y:S01]  /*861d0*/  LDL.LU R24, [R1+0x4b0] ;  /* 0x0004b00001187983 */ /* 0x001ee20000300800 */
[----:B--2---:R-:W-:Y:S01]  /*861e0*/  HMMA.16816.F32 R16, R20, R18, R12 ;  /* 0x000000121410723c */ /* 0x004fe2000000180c */
[----:B----4-:R-:W-:-:S02]  /*861f0*/  IMAD.MOV.U32 R25, RZ, RZ, R10 ;  /* 0x000000ffff197224 */ /* 0x010fc400078e000a */
[----:B------:R-:W-:Y:S01]  /*86200*/  IMAD.MOV.U32 R26, RZ, RZ, R11 ;  /* 0x000000ffff1a7224 */ /* 0x000fe200078e000b */
[----:B------:R-:W3:Y:S01]  /*86210*/  LDL.LU R10, [R1+0x483c] ;  /* 0x00483c00010a7983 */ /* 0x000ee20000300800 */
[----:B------:R-:W3:Y:S02]  /*86220*/  LDL.LU R11, [R1+0x4838] ;  /* 0x00483800010b7983 */ /* 0x000ee40000300800 */
[----:B------:R-:W-:Y:S02]  /*86230*/  STL [R1+0x3f90], R8 ;  /* 0x003f900801007387 */ /* 0x000fe40000100800 */
[----:B------:R-:W2:Y:S01]  /*86240*/  LDL.LU.64 R14, [R1+0x4830] ;  /* 0x00483000010e7983 */ /* 0x000ea20000300a00 */
[----:B------:R-:W2:Y:S11]  /*86250*/  LDL.LU.64 R12, [R1+0x4828] ;  /* 0x00482800010c7983 */ /* 0x000eb60000300a00 */
[----:B------:R-:W-:Y:S02]  /*86260*/  @!UPT UIADD3 URZ, URZ, URZ, URZ ;  /* 0x0000003f3f3ff290 */ /* 0x000fe4000fffe03f */
[----:B------:R-:W-:Y:S02]  /*86270*/  STL.64 [R1+0x880], R16 ;  /* 0x0008801001007387 */ /* 0x000fe40000100a00 */
[----:B------:R0:W-:Y:S02]  /*86280*/  STL.64 [R1+0x888], R18 ;  /* 0x0008881201007387 */ /* 0x0001e40000100a00 */
[----:B0-----:R-:W2:Y:S01]  /*86290*/  LDL.LU.64 R18, [R1+0x4820] ;  /* 0x0048200001127983 */ /* 0x001ea20000300a00 */
[----:B------:R-:W-:Y:S01]  /*862a0*/  IMAD.MOV.U32 R27, RZ, RZ, R0 ;  /* 0x000000ffff1b7224 */ /* 0x000fe200078e0000 */
[C---:B--2---:R-:W-:Y:S02]  /*862b0*/  HMMA.16816.F32 R16, R20.reuse, R18, R12 ;  /* 0x000000121410723c */ /* 0x044fe4000000180c */
[----:B------:R-:W2:Y:S01]  /*862c0*/  LDL.LU.64 R14, [R1+0x4818] ;  /* 0x00481800010e7983 */ /* 0x000ea20000300a00 */
[----:B------:R-:W2:Y:S11]  /*862d0*/  LDL.LU.64 R12, [R1+0x4810] ;  /* 0x00481000010c7983 */ /* 0x000eb60000300a00 */
[----:B------:R-:W-:Y:S09]  /*862e0*/  @!UPT UIADD3 URZ, URZ, URZ, URZ ;  /* 0x0000003f3f3ff290 */ /* 0x000ff2000fffe03f */
[----:B------:R-:W-:Y:S01]  /*862f0*/  STL.64 [R1+0x870], R16 ;  /* 0x0008701001007387 */ /* 0x000fe20000100a00 */
[----:B------:R0:W-:Y:S02]  /*86300*/  STL [R1+0x878], R18 ;  /* 0x0008781201007387 */ /* 0x0001e40000100800 */
[----:B------:R-:W-:Y:S02]  /*86310*/  IMAD.MOV.U32 R0, RZ, RZ, R19 ;  /* 0x000000ffff007224 */ /* 0x000fe400078e0013 */
[----:B0-----:R-:W2:Y:S03]  /*86320*/  LDL.LU.64 R18, [R1+0x4808] ;  /* 0x0048080001127983 */ /* 0x001ea60000300a00 */
[----:B------:R-:W-:Y:S01]  /*86330*/  STL [R1+0x3f94], R0 ;  /* 0x003f940001007387 */ /* 0x000fe20000100800 */
[C---:B--2---:R-:W-:Y:S11]  /*86340*/  HMMA.16816.F32 R12, R20.reuse, R18, R12 ;  /* 0x00000012140c723c */ /* 0x044ff6000000180c */
[----:B------:R-:W-:Y:S11]  /*86350*/  @!UPT UIADD3 URZ, URZ, URZ, URZ ;  /* 0x0000003f3f3ff290 */ /* 0x000ff6000fffe03f */
[----:B------:R-:W-:Y:S01]  /*86360*/  @!UPT UIADD3 URZ, URZ, URZ, URZ ;  /* 0x0000003f3f3ff290 */ /* 0x000fe2000fffe03f */
[----:B------:R-:W-:Y:S01]  /*86370*/  STL.64 [R1+0x860], R12 ;  /* 0x0008600c01007387 */ /* 0x000fe20000100a00 */
[----:B------:R0:W-:Y:S03]  /*86380*/  STL.64 [R1+0x868], R14 ;  /* 0x0008680e01007387 */ /* 0x0001e60000100a00 */
[----:B0-----:R-:W2:Y:S01]  /*86390*/  LDL.LU.64 R14, [R1+0x4800] ;  /* 0x00480000010e7983 */ /* 0x001ea20000300a00 */
[----:B------:R-:W4:Y:S02]  /*863a0*/  LDL.LU R12, [R1+0x47f8] ;  /* 0x0047f800010c7983 */ /* 0x000f240000300800 */
[----:B------:R2:W-:Y:S01]  /*863b0*/  STL.64 [R1+0x47c0], R18 ;  /* 0x0047c01201007387 */ /* 0x0005e20000100a00 */
[C---:B---3--:R-:W-:Y:S01]  /*863c0*/  HMMA.16816.F32 R4, R20.reuse, R10, R4 ;  /* 0x0000000a1404723c */ /* 0x048fe20000001804 */
[----:B------:R-:W-:Y:S07]  /*863d0*/  STL.64 [R1+0x47d8], R10 ;  /* 0x0047d80a01007387 */ /* 0x000fee0000100a00 */
[C---:B--2---:R-:W-:Y:S11]  /*863e0*/  HMMA.16816.F32 R16, R20.reuse, R14, R24 ;  /* 0x0000000e1410723c */ /* 0x044ff60000001818 */
[----:B------:R-:W-:Y:S11]  /*863f0*/  @!UPT UIADD3 URZ, URZ, URZ, URZ ;  /* 0x0000003f3f3ff290 */ /* 0x000ff6000fffe03f */
[----:B------:R-:W-:Y:S01]  /*86400*/  @!UPT UIADD3 URZ, URZ, URZ, URZ ;  /* 0x0000003f3f3ff290 */ /* 0x000fe2000fffe03f */
[----:B------:R0:W-:Y:S01]  /*86410*/  STL.64 [R1+0x850], R16 ;  /* 0x0008501001007387 */ /* 0x0001e20000100a00 */
[----:B------:R1:W-:Y:S03]  /*86420*/  STL.64 [R1+0x858], R18 ;  /* 0x0008581201007387 */ /* 0x0003e60000100a00 */
[----:B0-----:R-:W2:Y:S01]  /*86430*/  LDL.LU R16, [R1+0x810] ;  /* 0x0008100001107983 */ /* 0x001ea20000300800 */
[----:B------:R-:W-:Y:S02]  /*86440*/  STL.64 [R1+0x840], R4 ;  /* 0x0008400401007387 */ /* 0x000fe40000100a00 */
[----:B------:R-:W-:Y:S02]  /*86450*/  STL.64 [R1+0x848], R6 ;  /* 0x0008480601007387 */ /* 0x000fe40000100a00 */
[----:B------:R-:W2:Y:S01]  /*86460*/  LDL.LU R17, [R1+0x814] ;  /* 0x0008140001117983 */ /* 0x000ea20000300800 */
[----:B-1----:R-:W3:Y:S01]  /*86470*/  LDL.LU R18, [R1+0x818] ;  /* 0x0008180001127983 */ /* 0x002ee20000300800 */
[----:B------:R-:W3:Y:S02]  /*86480*/  LDL.LU R19, [R1+0x81c] ;  /* 0x00081c0001137983 */ /* 0x000ee40000300800 */
[----:B------:R-:W2:Y:S02]  /*86490*/  LDL.LU R8, [R1+0x820] ;  /* 0x0008200001087983 */ /* 0x000ea40000300800 */
[----:B------:R-:W2:Y:S01]  /*864a0*/  LDL.LU R9, [R1+0x824] ;  /* 0x0008240001097983 */ /* 0x000ea20000300800 */
[----:B------:R-:W2:Y:S01]  /*864b0*/  LDL.LU R10, [R1+0x828] ;  /* 0x00082800010a7983 */ /* 0x000ea20000300800 */
[----:B------:R-:W2:Y:S03]  /*864c0*/  LDL.LU R11, [R1+0x82c] ;  /* 0x00082c00010b7983 */ /* 0x000ea60000300800 */
[----:B----4-:R-:W0:Y:S04]  /*864d0*/  LDSM.16.MT88.4 R4, [R12+0x25000] ;  /* 0x025000000c04783b */ /* 0x010e280000004200 */
[----:B--2---:R1:W-:Y:S01]  /*864e0*/  STL.64 [R1+0x47e8], R10 ;  /* 0x0047e80a01007387 */ /* 0x0043e20000100a00 */
[----:B------:R-:W-:Y:S03]  /*864f0*/  STL.64 [R1+0x47e0], R8 ;  /* 0x0047e00801007387 */ /* 0x000fe60000100a00 */
[----:B-1----:R-:W2:Y:S01]  /*86500*/  LDL.64 R10, [R1+0x38] ;  /* 0x00003800010a7983 */ /* 0x002ea20000100a00 */
[----:B---3--:R1:W-:Y:S02]  /*86510*/  STL.64 [R1+0x47d0], R18 ;  /* 0x0047d01201007387 */ /* 0x0083e40000100a00 */
[----:B------:R3:W-:Y:S01]  /*86520*/  STL.64 [R1+0x47c8], R16 ;  /* 0x0047c81001007387 */ /* 0x0007e20000100a00 */
[----:B-1----:R-:W4:Y:S04]  /*86530*/  LDL.64 R18, [R1+0x1e8] ;  /* 0x0001e80001127983 */ /* 0x002f280000100a00 */
[----:B----4-:R1:W-:Y:S01]  /*86540*/  STL.64 [R1+0x47f0], R18 ;  /* 0x0047f01201007387 */ /* 0x0103e20000100a00 */
[----:B---3--:R-:W2:Y:S02]  /*86550*/  LDL.LU R16, [R1+0x830] ;  /* 0x0008300001107983 */ /* 0x008ea40000300800 */
[----:B------:R-:W2:Y:S01]  /*86560*/  LDL.LU R17, [R1+0x834] ;  /* 0x0008340001117983 */ /* 0x000ea20000300800 */
[----:B-1----:R-:W2:Y:S01]  /*86570*/  LDL.LU R18, [R1+0x838] ;  /* 0x0008380001127983 */ /* 0x002ea20000300800 */
[----:B------:R-:W2:Y:S02]  /*86580*/  LDL.LU R19, [R1+0x83c] ;  /* 0x00083c0001137983 */ /* 0x000ea40000300800 */
[----:B------:R-:W3:Y:S02]  /*86590*/  LDL.64 R26, [R1+0x1b8] ;  /* 0x0001b800011a7983 */ /* 0x000ee40000100a00 */
[----:B---3--:R1:W-:Y:S04]  /*865a0*/  STL.64 [R1+0x47a0], R26 ;  /* 0x0047a01a01007387 */ /* 0x0083e80000100a00 */
[----:B-1----:R-:W3:Y:S04]  /*865b0*/  LDL.64 R26, [R1+0x1c8] ;  /* 0x0001c800011a7983 */ /* 0x002ee80000100a00 */
[----:B---3--:R1:W-:Y:S04]  /*865c0*/  STL.64 [R1+0x47b8], R26 ;  /* 0x0047b81a01007387 */ /* 0x0083e80000100a00 */
[----:B-1----:R-:W3:Y:S01]  /*865d0*/  LDL.64 R26, [R1+0x1d8] ;  /* 0x0001d800011a7983 */ /* 0x002ee20000100a00 */
[----:B------:R1:W-:Y:S02]  /*865e0*/  STL.64 [R1+0x46e8], R14 ;  /* 0x0046e80e01007387 */ /* 0x0003e40000100a00 */
[----:B------:R4:W-:Y:S01]  /*865f0*/  STL [R1+0x46e0], R12 ;  /* 0x0046e00c01007387 */ /* 0x0009e20000100800 */
[----:B-1----:R-:W3:Y:S01]  /*86600*/  LDL.64 R14, [R1+0x1a8] ;  /* 0x0001a800010e7983 */ /* 0x002ee20000100a00 */
[----:B--2---:R-:W-:Y:S03]  /*86610*/  HMMA.16816.F32 R16, R20, R10, R16 ;  /* 0x0000000a1410723c */ /* 0x004fe60000001810 */
[----:B---3--:R1:W-:Y:S01]  /*86620*/  STL.64 [R1+0x4798], R14 ;  /* 0x0047980e01007387 */ /* 0x0083e20000100a00 */
[----:B----4-:R-:W2:Y:S02]  /*86630*/  LDL.LU R12, [R1+0x7f0] ;  /* 0x0007f000010c7983 */ /* 0x010ea40000300800 */
[----:B------:R-:W2:Y:S01]  /*86640*/  LDL.LU R13, [R1+0x7f4] ;  /* 0x0007f400010d7983 */ /* 0x000ea20000300800 */
[----:B-1----:R-:W3:Y:S01]  /*86650*/  LDL.LU R14, [R1+0x7f8] ;  /* 0x0007f800010e7983 */ /* 0x002ee20000300800 */
[----:B------:R-:W3:Y:S02]  /*86660*/  LDL.LU R15, [R1+0x7fc] ;  /* 0x0007fc00010f7983 */ /* 0x000ee40000300800 */
[----:B------:R-:W-:-:S02]  /*86670*/  IMAD.MOV.U32 R2, RZ, RZ, R10 ;  /* 0x000000ffff027224 */ /* 0x000fc400078e000a */
[----:B------:R-:W-:Y:S01]  /*86680*/  IMAD.MOV.U32 R0, RZ, RZ, R11 ;  /* 0x000000ffff007224 */ /* 0x000fe200078e000b */
[----:B---3--:R-:W-:Y:S01]  /*86690*/  STL.64 [R1+0x47b0], R14 ;  /* 0x0047b00e01007387 */ /* 0x008fe20000100a00 */
[----:B--2---:R1:W-:Y:S03]  /*866a0*/  STL.64 [R1+0x47a8], R12 ;  /* 0x0047a80c01007387 */ /* 0x0043e60000100a00 */
[----:B-1----:R-:W2:Y:S01]  /*866b0*/  LDL.LU R12, [R1+0x800] ;  /* 0x00080000010c7983 */ /* 0x002ea20000300800 */
[----:B------:R-:W2:Y:S02]  /*866c0*/  LDL.LU R13, [R1+0x804] ;  /* 0x00080400010d7983 */ /* 0x000ea40000300800 */
[----:B------:R-:W2:Y:S02]  /*866d0*/  LDL.LU R14, [R1+0x808] ;  /* 0x00080800010e7983 */ /* 0x000ea40000300800 */
[----:B------:R-:W2:Y:S01]  /*866e0*/  LDL.LU R15, [R1+0x80c] ;  /* 0x00080c00010f7983 */ /* 0x000ea20000300800 */
[----:B0-----:R-:W-:Y:S01]  /*866f0*/  STL.64 [R1+0x45d0], R6 ;  /* 0x0045d00601007387 */ /* 0x001fe20000100a00 */
[----:B------:R0:W-:Y:S03]  /*86700*/  STL.64 [R1+0x45c8], R4 ;  /* 0x0045c80401007387 */ /* 0x0001e60000100a00 */
[----:B0-----:R-:W3:Y:S01]  /*86710*/  LDL.LU R4, [R1+0x7e0] ;  /* 0x0007e00001047983 */ /* 0x001ee20000300800 */
[----:B------:R-:W3:Y:S02]  /*86720*/  LDL.LU R5, [R1+0x7e4] ;  /* 0x0007e40001057983 */ /* 0x000ee40000300800 */
[----:B------:R-:W3:Y:S02]  /*86730*/  LDL.LU R6, [R1+0x7e8] ;  /* 0x0007e80001067983 */ /* 0x000ee40000300800 */
[----:B------:R-:W3:Y:S01]  /*86740*/  LDL.LU R7, [R1+0x7ec] ;  /* 0x0007ec0001077983 */ /* 0x000ee20000300800 */
[----:B------:R-:W-:Y:S01]  /*86750*/  STL.64 [R1+0x8e0], R16 ;  /* 0x0008e01001007387 */ /* 0x000fe20000100a00 */
[----:B------:R0:W-:Y:S03]  /*86760*/  STL.64 [R1+0x8e8], R18 ;  /* 0x0008e81201007387 */ /* 0x0001e60000100a00 */
[----:B0-----:R-:W4:Y:S01]  /*86770*/  LDL.LU.64 R18, [R1+0x47f0] ;  /* 0x0047f00001127983 */ /* 0x001f220000300a00 */
[----:B------:R-:W4:Y:S02]  /*86780*/  LDL.LU.64 R10, [R1+0x47e8] ;  /* 0x0047e800010a7983 */ /* 0x000f240000300a00 */
[----:B------:R-:W4:Y:S02]  /*86790*/  LDL.LU.64 R8, [R1+0x47e0] ;  /* 0x0047e00001087983 */ /* 0x000f240000300a00 */
[----:B------:R-:W-:Y:S01]  /*867a0*/  STL [R1+0x46a4], R0 ;  /* 0x0046a40001007387 */ /* 0x000fe20000100800 */
[----:B------:R-:W-:Y:S01]  /*867b0*/  STL [R1+0x46a0], R2 ;  /* 0x0046a00201007387 */ /* 0x000fe20000100800 */
[C---:B----4-:R-:W-:Y:S01]  /*867c0*/  HMMA.16816.F32 R8, R20.reuse, R18, R8 ;  /* 0x000000121408723c */ /* 0x050fe20000001808 */
[----:B------:R-:W-:Y:S11]  /*867d0*/  IMAD.MOV.U32 R3, RZ, RZ, R19 ;  /* 0x000000ffff037224 */ /* 0x000ff600078e0013 */
[----:B------:R-:W-:Y:S11]  /*867e0*/  @!UPT UIADD3 URZ, URZ, URZ, URZ ;  /* 0x0000003f3f3ff290 */ /* 0x000ff6000fffe03f */
[----:B------:R0:W-:Y:S01]  /*867f0*/  STL.64 [R1+0x8d0], R8 ;  /* 0x0008d00801007387 */ /* 0x0001e20000100a00 */
[----:B------:R1:W-:Y:S02]  /*86800*/  STL.64 [R1+0x8d8], R10 ;  /* 0x0008d80a01007387 */ /* 0x0003e40000100a00 */
[----:B0-----:R-:W-:Y:S01]  /*86810*/  IMAD.MOV.U32 R8, RZ, RZ, R18 ;  /* 0x000000ffff087224 */ /* 0x001fe200078e0012 */
[----:B-1----:R-:W4:Y:S01]  /*86820*/  LDL.LU.64 R10, [R1+0x47d8] ;  /* 0x0047d800010a7983 */ /* 0x002f220000300a00 */
        /* <DEDUP_REMOVED lines=12> */
[----:B------:R-:W2:Y:S03]  /*868f0*/  LDL.LU.64 R26, [R1+0x47b8] ;  /* 0x0047b800011a7983 */ /* 0x000ea60000300a00 */
        /* <DEDUP_REMOVED lines=19> */
[----:B0-----:R-:W3:Y:S01]  /*86a30*/  LDL.LU.64 R14, [R1+0x4798] ;  /* 0x00479800010e7983 */ /* 0x001ee20000300a00 */
[----:B------:R-:W2:Y:S02]  /*86a40*/  LDL.LU.64 R24, [R1+0x4790] ;  /* 0x0047900001187983 */ /* 0x000ea40000300a00 */
[----:B------:R-:W-:Y:S02]  /*86a50*/  STL [R1+0x46c4], R0 ;  /* 0x0046c40001007387 */ /* 0x000fe40000100800 */
[----:B------:R-:W-:Y:S01]  /*86a60*/  STL [R1+0x46c0], R8 ;  /* 0x0046c00801007387 */ /* 0x000fe20000100800 */
[----:B------:R-:W2:Y:S01]  /*86a70*/  LDL R9, [R1+0x22bc] ;  /* 0x0022bc0001097983 */ /* 0x000ea20000100800 */
[----:B----4-:R-:W-:Y:S01]  /*86a80*/  STL.64 [R1+0x4770], R10 ;  /* 0x0047700a01007387 */ /* 0x010fe20000100a00 */
[----:B---3--:R-:W-:Y:S02]  /*86a90*/  HMMA.16816.F32 R4, R20, R14, R4 ;  /* 0x0000000e1404723c */ /* 0x008fe40000001804 */
[----:B--2---:R-:W-:Y:S01]  /*86aa0*/  STL [R1+0x4768], R9 ;  /* 0x0047680901007387 */ /* 0x004fe20000100800 */
[----:B------:R-:W-:-:S02]  /*86ab0*/  IMAD.MOV.U32 R17, RZ, RZ, R14 ;  /* 0x000000ffff117224 */ /* 0x000fc400078e000e */
[----:B------:R-:W-:Y:S11]  /*86ac0*/  IMAD.MOV.U32 R3, RZ, RZ, R15 ;  /* 0x000000ffff037224 */ /* 0x000ff600078e000f */
[----:B------:R-:W-:Y:S07]  /*86ad0*/  @!UPT UIADD3 URZ, URZ, URZ, URZ ;  /* 0x0000003f3f3ff290 */ /* 0x000fee000fffe03f */
[----:B------:R0:W-:Y:S01]  /*86ae0*/  STL.64 [R1+0xb20], R4 ;  /* 0x000b200401007387 */ /* 0x0001e20000100a00 */
[----:B------:R1:W-:Y:S02]  /*86af0*/  STL.64 [R1+0xb28], R6 ;  /* 0x000b280601007387 */ /* 0x0003e40000100a00 */
[----:B------:R-:W2:Y:S02]  /*86b00*/  LDL.LU R12, [R1+0x270] ;  /* 0x00027000010c7983 */ /* 0x000ea40000300800 */
[----:B------:R-:W2:Y:S01]  /*86b10*/  LDL.LU R13, [R1+0x274] ;  /* 0x00027400010d7983 */ /* 0x000ea20000300800 */
[----:B------:R-:W3:Y:S01]  /*86b20*/  LDL.LU R14, [R1+0x278] ;  /* 0x00027800010e7983 */ /* 0x000ee20000300800 */
[----:B------:R-:W3:Y:S03]  /*86b30*/  LDL.LU R15, [R1+0x27c] ;  /* 0x00027c00010f7983 */ /* 0x000ee60000300800 */
[----:B0-----:R-:W4:Y:S01]  /*86b40*/  LDL.LU R4, [R1+0x280] ;  /* 0x0002800001047983 */ /* 0x001f220000300800 */
[----:B------:R-:W4:Y:S02]  /*86b50*/  LDL.LU R5, [R1+0x284] ;  /* 0x0002840001057983 */ /* 0x000f240000300800 */
[----:B-1----:R-:W2:Y:S02]  /*86b60*/  LDL.LU R6, [R1+0x288] ;  /* 0x0002880001067983 */ /* 0x002ea40000300800 */
[----:B------:R-:W2:Y:S02]  /*86b70*/  LDL.LU R7, [R1+0x28c] ;  /* 0x00028c0001077983 */ /* 0x000ea40000300800 */
[----:B--2---:R0:W-:Y:S01]  /*86b80*/  STL.64 [R1+0x4708], R6 ;  /* 0x0047080601007387 */ /* 0x0041e20000100a00 */
[----:B----4-:R-:W-:Y:S03]  /*86b90*/  STL.64 [R1+0x4700], R4 ;  /* 0x0047000401007387 */ /* 0x010fe60000100a00 */
[----:B0-----:R-:W2:Y:S04]  /*86ba0*/  LDL.64 R6, [R1+0x18] ;  /* 0x0000180001067983 */ /* 0x001ea80000100a00 */
[----:B--2---:R-:W-:Y:S01]  /*86bb0*/  STL.64 [R1+0x4718], R6 ;  /* 0x0047180601007387 */ /* 0x004fe20000100a00 */
[----:B------:R-:W2:Y:S02]  /*86bc0*/  LDL.LU R8, [R1+0x7c0] ;  /* 0x0007c00001087983 */ /* 0x000ea40000300800 */
[----:B------:R-:W2:Y:S02]  /*86bd0*/  LDL.LU R9, [R1+0x7c4] ;  /* 0x0007c40001097983 */ /* 0x000ea40000300800 */
[----:B------:R-:W4:Y:S01]  /*86be0*/  LDL.LU R10, [R1+0x7c8] ;  /* 0x0007c800010a7983 */ /* 0x000f220000300800 */
[----:B------:R-:W4:Y:S04]  /*86bf0*/  LDL.LU R11, [R1+0x7cc] ;  /* 0x0007cc00010b7983 */ /* 0x000f280000300800 */
[----:B----4-:R0:W-:Y:S01]  /*86c00*/  STL.64 [R1+0x4780], R10 ;  /* 0x0047800a01007387 */ /* 0x0101e20000100a00 */
[----:B--2---:R-:W-:Y:S02]  /*86c10*/  STL.64 [R1+0x4778], R8 ;  /* 0x0047780801007387 */ /* 0x004fe40000100a00 */
[----:B------:R-:W2:Y:S01]  /*86c20*/  LDL.64 R26, [R1+0x178] ;  /* 0x00017800011a7983 */ /* 0x000ea20000100a00 */
[----:B0-----:R-:W4:Y:S04]  /*86c30*/  LDL.64 R10, [R1+0x198] ;  /* 0x00019800010a7983 */ /* 0x001f280000100a00 */
[----:B--2---:R0:W-:Y:S04]  /*86c40*/  STL.64 [R1+0x4760], R26 ;  /* 0x0047601a01007387 */ /* 0x0041e80000100a00 */
[----:B0-----:R-:W2:Y:S01]  /*86c50*/  LDL.64 R26, [R1+0x188] ;  /* 0x00018800011a7983 */ /* 0x001ea20000100a00 */
[----:B------:R-:W-:-:S02]  /*86c60*/  IMAD.MOV.U32 R6, RZ, RZ, R25 ;  /* 0x000000ffff067224 */ /* 0x000fc400078e0019 */
[----:B------:R-:W-:Y:S01]  /*86c70*/  IMAD.MOV.U32 R7, RZ, RZ, R24 ;  /* 0x000000ffff077224 */ /* 0x000fe200078e0018 */
[----:B--2---:R0:W-:Y:S01]  /*86c80*/  STL.64 [R1+0x4788], R26 ;  /* 0x0047881a01007387 */ /* 0x0041e20000100a00 */
[----:B------:R-:W4:Y:S02]  /*86c90*/  LDL.LU R24, [R1+0x7d0] ;  /* 0x0007d00001187983 */ /* 0x000f240000300800 */
[----:B------:R-:W4:Y:S01]  /*86ca0*/  LDL.LU R25, [R1+0x7d4] ;  /* 0x0007d40001197983 */ /* 0x000f220000300800 */
[----:B0-----:R-:W4:Y:S01]  /*86cb0*/  LDL.LU R26, [R1+0x7d8] ;  /* 0x0007d800011a7983 */ /* 0x001f220000300800 */
[----:B------:R-:W4:Y:S02]  /*86cc0*/  LDL.LU R27, [R1+0x7dc] ;  /* 0x0007dc00011b7983 */ /* 0x000f240000300800 */
[----:B------:R0:W-:Y:S02]  /*86cd0*/  STL.64 [R1+0x4740], R6 ;  /* 0x0047400601007387 */ /* 0x0001e40000100a00 */
[----:B------:R-:W2:Y:S01]  /*86ce0*/  LDL.LU R4, [R1+0x490] ;  /* 0x0004900001047983 */ /* 0x000ea20000300800 */
[----:B------:R-:W2:Y:S04]  /*86cf0*/  LDL.LU R5, [R1+0x494] ;  /* 0x0004940001057983 */ /* 0x000ea80000300800 */
[----:B0-----:R-:W2:Y:S01]  /*86d00*/  LDL.LU R6, [R1+0x498] ;  /* 0x0004980001067983 */ /* 0x001ea20000300800 */
[----:B------:R-:W2:Y:S03]  /*86d10*/  LDL.LU R7, [R1+0x49c] ;  /* 0x00049c0001077983 */ /* 0x000ea60000300800 */
[----:B--2---:R-:W-:Y:S01]  /*86d20*/  STL.64 [R1+0x4758], R6 ;  /* 0x0047580601007387 */ /* 0x004fe20000100a00 */
[----:B------:R0:W-:Y:S03]  /*86d30*/  STL.64 [R1+0x4750], R4 ;  /* 0x0047500401007387 */ /* 0x0001e60000100a00 */
[----:B0-----:R-:W2:Y:S01]  /*86d40*/  LDL.LU R4, [R1+0x7b0] ;  /* 0x0007b00001047983 */ /* 0x001ea20000300800 */
[----:B------:R-:W2:Y:S02]  /*86d50*/  LDL.LU R5, [R1+0x7b4] ;  /* 0x0007b40001057983 */ /* 0x000ea40000300800 */
[----:B------:R-:W2:Y:S02]  /*86d60*/  LDL.LU R6, [R1+0x7b8] ;  /* 0x0007b80001067983 */ /* 0x000ea40000300800 */
[----:B------:R-:W2:Y:S01]  /*86d70*/  LDL.LU R7, [R1+0x7bc] ;  /* 0x0007bc0001077983 */ /* 0x000ea20000300800 */
[----:B---3--:R0:W-:Y:S01]  /*86d80*/  STL.64 [R1+0x46f8], R14 ;  /* 0x0046f80e01007387 */ /* 0x0081e20000100a00 */
[----:B------:R1:W-:Y:S03]  /*86d90*/  STL.64 [R1+0x46f0], R12 ;  /* 0x0046f00c01007387 */ /* 0x0003e60000100a00 */
[----:B0-----:R-:W3:Y:S01]  /*86da0*/  LDL.64 R14, [R1+0x8] ;  /* 0x00000800010e7983 */ /* 0x001ee20000100a00 */
[----:B----4-:R-:W-:Y:S03]  /*86db0*/  HMMA.16816.F32 R24, R20, R10, R24 ;  /* 0x0000000a1418723c */ /* 0x010fe60000001818 */
[----:B---3--:R0:W-:Y:S01]  /*86dc0*/  STL.64 [R1+0x4710], R14 ;  /* 0x0047100e01007387 */ /* 0x0081e20000100a00 */
[----:B-1----:R-:W3:Y:S02]  /*86dd0*/  LDL.LU R12, [R1+0x290] ;  /* 0x00029000010c7983 */ /* 0x002ee40000300800 */
[----:B------:R-:W3:Y:S01]  /*86de0*/  LDL.LU R13, [R1+0x294] ;  /* 0x00029400010d7983 */ /* 0x000ee20000300800 */
[----:B0-----:R-:W4:Y:S01]  /*86df0*/  LDL.LU R14, [R1+0x298] ;  /* 0x00029800010e7983 */ /* 0x001f220000300800 */
[----:B------:R-:W4:Y:S02]  /*86e00*/  LDL.LU R15, [R1+0x29c] ;  /* 0x00029c00010f7983 */ /* 0x000f240000300800 */
[----:B------:R-:W-:-:S02]  /*86e10*/  IMAD.MOV.U32 R2, RZ, RZ, R10 ;  /* 0x000000ffff027224 */ /* 0x000fc400078e000a */
[----:B------:R-:W-:Y:S01]  /*86e20*/  IMAD.MOV.U32 R16, RZ, RZ, R11 ;  /* 0x000000ffff107224 */ /* 0x000fe200078e000b */
[----:B----4-:R-:W-:Y:S01]  /*86e30*/  STL.64 [R1+0x4728], R14 ;  /* 0x0047280e01007387 */ /* 0x010fe20000100a00 */
[----:B---3--:R0:W-:Y:S03]  /*86e40*/  STL.64 [R1+0x4720], R12 ;  /* 0x0047200c01007387 */ /* 0x0081e60000100a00 */
[----:B0-----:R-:W3:Y:S01]  /*86e50*/  LDL.LU R12, [R1+0x2a0] ;  /* 0x0002a000010c7983 */ /* 0x001ee20000300800 */
[----:B------:R-:W3:Y:S02]  /*86e60*/  LDL.LU R13, [R1+0x2a4] ;  /* 0x0002a400010d7983 */ /* 0x000ee40000300800 */
[----:B------:R-:W3:Y:S02]  /*86e70*/  LDL.LU R14, [R1+0x2a8] ;  /* 0x0002a800010e7983 */ /* 0x000ee40000300800 */
[----:B------:R-:W3:Y:S01]  /*86e80*/  LDL.LU R15, [R1+0x2ac] ;  /* 0x0002ac00010f7983 */ /* 0x000ee20000300800 */
[----:B------:R-:W-:Y:S01]  /*86e90*/  STL [R1+0x46cc], R3 ;  /* 0x0046cc0301007387 */ /* 0x000fe20000100800 */
[----:B------:R-:W-:Y:S02]  /*86ea0*/  STL [R1+0x46c8], R17 ;  /* 0x0046c81101007387 */ /* 0x000fe40000100800 */
[----:B------:R-:W-:Y:S02]  /*86eb0*/  STL.64 [R1+0xb10], R24 ;  /* 0x000b101801007387 */ /* 0x000fe40000100a00 */
[----:B------:R0:W-:Y:S02]  /*86ec0*/  STL.64 [R1+0xb18], R26 ;  /* 0x000b181a01007387 */ /* 0x0001e40000100a00 */
[----:B0-----:R-:W4:Y:S01]  /*86ed0*/  LDL.LU.64 R26, [R1+0x4788] ;  /* 0x00478800011a7983 */ /* 0x001f220000300a00 */
[----:B------:R-:W4:Y:S02]  /*86ee0*/  LDL.LU.64 R10, [R1+0x4780] ;  /* 0x00478000010a7983 */ /* 0x000f240000300a00 */
        /* <DEDUP_REMOVED lines=9> */
[----:B------:R-:W2:Y:S02]  /*86f80*/  LDL.LU.64 R26, [R1+0x4760] ;  /* 0x00476000011a7983 */ /* 0x000ea40000300a00 */
[----:B--2---:R-:W-:Y:S01]  /*86f90*/  HMMA.16816.F32 R4, R20, R26, R4 ;  /* 0x0000001a1404723c */ /* 0x004fe20000001804 */
[----:B----4-:R-:W-:Y:S01]  /*86fa0*/  STL.64 [R1+0x46d8], R10 ;  /* 0x0046d80a01007387 */ /* 0x010fe20000100a00 */
[----:B------:R0:W-:Y:S02]  /*86fb0*/  STL.64 [R1+0x46d0], R8 ;  /* 0x0046d00801007387 */ /* 0x0001e40000100a00 */
[----:B------:R-:W-:-:S02]  /*86fc0*/  IMAD.MOV.U32 R3, RZ, RZ, R26 ;  /* 0x000000ffff037224 */ /* 0x000fc400078e001a */
[----:B------:R-:W-:Y:S01]  /*86fd0*/  IMAD.MOV.U32 R17, RZ, RZ, R27 ;  /* 0x000000ffff117224 */ /* 0x000fe200078e001b */
[----:B0-----:R-:W2:Y:S01]  /*86fe0*/  LDL.LU R8, [R1+0x260] ;  /* 0x0002600001087983 */ /* 0x001ea20000300800 */
[----:B------:R-:W2:Y:S02]  /*86ff0*/  LDL.LU R9, [R1+0x264] ;  /* 0x0002640001097983 */ /* 0x000ea40000300800 */
[----:B------:R-:W2:Y:S11]  /*87000*/  LDL.LU R10, [R1+0x268] ;  /* 0x00026800010a7983 */ /* 0x000eb60000300800 */
[----:B------:R-:W-:Y:S02]  /*87010*/  @!UPT UIADD3 URZ, URZ, URZ, URZ ;  /* 0x0000003f3f3ff290 */ /* 0x000fe4000fffe03f */
[----:B------:R-:W-:Y:S01]  /*87020*/  STL.64 [R1+0xaf0], R4 ;  /* 0x000af00401007387 */ /* 0x000fe20000100a00 */
[----:B------:R0:W-:Y:S03]  /*87030*/  STL.64 [R1+0xaf8], R6 ;  /* 0x000af80601007387 */ /* 0x0001e60000100a00 */
[----:B0-----:R-:W4:Y:S01]  /*87040*/  LDL.LU.64 R6, [R1+0x4758] ;  /* 0x0047580001067983 */ /* 0x001f220000300a00 */
[----:B------:R-:W4:Y:S02]  /*87050*/  LDL.LU.64 R4, [R1+0x4750] ;  /* 0x0047500001047983 */ /* 0x000f240000300a00 */
[----:B------:R-:W4:Y:S02]  /*87060*/  LDL.LU.64 R26, [R1+0x4748] ;  /* 0x00474800011a7983 */ /* 0x000f240000300a00 */
[----:B----4-:R-:W-:Y:S01]  /*87070*/  HMMA.16816.F32 R20, R20, R26, R4 ;  /* 0x0000001a1414723c */ /* 0x010fe20000001804 */
[----:B------:R-:W3:Y:S01]  /*87080*/  LDL.LU.64 R6, [R1+0x4740] ;  /* 0x0047400001067983 */ /* 0x000ee20000300a00 */
[----:B------:R-:W3:Y:S02]  /*87090*/  LDL.LU.64 R26, [R1+0x4738] ;  /* 0x00473800011a7983 */ /* 0x000ee40000300a00 */
[----:B------:R-:W3:Y:S02]  /*870a0*/  LDL.LU.64 R24, [R1+0x4730] ;  /* 0x0047300001187983 */ /* 0x000ee40000300a00 */
[----:B------:R-:W-:Y:S11]  /*870b0*/  IMAD.MOV.U32 R11, RZ, RZ, R29 ;  /* 0x000000ffff0b7224 */ /* 0x000ff600078e001d */
[----:B------:R-:W-:Y:S06]  /*870c0*/  @!UPT UIADD3 URZ, URZ, URZ, URZ ;  /* 0x0000003f3f3ff290 */ /* 0x000fec000fffe03f */
[----:B------:R0:W-:Y:S01]  /*870d0*/  STL.64 [R1+0x7b0], R20 ;  /* 0x0007b01401007387 */ /* 0x0001e20000100a00 */
[----:B------:R1:W-:Y:S02]  /*870e0*/  STL [R1+0x7b8], R22 ;  /* 0x0007b81601007387 */ /* 0x0003e40000100800 */
[----:B------:R-:W-:Y:S01]  /*870f0*/  IMAD.MOV.U32 R29, RZ, RZ, R23 ;  /* 0x000000ffff1d7224 */ /* 0x000fe200078e0017 */
[----:B0-----:R-:W4:Y:S01]  /*87100*/  LDL.LU R20, [R1+0x250] ;  /* 0x0002500001147983 */ /* 0x001f220000300800 */
[----:B------:R-:W4:Y:S02]  /*87110*/  LDL.LU R21, [R1+0x254] ;  /* 0x0002540001157983 */ /* 0x000f240000300800 */
[----:B-1----:R-:W4:Y:S02]  /*87120*/  LDL.LU R22, [R1+0x258] ;  /* 0x0002580001167983 */ /* 0x002f240000300800 */
[----:B------:R-:W4:Y:S01]  /*87130*/  LDL.LU R23, [R1+0x25c] ;  /* 0x00025c0001177983 */ /* 0x000f220000300800 */
[----:B------:R-:W-:Y:S01]  /*87140*/  STL [R1+0x3e68], R29 ;  /* 0x003e681d01007387 */ /* 0x000fe20000100800 */
[C---:B---3--:R-:W-:Y:S03]  /*87150*/  HMMA.16816.F32 R4, R24.reuse, R6, R12 ;  /* 0x000000061804723c */ /* 0x048fe6000000180c */
[----:B------:R-:W3:Y:S01]  /*87160*/  LDL.LU.64 R14, [R1+0x4728] ;  /* 0x00472800010e7983 */ /* 0x000ee20000300a00 */
[----:B------:R-:W3:Y:S11]  /*87170*/  LDL.LU.64 R12, [R1+0x4720] ;  /* 0x00472000010c7983 */ /* 0x000ef60000300a00 */
[----:B------:R-:W-:Y:S08]  /*87180*/  @!UPT UIADD3 URZ, URZ, URZ, URZ ;  /* 0x0000003f3f3ff290 */ /* 0x000ff0000fffe03f */
        /* <DEDUP_REMOVED lines=12> */
[C---:B---3--:R-:W-:Y:S11]  /*87250*/  HMMA.16816.F32 R4, R24.reuse, R14, R4 ;  /* 0x0000000e1804723c */ /* 0x048ff60000001804 */
[----:B------:R-:W-:Y:S11]  /*87260*/  @!UPT UIADD3 URZ, URZ, URZ, URZ ;  /* 0x0000003f3f3ff290 */ /* 0x000ff6000fffe03f */
[----:B------:R-:W-:Y:S01]  /*87270*/  @!UPT UIADD3 URZ, URZ, URZ, URZ ;  /* 0x0000003f3f3ff290 */ /* 0x000fe2000fffe03f */
[----:B------:R0:W-:Y:S01]  /*87280*/  STL.64 [R1+0x2a0], R4 ;  /* 0x0002a00401007387 */ /* 0x0001e20000100a00 */
[----:B------:R-:W-:Y:S02]  /*87290*/  STL.64 [R1+0x2a8], R6 ;  /* 0x0002a80601007387 */ /* 0x000fe40000100a00 */
[----:B0-----:R-:W-:Y:S02]  /*872a0*/  IMAD.MOV.U32 R5, RZ, RZ, R14 ;  /* 0x000000ffff057224 */ /* 0x001fe400078e000e */
[----:B------:R-:W-:Y:S02]  /*872b0*/  IMAD.MOV.U32 R4, RZ, RZ, R15 ;  /* 0x000000ffff047224 */ /* 0x000fe400078e000f */
[----:B------:R-:W3:Y:S01]  /*872c0*/  LDL.LU.64 R14, [R1+0x46f8] ;  /* 0x0046f800010e7983 */ /* 0x000ee20000300a00 */
[----:B------:R-:W3:Y:S02]  /*872d0*/  LDL.LU.64 R12, [R1+0x46f0] ;  /* 0x0046f000010c7983 */ /* 0x000ee40000300a00 */
[C---:B---3--:R-:W-:Y:S11]  /*872e0*/  HMMA.16816.F32 R12, R24.reuse, R18, R12 ;  /* 0x00000012180c723c */ /* 0x048ff6000000180c */
[----:B------:R-:W-:Y:S11]  /*872f0*/  @!UPT UIADD3 URZ, URZ, URZ, URZ ;  /* 0x0000003f3f3ff290 */ /* 0x000ff6000fffe03f */
[----:B------:R-:W-:Y:S01]  /*87300*/  @!UPT UIADD3 URZ, URZ, URZ, URZ ;  /* 0x0000003f3f3ff290 */ /* 0x000fe2000fffe03f */
[----:B------:R-:W-:Y:S01]  /*87310*/  STL.64 [R1+0x290], R12 ;  /* 0x0002900c01007387 */ /* 0x000fe20000100a00 */
[----:B------:R0:W-:Y:S03]  /*87320*/  STL.64 [R1+0x298], R14 ;  /* 0x0002980e01007387 */ /* 0x0001e60000100a00 */
[----:B0-----:R-:W2:Y:S01]  /*87330*/  LDL.LU.64 R14, [R1+0x46e8] ;  /* 0x0046e800010e7983 */ /* 0x001ea20000300a00 */
[----:B------:R-:W3:Y:S02]  /*87340*/  LDL.LU R12, [R1+0x46e0] ;  /* 0x0046e000010c7983 */ /* 0x000ee40000300800 */
[----:B------:R-:W-:Y:S01]  /*87350*/  STL.64 [R1+0x4580], R18 ;  /* 0x0045801201007387 */ /* 0x000fe20000100a00 */
[C---:B--2---:R-:W-:Y:S11]  /*87360*/  HMMA.16816.F32 R8, R24.reuse, R14, R8 ;  /* 0x0000000e1808723c */ /* 0x044ff60000001808 */
[----:B------:R-:W-:Y:S11]  /*87370*/  @!UPT UIADD3 URZ, URZ, URZ, URZ ;  /* 0x0000003f3f3ff290 */ /* 0x000ff6000fffe03f */
[----:B------:R-:W-:Y:S01]  /*87380*/  @!UPT UIADD3 URZ, URZ, URZ, URZ ;  /* 0x0000003f3f3ff290 */ /* 0x000fe2000fffe03f */
[----:B------:R-:W-:Y:S01]  /*87390*/  STL.64 [R1+0x280], R8 ;  /* 0x0002800801007387 */ /* 0x000fe20000100a00 */
[----:B------:R0:W-:Y:S03]  /*873a0*/  STL.64 [R1+0x288], R10 ;  /* 0x0002880a01007387 */ /* 0x0001e60000100a00 */
[----:B0-----:R-:W4:Y:S01]  /*873b0*/  LDL.LU.64 R10, [R1+0x46d8] ;  /* 0x0046d800010a7983 */ /* 0x001f220000300a00 */
[----:B------:R-:W2:Y:S02]  /*873c0*/  LDL.LU.64 R8, [R1+0x46d0] ;  /* 0x0046d00001087983 */ /* 0x000ea40000300a00 */
[----:B------:R-:W-:Y:S01]  /*873d0*/  STL.64 [R1+0x4578], R14 ;  /* 0x0045780e01007387 */ /* 0x000fe20000100a00 */
[----:B----4-:R-:W-:Y:S01]  /*873e0*/  HMMA.16816.F32 R20, R24, R10, R20 ;  /* 0x0000000a1814723c */ /* 0x010fe20000001814 */
[----:B------:R-:W-:Y:S01]  /*873f0*/  STL.64 [R1+0x4570], R10 ;  /* 0x0045700a01007387 */ /* 0x000fe20000100a00 */
[----:B--2---:R-:W-:Y:S11]  /*87400*/  STL [R1+0x4568], R9 ;  /* 0x0045680901007387 */ /* 0x004ff60000100800 */
[----:B------:R-:W-:Y:S10]  /*87410*/  @!UPT UIADD3 URZ, URZ, URZ, URZ ;  /* 0x0000003f3f3ff290 */ /* 0x000ff4000fffe03f */
[----:B------:R-:W-:Y:S01]  /*87420*/  STL.64 [R1+0x270], R20 ;  /* 0x0002701401007387 */ /* 0x000fe20000100a00 */
[----:B------:R-:W-:Y:S02]  /*87430*/  STL.64 [R1+0x278], R22 ;  /* 0x0002781601007387 */ /* 0x000fe40000100a00 */
[----:B---3--:R0:W1:Y:S02]  /*87440*/  LDSM.16.MT88.4 R20, [R12+0x25080] ;  /* 0x025080000c14783b */ /* 0x0080640000004200 */
[----:B0-----:R-:W2:Y:S02]  /*87450*/  LDL.LU R12, [R1+0x450] ;  /* 0x00045000010c7983 */ /* 0x001ea40000300800 */
[----:B------:R-:W2:Y:S02]  /*87460*/  LDL.LU R13, [R1+0x454] ;  /* 0x00045400010d7983 */ /* 0x000ea40000300800 */
[----:B------:R-:W3:Y:S02]  /*87470*/  LDL.LU R14, [R1+0x458] ;  /* 0x00045800010e7983 */ /* 0x000ee40000300800 */
[----:B------:R-:W3:Y:S02]  /*87480*/  LDL.LU R15, [R1+0x45c] ;  /* 0x00045c00010f7983 */ /* 0x000ee40000300800 */
[----:B------:R-:W-:-:S02]  /*87490*/  IMAD.MOV.U32 R18, RZ, RZ, R5 ;  /* 0x000000ffff127224 */ /* 0x000fc400078e0005 */
[----:B------:R-:W-:Y:S01]  /*874a0*/  IMAD.MOV.U32 R19, RZ, RZ, R4 ;  /* 0x000000ffff137224 */ /* 0x000fe200078e0004 */
[----:B---3--:R-:W-:Y:S01]  /*874b0*/  STL.64 [R1+0x4590], R14 ;  /* 0x0045900e01007387 */ /* 0x008fe20000100a00 */
[----:B--2---:R0:W-:Y:S03]  /*874c0*/  STL.64 [R1+0x4588], R12 ;  /* 0x0045880c01007387 */ /* 0x0041e60000100a00 */
[----:B------:R2:W-:Y:S01]  /*874d0*/  STL.64 [R1+0x4598], R18 ;  /* 0x0045981201007387 */ /* 0x0005e20000100a00 */
[----:B0-----:R-:W3:Y:S01]  /*874e0*/  LDL.LU R12, [R1+0x460] ;  /* 0x00046000010c7983 */ /* 0x001ee20000300800 */
[----:B------:R-:W3:Y:S02]  /*874f0*/  LDL.LU R13, [R1+0x464] ;  /* 0x00046400010d7983 */ /* 0x000ee40000300800 */
[----:B------:R-:W4:Y:S02]  /*87500*/  LDL.LU R14, [R1+0x468] ;  /* 0x00046800010e7983 */ /* 0x000f240000300800 */
[----:B------:R-:W4:Y:S01]  /*87510*/  LDL.LU R15, [R1+0x46c] ;  /* 0x00046c00010f7983 */ /* 0x000f220000300800 */
[----:B------:R-:W3:Y:S01]  /*87520*/  LDL.LU R4, [R1+0x240] ;  /* 0x0002400001047983 */ /* 0x000ee20000300800 */
[----:B------:R-:W3:Y:S02]  /*87530*/  LDL.LU R5, [R1+0x244] ;  /* 0x0002440001057983 */ /* 0x000ee40000300800 */
[----:B------:R-:W3:Y:S02]  /*87540*/  LDL.LU R6, [R1+0x248] ;  /* 0x0002480001067983 */ /* 0x000ee40000300800 */
[----:B------:R-:W3:Y:S02]  /*87550*/  LDL.LU R7, [R1+0x24c] ;  /* 0x00024c0001077983 */ /* 0x000ee40000300800 */
[----:B--2---:R-:W-:-:S02]  /*87560*/  IMAD.MOV.U32 R18, RZ, RZ, R0 ;  /* 0x000000ffff127224 */ /* 0x004fc400078e0000 */
[----:B------:R-:W-:Y:S02]  /*87570*/  IMAD.MOV.U32 R10, RZ, RZ, R2 ;  /* 0x000000ffff0a7224 */ /* 0x000fe400078e0002 */
[----:B------:R-:W-:Y:S01]  /*87580*/  IMAD.MOV.U32 R11, RZ, RZ, R16 ;  /* 0x000000ffff0b7224 */ /* 0x000fe200078e0010 */
[----:B---3--:R0:W-:Y:S01]  /*87590*/  STL.64 [R1+0x45e0], R6 ;  /* 0x0045e00601007387 */ /* 0x0081e20000100a00 */
[----:B------:R-:W-:Y:S02]  /*875a0*/  STL.64 [R1+0x45d8], R4 ;  /* 0x0045d80401007387 */ /* 0x000fe40000100a00 */
[----:B0-----:R-:W-:Y:S02]  /*875b0*/  IMAD.MOV.U32 R6, RZ, RZ, R3 ;  /* 0x000000ffff067224 */ /* 0x001fe400078e0003 */
[----:B------:R-:W-:Y:S01]  /*875c0*/  IMAD.MOV.U32 R7, RZ, RZ, R17 ;  /* 0x000000ffff077224 */ /* 0x000fe200078e0011 */
[----:B------:R-:W2:Y:S01]  /*875d0*/  LDL.LU R3, [R1+0x46cc] ;  /* 0x0046cc0001037983 */ /* 0x000ea20000300800 */
[----:B------:R-:W3:Y:S03]  /*875e0*/  LDL.LU R17, [R1+0x46c8] ;  /* 0x0046c80001117983 */ /* 0x000ee60000300800 */
[----:B------:R0:W-:Y:S01]  /*875f0*/  STL.64 [R1+0x45f0], R6 ;  /* 0x0045f00601007387 */ /* 0x0001e20000100a00 */
[----:B----4-:R-:W-:Y:S02]  /*87600*/  STL.64 [R1+0x45a8], R14 ;  /* 0x0045a80e01007387 */ /* 0x010fe40000100a00 */
[----:B------:R-:W-:Y:S02]  /*87610*/  STL.64 [R1+0x45a0], R12 ;  /* 0x0045a00c01007387 */ /* 0x000fe40000100a00 */
[----:B------:R-:W4:Y:S02]  /*87620*/  LDL.LU R0, [R1+0x46c4] ;  /* 0x0046c40001007983 */ /* 0x000f240000300800 */
[----:B0-----:R-:W-:-:S02]  /*87630*/  IMAD.MOV.U32 R6, RZ, RZ, R8 ;  /* 0x000000ffff067224 */ /* 0x001fc400078e0008 */
[----:B------:R-:W-:Y:S01]  /*87640*/  IMAD.MOV.U32 R7, RZ, RZ, R28 ;  /* 0x000000ffff077224 */ /* 0x000fe200078e001c */
[----:B------:R-:W4:Y:S01]  /*87650*/  LDL.LU R8, [R1+0x46c0] ;  /* 0x0046c00001087983 */ /* 0x000f220000300800 */
[----:B------:R-:W4:Y:S03]  /*87660*/  LDL.LU R28, [R1+0x46bc] ;  /* 0x0046bc00011c7983 */ /* 0x000f260000300800 */
[----:B------:R0:W-:Y:S01]  /*87670*/  STL.64 [R1+0x4608], R6 ;  /* 0x0046080601007387 */ /* 0x0001e20000100a00 */
[----:B------:R-:W4:Y:S02]  /*87680*/  LDL.LU R2, [R1+0x46b8] ;  /* 0x0046b80001027983 */ /* 0x000f240000300800 */
[----:B------:R-:W4:Y:S02]  /*87690*/  LDL.LU R16, [R1+0x46b4] ;  /* 0x0046b40001107983 */ /* 0x000f240000300800 */
[----:B------:R2:W-:Y:S01]  /*876a0*/  STL.64 [R1+0x4610], R10 ;  /* 0x0046100a01007387 */ /* 0x0005e20000100a00 */
[----:B------:R-:W4:Y:S01]  /*876b0*/  LDL.LU R4, [R1+0x630] ;  /* 0x0006300001047983 */ /* 0x000f220000300800 */
[----:B------:R-:W4:Y:S03]  /*876c0*/  LDL.LU R5, [R1+0x634] ;  /* 0x0006340001057983 */ /* 0x000f260000300800 */
[----:B0-----:R-:W4:Y:S01]  /*876d0*/  LDL.LU R6, [R1+0x638] ;  /* 0x0006380001067983 */ /* 0x001f220000300800 */
[----:B------:R-:W4:Y:S02]  /*876e0*/  LDL.LU R7, [R1+0x63c] ;  /* 0x00063c0001077983 */ /* 0x000f240000300800 */
[----:B--2---:R-:W-:-:S02]  /*876f0*/  IMAD.MOV.U32 R11, RZ, RZ, R3 ;  /* 0x000000ffff0b7224 */ /* 0x004fc400078e0003 */
[----:B---3--:R-:W-:Y:S01]  /*87700*/  IMAD.MOV.U32 R10, RZ, RZ, R17 ;  /* 0x000000ffff0a7224 */ /* 0x008fe200078e0011 */
[----:B----4-:R-:W-:Y:S01]  /*87710*/  STL.64 [R1+0x4620], R6 ;  /* 0x0046200601007387 */ /* 0x010fe20000100a00 */
[----:B------:R0:W-:Y:S02]  /*87720*/  STL.64 [R1+0x4618], R4 ;  /* 0x0046180401007387 */ /* 0x0001e40000100a00 */
[----:B------:R-:W2:Y:S02]  /*87730*/  LDL.LU R17, [R1+0x46b0] ;  /* 0x0046b00001117983 */ /* 0x000ea40000300800 */
[----:B------:R-:W3:Y:S01]  /*87740*/  LDL.LU R3, [R1+0x46ac] ;  /* 0x0046ac0001037983 */ /* 0x000ee20000300800 */
[----:B------:R4:W-:Y:S04]  /*87750*/  STL.64 [R1+0x4628], R10 ;  /* 0x0046280a01007387 */ /* 0x0009e80000100a00 */
[----:B0-----:R-:W2:Y:S01]  /*87760*/  LDL.LU R4, [R1+0x640] ;  /* 0x0006400001047983 */ /* 0x001ea20000300800 */
[----:B------:R-:W2:Y:S02]  /*87770*/  LDL.LU R5, [R1+0x644] ;  /* 0x0006440001057983 */ /* 0x000ea40000300800 */
[----:B------:R-:W2:Y:S02]  /*87780*/  LDL.LU R6, [R1+0x648] ;  /* 0x0006480001067983 */ /* 0x000ea40000300800 */
[----:B------:R-:W2:Y:S02]  /*87790*/  LDL.LU R7, [R1+0x64c] ;  /* 0x00064c0001077983 */ /* 0x000ea40000300800 */
[----:B----4-:R-:W-:-:S02]  /*877a0*/  IMAD.MOV.U32 R10, RZ, RZ, R8 ;  /* 0x000000ffff0a7224 */ /* 0x010fc400078e0008 */
[----:B------:R-:W-:Y:S01]  /*877b0*/  IMAD.MOV.U32 R11, RZ, RZ, R0 ;  /* 0x000000ffff0b7224 */ /* 0x000fe200078e0000 */
[----:B--2---:R-:W-:Y:S01]  /*877c0*/  STL.64 [R1+0x4638], R6 ;  /* 0x0046380601007387 */ /* 0x004fe20000100a00 */
[----:B------:R-:W-:Y:S02]  /*877d0*/  STL.64 [R1+0x4630], R4 ;  /* 0x0046300401007387 */ /* 0x000fe40000100a00 */
[----:B------:R-:W2:Y:S02]  /*877e0*/  LDL.LU R8, [R1+0x46a8] ;  /* 0x0046a80001087983 */ /* 0x000ea40000300800 */
[----:B------:R-:W4:Y:S01]  /*877f0*/  LDL.LU R0, [R1+0x46a4] ;  /* 0x0046a40001007983 */ /* 0x000f220000300800 */
[----:B------:R0:W-:Y:S02]  /*87800*/  STL.64 [R1+0x4640], R10 ;  /* 0x0046400a01007387 */ /* 0x0001e40000100a00 */
[----:B0-----:R-:W-:Y:S02]  /*87810*/  IMAD.MOV.U32 R10, RZ, RZ, R2 ;  /* 0x000000ffff0a7224 */ /* 0x001fe400078e0002 */
[----:B------:R-:W-:Y:S01]  /*87820*/  IMAD.MOV.U32 R11, RZ, RZ, R28 ;  /* 0x000000ffff0b7224 */ /* 0x000fe200078e001c */
[----:B------:R-:W2:Y:S04]  /*87830*/  LDL.LU R2, [R1+0x46a0] ;  /* 0x0046a00001027983 */ /* 0x000ea80000300800 */
[----:B------:R0:W-:Y:S01]  /*87840*/  STL.64 [R1+0x4658], R10 ;  /* 0x0046580a01007387 */ /* 0x0001e20000100a00 */
[----:B------:R-:W2:Y:S02]  /*87850*/  LDL.LU R4, [R1+0x650] ;  /* 0x0006500001047983 */ /* 0x000ea40000300800 */
[----:B------:R-:W2:Y:S02]  /*87860*/  LDL.LU R5, [R1+0x654] ;  /* 0x0006540001057983 */ /* 0x000ea40000300800 */
[----:B------:R-:W2:Y:S01]  /*87870*/  LDL.LU R6, [R1+0x658] ;  /* 0x0006580001067983 */ /* 0x000ea20000300800 */
[----:B------:R-:W2:Y:S01]  /*87880*/  LDL.LU R7, [R1+0x65c] ;  /* 0x00065c0001077983 */ /* 0x000ea20000300800 */
[----:B0-----:R-:W-:-:S02]  /*87890*/  IMAD.MOV.U32 R10, RZ, RZ, R17 ;  /* 0x000000ffff0a7224 */ /* 0x001fc400078e0011 */
[----:B------:R-:W-:-:S05]  /*878a0*/  IMAD.MOV.U32 R11, RZ, RZ, R16 ;  /* 0x000000ffff0b7224 */ /* 0x000fca00078e0010 */
[----:B------:R-:W-:Y:S04]  /*878b0*/  STL.64 [R1+0x4670], R10 ;  /* 0x0046700a01007387 */ /* 0x000fe80000100a00 */
[----:B--2---:R-:W-:Y:S01]  /*878c0*/  STL.64 [R1+0x4650], R6 ;  /* 0x0046500601007387 */ /* 0x004fe20000100a00 */
[----:B------:R0:W-:Y:S03]  /*878d0*/  STL.64 [R1+0x4648], R4 ;  /* 0x0046480401007387 */ /* 0x0001e60000100a00 */
[----:B0-----:R-:W2:Y:S01]  /*878e0*/  LDL.LU R4, [R1+0x660] ;  /* 0x0006600001047983 */ /* 0x001ea20000300800 */
[----:B------:R-:W2:Y:S02]  /*878f0*/  LDL.LU R5, [R1+0x664] ;  /* 0x0006640001057983 */ /* 0x000ea40000300800 */
[----:B------:R-:W2:Y:S02]  /*87900*/  LDL.LU R6, [R1+0x668] ;  /* 0x0006680001067983 */ /* 0x000ea40000300800 */
[----:B------:R-:W2:Y:S02]  /*87910*/  LDL.LU R7, [R1+0x66c] ;  /* 0x00066c0001077983 */ /* 0x000ea40000300800 */
[----:B------:R-:W-:-:S02]  /*87920*/  IMAD.MOV.U32 R10, RZ, RZ, R8 ;  /* 0x000000ffff0a7224 */ /* 0x000fc400078e0008 */
[----:B---3--:R-:W-:-:S05]  /*87930*/  IMAD.MOV.U32 R11, RZ, RZ, R3 ;  /* 0x000000ffff0b7224 */ /* 0x008fca00078e0003 */
[----:B------:R-:W-:Y:S04]  /*87940*/  STL.64 [R1+0x4688], R10 ;  /* 0x0046880a01007387 */ /* 0x000fe80000100a00 */
        /* <DEDUP_REMOVED lines=19> */
[----:B------:R0:W-:Y:S04]  /*87a80*/  STL.64 [R1+0x45b0], R18 ;  /* 0x0045b01201007387 */ /* 0x0001e80000100a00 */
[----:B0-----:R-:W3:Y:S04]  /*87a90*/  LDL.64 R18, [R1+0x28] ;  /* 0x0000280001127983 */ /* 0x001ee80000100a00 */
[----:B---3--:R0:W-:Y:S01]  /*87aa0*/  STL.64 [R1+0x45e8], R18 ;  /* 0x0045e81201007387 */ /* 0x0081e20000100a00 */
[----:B------:R-:W3:Y:S02]  /*87ab0*/  LDL.LU R16, [R1+0x610] ;  /* 0x0006100001107983 */ /* 0x000ee40000300800 */
[----:B------:R-:W3:Y:S01]  /*87ac0*/  LDL.LU R17, [R1+0x614] ;  /* 0x0006140001117983 */ /* 0x000ee20000300800 */
[----:B0-----:R-:W2:Y:S01]  /*87ad0*/  LDL.LU R18, [R1+0x618] ;  /* 0x0006180001127983 */ /* 0x001ea20000300800 */
[----:B------:R-:W2:Y:S02]  /*87ae0*/  LDL.LU R19, [R1+0x61c] ;  /* 0x00061c0001137983 */ /* 0x000ea40000300800 */
[----:B------:R-:W-:-:S02]  /*87af0*/  IMAD.MOV.U32 R10, RZ, RZ, R2 ;  /* 0x000000ffff0a7224 */ /* 0x000fc400078e0002 */
[----:B----4-:R-:W-:Y:S01]  /*87b00*/  IMAD.MOV.U32 R11, RZ, RZ, R0 ;  /* 0x000000ffff0b7224 */ /* 0x010fe200078e0000 */
[----:B--2---:R-:W-:Y:S01]  /*87b10*/  STL.64 [R1+0x4600], R18 ;  /* 0x0046001201007387 */ /* 0x004fe20000100a00 */
[----:B---3--:R0:W-:Y:S03]  /*87b20*/  STL.64 [R1+0x45f8], R16 ;  /* 0x0045f81001007387 */ /* 0x0081e60000100a00 */
[----:B0-----:R-:W2:Y:S01]  /*87b30*/  LDL.LU R16, [R1+0x620] ;  /* 0x0006200001107983 */ /* 0x001ea20000300800 */
[----:B------:R-:W2:Y:S02]  /*87b40*/  LDL.LU R17, [R1+0x624] ;  /* 0x0006240001117983 */ /* 0x000ea40000300800 */
[----:B------:R-:W2:Y:S02]  /*87b50*/  LDL.LU R18, [R1+0x628] ;  /* 0x0006280001127983 */ /* 0x000ea40000300800 */
[----:B------:R-:W2:Y:S01]  /*87b60*/  LDL.LU R19, [R1+0x62c] ;  /* 0x00062c0001137983 */ /* 0x000ea20000300800 */
[----:B------:R-:W3:Y:S01]  /*87b70*/  LDL.LU R12, [R1+0x470] ;  /* 0x00047000010c7983 */ /* 0x000ee20000300800 */
        /* <DEDUP_REMOVED lines=10> */
[----:B-1----:R0:W-:Y:S01]  /*87c20*/  STL.64 [R1+0x44b8], R22 ;  /* 0x0044b81601007387 */ /* 0x0021e20000100a00 */
[----:B------:R-:W-:Y:S03]  /*87c30*/  STL.64 [R1+0x44b0], R20 ;  /* 0x0044b01401007387 */ /* 0x000fe60000100a00 */
[----:B0-----:R-:W4:Y:S01]  /*87c40*/  LDL.64 R22, [R1+0x168] ;  /* 0x0001680001167983 */ /* 0x001f220000100a00 */
[----:B------:R-:W2:Y:S02]  /*87c50*/  LDL.LU.64 R6, [R1+0x4698] ;  /* 0x0046980001067983 */ /* 0x000ea40000300a00 */
[----:B------:R-:W2:Y:S05]  /*87c60*/  LDL.LU.64 R4, [R1+0x4690] ;  /* 0x0046900001047983 */ /* 0x000eaa0000300a00 */
[----:B------:R-:W-:Y:S01]  /*87c70*/  STL.64 [R1+0x970], R8 ;  /* 0x0009700801007387 */ /* 0x000fe20000100a00 */
[----:B------:R0:W-:Y:S04]  /*87c80*/  STL.64 [R1+0x978], R10 ;  /* 0x0009780a01007387 */ /* 0x0001e80000100a00 */
        /* <DEDUP_REMOVED lines=49> */
[----:B------:R-:W-:Y:S01]  /*87fa0*/  STL.64 [R1+0x7d0], R4 ;  /* 0x0007d00401007387 */ /* 0x000fe20000100a00 */
[----:B------:R0:W-:Y:S03]  /*87fb0*/  STL.64 [R1+0x7d8], R6 ;  /* 0x0007d80601007387 */ /* 0x0001e60000100a00 */
[----:B0-----:R-:W2:Y:S02]  /*87fc0*/  LDL.LU.64 R6, [R1+0x45f0] ;  /* 0x0045f00001067983 */ /* 0x001ea40000300a00 */
[C---:B--2---:R-:W-:Y:S02]  /*87fd0*/  HMMA.16816.F32 R4, R24.reuse, R6, R16 ;  /* 0x000000061804723c */ /* 0x044fe40000001810 */
        /* <DEDUP_REMOVED lines=14> */
[----:B-1----:R-:W2:Y:S02]  /*880c0*/  LDL.LU R26, [R1+0x438] ;  /* 0x00043800011a7983 */ /* 0x002ea40000300800 */
[----:B------:R-:W2:Y:S01]  /*880d0*/  LDL.LU R27, [R1+0x43c] ;  /* 0x00043c00011b7983 */ /* 0x000ea20000300800 */
[----:B------:R0:W-:Y:S04]  /*880e0*/  STL.64 [R1+0x44d0], R22 ;  /* 0x0044d01601007387 */ /* 0x0001e80000100a00 */
[----:B0-----:R-:W4:Y:S04]  /*880f0*/  LDL.64 R22, [R1+0x1c8] ;  /* 0x0001c80001167983 */ /* 0x001f280000100a00 */
[----:B----4-:R0:W-:Y:S04]  /*88100*/  STL.64 [R1+0x4540], R22 ;  /* 0x0045401601007387 */ /* 0x0101e80000100a00 */
[----:B0-----:R-:W4:Y:S01]  /*88110*/  LDL.64 R22, [R1+0x1e8] ;  /* 0x0001e80001167983 */ /* 0x001f220000100a00 */
[----:B---3--:R-:W-:Y:S01]  /*88120*/  HMMA.16816.F32 R12, R4, R18, R12 ;  /* 0x00000012040c723c */ /* 0x008fe2000000180c */
[----:B------:R-:W-:-:S02]  /*88130*/  IMAD.MOV.U32 R2, RZ, RZ, R18 ;  /* 0x000000ffff027224 */ /* 0x000fc400078e0012 */
[----:B------:R-:W-:Y:S01]  /*88140*/  IMAD.MOV.U32 R0, RZ, RZ, R19 ;  /* 0x000000ffff007224 */ /* 0x000fe200078e0013 */
[----:B----4-:R0:W-:Y:S04]  /*88150*/  STL.64 [R1+0x4550], R22 ;  /* 0x0045501601007387 */ /* 0x0101e80000100a00 */
[----:B0-----:R-:W3:Y:S11]  /*88160*/  LDL.64 R22, [R1+0x38] ;  /* 0x0000380001167983 */ /* 0x001ef60000100a00 */
[----:B------:R-:W-:Y:S04]  /*88170*/  @!UPT UIADD3 URZ, URZ, URZ, URZ ;  /* 0x0000003f3f3ff290 */ /* 0x000fe8000fffe03f */
[----:B------:R-:W-:Y:S02]  /*88180*/  STL.64 [R1+0x620], R12 ;  /* 0x0006200c01007387 */ /* 0x000fe40000100a00 */
[----:B------:R0:W-:Y:S02]  /*88190*/  STL.64 [R1+0x628], R14 ;  /* 0x0006280e01007387 */ /* 0x0001e40000100a00 */
        /* <DEDUP_REMOVED lines=17> */
[C---:B----4-:R-:W-:Y:S11]  /*882b0*/  HMMA.16816.F32 R12, R4.reuse, R18, R12 ;  /* 0x00000012040c723c */ /* 0x050ff6000000180c */
[----:B------:R-:W-:Y:S11]  /*882c0*/  @!UPT UIADD3 URZ, URZ, URZ, URZ ;  /* 0x0000003f3f3ff290 */ /* 0x000ff6000fffe03f */
[----:B------:R-:W-:Y:S01]  /*882d0*/  @!UPT UIADD3 URZ, URZ, URZ, URZ ;  /* 0x0000003f3f3ff290 */ /* 0x000fe2000fffe03f */
[----:B------:R-:W-:Y:S01]  /*882e0*/  STL.64 [R1+0x4f0], R12 ;  /* 0x0004f00c01007387 */ /* 0x000fe20000100a00 */
[----:B------:R0:W-:Y:S03]  /*882f0*/  STL.64 [R1+0x4f8], R14 ;  /* 0x0004f80e01007387 */ /* 0x0001e60000100a00 */
[----:B0-----:R-:W4:Y:S01]  /*88300*/  LDL.LU.64 R14, [R1+0x4578] ;  /* 0x00457800010e7983 */ /* 0x001f220000300a00 */
[----:B------:R0:W-:Y:S02]  /*88310*/  STL.64 [R1+0x4548], R18 ;  /* 0x0045481201007387 */ /* 0x0001e40000100a00 */
[----:B------:R-:W2:Y:S02]  /*88320*/  LDL.LU R16, [R1+0x790] ;  /* 0x0007900001107983 */ /* 0x000ea40000300800 */
[----:B------:R-:W2:Y:S01]  /*88330*/  LDL.LU R17, [R1+0x794] ;  /* 0x0007940001117983 */ /* 0x000ea20000300800 */
[----:B0-----:R-:W2:Y:S01]  /*88340*/  LDL.LU R18, [R1+0x798] ;  /* 0x0007980001127983 */ /* 0x001ea20000300800 */
[----:B------:R-:W2:Y:S01]  /*88350*/  LDL.LU R19, [R1+0x79c] ;  /* 0x00079c0001137983 */ /* 0x000ea20000300800 */
[----:B----4-:R-:W-:Y:S02]  /*88360*/  HMMA.16816.F32 R8, R4, R14, R8 ;  /* 0x0000000e0408723c */ /* 0x010fe40000001808 */
[----:B--2---:R-:W-:Y:S01]  /*88370*/  STL.64 [R1+0x4560], R18 ;  /* 0x0045601201007387 */ /* 0x004fe20000100a00 */
[----:B------:R0:W-:Y:S03]  /*88380*/  STL.64 [R1+0x4558], R16 ;  /* 0x0045581001007387 */ /* 0x0001e60000100a00 */
[----:B0-----:R-:W2:Y:S01]  /*88390*/  LDL.LU R16, [R1+0x7a0] ;  /* 0x0007a00001107983 */ /* 0x001ea20000300800 */
[----:B------:R-:W2:Y:S02]  /*883a0*/  LDL.LU R17, [R1+0x7a4] ;  /* 0x0007a40001117983 */ /* 0x000ea40000300800 */
[----:B------:R-:W2:Y:S02]  /*883b0*/  LDL.LU R18, [R1+0x7a8] ;  /* 0x0007a80001127983 */ /* 0x000ea40000300800 */
[----:B------:R-:W2:Y:S11]  /*883c0*/  LDL.LU R19, [R1+0x7ac] ;  /* 0x0007ac0001137983 */ /* 0x000eb60000300800 */
[----:B------:R-:W-:Y:S01]  /*883d0*/  @!UPT UIADD3 URZ, URZ, URZ, URZ ;  /* 0x0000003f3f3ff290 */ /* 0x000fe2000fffe03f */
[----:B------:R-:W-:Y:S01]  /*883e0*/  STL.64 [R1+0x4e0], R8 ;  /* 0x0004e00801007387 */ /* 0x000fe20000100a00 */
[----:B------:R0:W-:Y:S03]  /*883f0*/  STL.64 [R1+0x4e8], R10 ;  /* 0x0004e80a01007387 */ /* 0x0001e60000100a00 */
[----:B0-----:R-:W4:Y:S01]  /*88400*/  LDL.LU.64 R10, [R1+0x4570] ;  /* 0x00457000010a7983 */ /* 0x001f220000300a00 */
[----:B------:R-:W2:Y:S02]  /*88410*/  LDL.LU R9, [R1+0x4568] ;  /* 0x0045680001097983 */ /* 0x000ea40000300800 */
[----:B------:R0:W-:Y:S02]  /*88420*/  STL [R1+0x4464], R14 ;  /* 0x0044640e01007387 */ /* 0x0001e40000100800 */
[----:B------:R1:W-:Y:S01]  /*88430*/  STL [R1+0x4460], R15 ;  /* 0x0044600f01007387 */ /* 0x0003e20000100800 */
[----:B------:R-:W2:Y:S01]  /*88440*/  LDL.LU R12, [R1+0x780] ;  /* 0x00078000010c7983 */ /* 0x000ea20000300800 */
[----:B------:R-:W2:Y:S03]  /*88450*/  LDL.LU R13, [R1+0x784] ;  /* 0x00078400010d7983 */ /* 0x000ea60000300800 */
[----:B0-----:R-:W2:Y:S01]  /*88460*/  LDL.LU R14, [R1+0x788] ;  /* 0x00078800010e7983 */ /* 0x001ea20000300800 */
[----:B-1----:R-:W2:Y:S02]  /*88470*/  LDL.LU R15, [R1+0x78c] ;  /* 0x00078c00010f7983 */ /* 0x002ea40000300800 */
[----:B---3--:R-:W-:-:S02]  /*88480*/  IMAD.MOV.U32 R29, RZ, RZ, R22 ;  /* 0x000000ffff1d7224 */ /* 0x008fc400078e0016 */
[----:B------:R-:W-:Y:S01]  /*88490*/  IMAD.MOV.U32 R28, RZ, RZ, R23 ;  /* 0x000000ffff1c7224 */ /* 0x000fe200078e0017 */
[C---:B----4-:R-:W-:Y:S08]  /*884a0*/  HMMA.16816.F32 R24, R4.reuse, R10, R24 ;  /* 0x0000000a0418723c */ /* 0x050ff00000001818 */
[C---:B--2---:R-:W-:Y:S11]  /*884b0*/  HMMA.16816.F32 R16, R4.reuse, R22, R16 ;  /* 0x000000160410723c */ /* 0x044ff60000001810 */
[----:B------:R-:W-:Y:S04]  /*884c0*/  @!UPT UIADD3 URZ, URZ, URZ, URZ ;  /* 0x0000003f3f3ff290 */ /* 0x000fe8000fffe03f */
[----:B------:R-:W-:Y:S01]  /*884d0*/  STL.64 [R1+0x4d0], R24 ;  /* 0x0004d01801007387 */ /* 0x000fe20000100a00 */
[----:B------:R-:W-:Y:S02]  /*884e0*/  STL.64 [R1+0x4d8], R26 ;  /* 0x0004d81a01007387 */ /* 0x000fe40000100a00 */
[----:B------:R-:W0:Y:S04]  /*884f0*/  LDSM.16.MT88.4 R24, [R9+0x25000] ;  /* 0x025000000918783b */ /* 0x000e280000004200 */
[----:B------:R-:W-:Y:S01]  /*88500*/  STL.64 [R1+0x44e0], R10 ;  /* 0x0044e00a01007387 */ /* 0x000fe20000100a00 */
[----:B------:R1:W-:Y:S01]  /*88510*/  STL [R1+0x44d8], R9 ;  /* 0x0044d80901007387 */ /* 0x0003e20000100800 */
[----:B------:R-:W2:Y:S03]  /*88520*/  LDL.LU R8, [R1+0x770] ;  /* 0x0007700001087983 */ /* 0x000ea60000300800 */
[----:B-1----:R-:W2:Y:S01]  /*88530*/  LDL.LU R9, [R1+0x774] ;  /* 0x0007740001097983 */ /* 0x002ea20000300800 */
[----:B------:R-:W2:Y:S02]  /*88540*/  LDL.LU R10, [R1+0x778] ;  /* 0x00077800010a7983 */ /* 0x000ea40000300800 */
[----:B------:R-:W2:Y:S01]  /*88550*/  LDL.LU R11, [R1+0x77c] ;  /* 0x00077c00010b7983 */ /* 0x000ea20000300800 */
[----:B0-----:R0:W-:Y:S01]  /*88560*/  STL.64 [R1+0x4398], R26 ;  /* 0x0043981a01007387 */ /* 0x0011e20000100a00 */
[----:B------:R-:W-:Y:S03]  /*88570*/  STL.64 [R1+0x4390], R24 ;  /* 0x0043901801007387 */ /* 0x000fe60000100a00 */
[----:B0-----:R-:W3:Y:S01]  /*88580*/  LDL.64 R26, [R1+0x1d8] ;  /* 0x0001d800011a7983 */ /* 0x001ee20000100a00 */
[----:B------:R-:W-:Y:S02]  /*88590*/  STL.64 [R1+0xae0], R16 ;  /* 0x000ae01001007387 */ /* 0x000fe40000100a00 */
[----:B------:R0:W-:Y:S02]  /*885a0*/  STL.64 [R1+0xae8], R18 ;  /* 0x000ae81201007387 */ /* 0x0001e40000100a00 */
        /* <DEDUP_REMOVED lines=11> */
[----:B------:R-:W-:Y:S02]  /*88660*/  IMAD.MOV.U32 R16, RZ, RZ, R22 ;  /* 0x000000ffff107224 */ /* 0x000fe400078e0016 */
[----:B------:R-:W-:Y:S02]  /*88670*/  IMAD.MOV.U32 R17, RZ, RZ, R23 ;  /* 0x000000ffff117224 */ /* 0x000fe400078e0017 */
[----:B------:R-:W2:Y:S04]  /*88680*/  LDL.LU.64 R22, [R1+0x4540] ;  /* 0x0045400001167983 */ /* 0x000ea80000300a00 */
[----:B----4-:R-:W-:Y:S01]  /*88690*/  STL.64 [R1+0x4470], R18 ;  /* 0x0044701201007387 */ /* 0x010fe20000100a00 */
[----:B------:R3:W-:Y:S01]  /*886a0*/  STL.64 [R1+0x4468], R16 ;  /* 0x0044681001007387 */ /* 0x0007e20000100a00 */
[C---:B--2---:R-:W-:Y:S08]  /*886b0*/  HMMA.16816.F32 R8, R4.reuse, R22, R8 ;  /* 0x000000160408723c */ /* 0x044ff00000001808 */
[----:B---3--:R-:W-:Y:S01]  /*886c0*/  HMMA.16816.F32 R16, R4, R26, R12 ;  /* 0x0000001a0410723c */ /* 0x008fe2000000180c */
[----:B------:R-:W-:-:S02]  /*886d0*/  IMAD.MOV.U32 R25, RZ, RZ, R22 ;  /* 0x000000ffff197224 */ /* 0x000fc400078e0016 */
[----:B------:R-:W-:-:S04]  /*886e0*/  IMAD.MOV.U32 R24, RZ, RZ, R23 ;  /* 0x000000ffff187224 */ /* 0x000fc800078e0017 */
[----:B------:R-:W-:Y:S02]  /*886f0*/  IMAD.MOV.U32 R14, RZ, RZ, R26 ;  /* 0x000000ffff0e7224 */ /* 0x000fe400078e001a */
[----:B------:R-:W-:Y:S11]  /*88700*/  IMAD.MOV.U32 R15, RZ, RZ, R27 ;  /* 0x000000ffff0f7224 */ /* 0x000ff600078e001b */
[----:B------:R-:W-:Y:S03]  /*88710*/  @!UPT UIADD3 URZ, URZ, URZ, URZ ;  /* 0x0000003f3f3ff290 */ /* 0x000fe6000fffe03f */
[----:B------:R0:W-:Y:S01]  /*88720*/  STL.64 [R1+0xac0], R16 ;  /* 0x000ac01001007387 */ /* 0x0001e20000100a00 */
[----:B------:R1:W-:Y:S02]  /*88730*/  STL.64 [R1+0xac8], R18 ;  /* 0x000ac81201007387 */ /* 0x0003e40000100a00 */
[----:B------:R-:W-:Y:S02]  /*88740*/  STL.64 [R1+0x4520], R14 ;  /* 0x0045200e01007387 */ /* 0x000fe40000100a00 */
[----:B------:R2:W-:Y:S01]  /*88750*/  STL.64 [R1+0xab0], R8 ;  /* 0x000ab00801007387 */ /* 0x0005e20000100a00 */
[----:B------:R3:W-:Y:S01]  /*88760*/  STL.64 [R1+0xab8], R10 ;  /* 0x000ab80a01007387 */ /* 0x0007e20000100a00 */
[----:B------:R3:W-:Y:S03]  /*88770*/  STL.64 [R1+0x4538], R24 ;  /* 0x0045381801007387 */ /* 0x0007e60000100a00 */
[----:B0-----:R-:W4:Y:S01]  /*88780*/  LDL.LU R16, [R1+0x210] ;  /* 0x0002100001107983 */ /* 0x001f220000300800 */
[----:B------:R-:W4:Y:S02]  /*88790*/  LDL.LU R17, [R1+0x214] ;  /* 0x0002140001117983 */ /* 0x000f240000300800 */
[----:B-1----:R-:W4:Y:S02]  /*887a0*/  LDL.LU R18, [R1+0x218] ;  /* 0x0002180001127983 */ /* 0x002f240000300800 */
[----:B------:R-:W4:Y:S01]  /*887b0*/  LDL.LU R19, [R1+0x21c] ;  /* 0x00021c0001137983 */ /* 0x000f220000300800 */
[----:B--2---:R-:W2:Y:S01]  /*887c0*/  LDL.LU R8, [R1+0x720] ;  /* 0x0007200001087983 */ /* 0x004ea20000300800 */
[----:B------:R-:W2:Y:S02]  /*887d0*/  LDL.LU R9, [R1+0x724] ;  /* 0x0007240001097983 */ /* 0x000ea40000300800 */
[----:B---3--:R-:W3:Y:S02]  /*887e0*/  LDL.LU R10, [R1+0x728] ;  /* 0x00072800010a7983 */ /* 0x008ee40000300800 */
[----:B------:R-:W3:Y:S01]  /*887f0*/  LDL.LU R11, [R1+0x72c] ;  /* 0x00072c00010b7983 */ /* 0x000ee20000300800 */
[----:B------:R-:W2:Y:S01]  /*88800*/  LDL.LU R24, [R1+0x760] ;  /* 0x0007600001187983 */ /* 0x000ea20000300800 */
[----:B------:R-:W4:Y:S02]  /*88810*/  LDL.LU R25, [R1+0x764] ;  /* 0x0007640001197983 */ /* 0x000f240000300800 */
[----:B------:R-:W4:Y:S02]  /*88820*/  LDL.LU R26, [R1+0x768] ;  /* 0x00076800011a7983 */ /* 0x000f240000300800 */
[----:B------:R-:W4:Y:S01]  /*88830*/  LDL.LU R27, [R1+0x76c] ;  /* 0x00076c00011b7983 */ /* 0x000f220000300800 */
[----:B---3--:R0:W-:Y:S01]  /*88840*/  STL.64 [R1+0x44f0], R10 ;  /* 0x0044f00a01007387 */ /* 0x0081e20000100a00 */
[----:B--2---:R-:W-:Y:S03]  /*88850*/  STL.64 [R1+0x44e8], R8 ;  /* 0x0044e80801007387 */ /* 0x004fe60000100a00 */
[----:B0-----:R-:W2:Y:S04]  /*88860*/  LDL.64 R10, [R1+0x188] ;  /* 0x00018800010a7983 */ /* 0x001ea80000100a00 */
[----:B--2---:R0:W-:Y:S04]  /*88870*/  STL.64 [R1+0x4500], R10 ;  /* 0x0045000a01007387 */ /* 0x0041e80000100a00 */
[----:B0-----:R-:W2:Y:S04]  /*88880*/  LDL.64 R10, [R1+0x198] ;  /* 0x00019800010a7983 */ /* 0x001ea80000100a00 */
[----:B--2---:R-:W-:Y:S01]  /*88890*/  STL.64 [R1+0x4518], R10 ;  /* 0x0045180a01007387 */ /* 0x004fe20000100a00 */
[----:B------:R-:W2:Y:S03]  /*888a0*/  LDL.64 R22, [R1+0x178] ;  /* 0x0001780001167983 */ /* 0x000ea60000100a00 */
[----:B--2---:R0:W-:Y:S01]  /*888b0*/  STL.64 [R1+0x44f8], R22 ;  /* 0x0044f81601007387 */ /* 0x0041e20000100a00 */
[----:B------:R-:W2:Y:S02]  /*888c0*/  LDL.LU R20, [R1+0x730] ;  /* 0x0007300001147983 */ /* 0x000ea40000300800 */
[----:B------:R-:W2:Y:S01]  /*888d0*/  LDL.LU R21, [R1+0x734] ;  /* 0x0007340001157983 */ /* 0x000ea20000300800 */
[----:B0-----:R-:W3:Y:S01]  /*888e0*/  LDL.LU R22, [R1+0x738] ;  /* 0x0007380001167983 */ /* 0x001ee20000300800 */
[----:B------:R-:W3:Y:S02]  /*888f0*/  LDL.LU R23, [R1+0x73c] ;  /* 0x00073c0001177983 */ /* 0x000ee40000300800 */
[----:B------:R-:W2:Y:S02]  /*88900*/  LDL.LU R12, [R1+0x750] ;  /* 0x00075000010c7983 */ /* 0x000ea40000300800 */
[----:B------:R-:W2:Y:S01]  /*88910*/  LDL.LU R13, [R1+0x754] ;  /* 0x00075400010d7983 */ /* 0x000ea20000300800 */
[----:B------:R-:W2:Y:S01]  /*88920*/  LDL.LU R14, [R1+0x758] ;  /* 0x00075800010e7983 */ /* 0x000ea20000300800 */
[----:B------:R-:W2:Y:S03]  /*88930*/  LDL.LU R15, [R1+0x75c] ;  /* 0x00075c00010f7983 */ /* 0x000ea60000300800 */
[----:B--2---:R0:W-:Y:S01]  /*88940*/  STL.64 [R1+0x4530], R14 ;  /* 0x0045300e01007387 */ /* 0x0041e20000100a00 */
[----:B------:R-:W-:Y:S02]  /*88950*/  STL.64 [R1+0x4528], R12 ;  /* 0x0045280c01007387 */ /* 0x000fe40000100a00 */
[----:B------:R-:W2:Y:S01]  /*88960*/  LDL.64 R10, [R1+0x1a8] ;  /* 0x0001a800010a7983 */ /* 0x000ea20000100a00 */
[----:B0-----:R-:W2:Y:S01]  /*88970*/  LDL.64 R14, [R1+0x1b8] ;  /* 0x0001b800010e7983 */ /* 0x001ea20000100a00 */
[----:B---3--:R-:W-:Y:S02]  /*88980*/  STL.64 [R1+0x4510], R22 ;  /* 0x0045101601007387 */ /* 0x008fe40000100a00 */
[----:B------:R0:W-:Y:S02]  /*88990*/  STL.64 [R1+0x4508], R20 ;  /* 0x0045081401007387 */ /* 0x0001e40000100a00 */
[----:B0-----:R-:W3:Y:S01]  /*889a0*/  LDL.LU R20, [R1+0x740] ;  /* 0x0007400001147983 */ /* 0x001ee20000300800 */
[----:B------:R-:W3:Y:S02]  /*889b0*/  LDL.LU R21, [R1+0x744] ;  /* 0x0007440001157983 */ /* 0x000ee40000300800 */
[----:B------:R-:W3:Y:S02]  /*889c0*/  LDL.LU R22, [R1+0x748] ;  /* 0x0007480001167983 */ /* 0x000ee40000300800 */
[----:B------:R-:W3:Y:S01]  /*889d0*/  LDL.LU R23, [R1+0x74c] ;  /* 0x00074c0001177983 */ /* 0x000ee20000300800 */
[----:B----4-:R-:W-:Y:S01]  /*889e0*/  STL.64 [R1+0x4488], R18 ;  /* 0x0044881201007387 */ /* 0x010fe20000100a00 */
[----:B------:R0:W-:Y:S03]  /*889f0*/  STL.64 [R1+0x4480], R16 ;  /* 0x0044801001007387 */ /* 0x0001e60000100a00 */
[----:B0-----:R-:W4:Y:S01]  /*88a00*/  LDL.LU R16, [R1+0x220] ;  /* 0x0002200001107983 */ /* 0x001f220000300800 */
[----:B------:R-:W4:Y:S02]  /*88a10*/  LDL.LU R17, [R1+0x224] ;  /* 0x0002240001117983 */ /* 0x000f240000300800 */
[----:B------:R-:W3:Y:S02]  /*88a20*/  LDL.LU R18, [R1+0x228] ;  /* 0x0002280001127983 */ /* 0x000ee40000300800 */
[----:B------:R-:W3:Y:S01]  /*88a30*/  LDL.LU R19, [R1+0x22c] ;  /* 0x00022c0001137983 */ /* 0x000ee20000300800 */
[C---:B--2---:R-:W-:Y:S01]  /*88a40*/  HMMA.16816.F32 R24, R4.reuse, R14, R24 ;  /* 0x0000000e0418723c */ /* 0x044fe20000001818 */
[----:B---3--:R-:W-:Y:S01]  /*88a50*/  STL.64 [R1+0x4498], R18 ;  /* 0x0044981201007387 */ /* 0x008fe20000100a00 */
[----:B----4-:R-:W-:Y:S11]  /*88a60*/  STL.64 [R1+0x4490], R16 ;  /* 0x0044901001007387 */ /* 0x010ff60000100a00 */
[----:B------:R-:W-:Y:S10]  /*88a70*/  @!UPT UIADD3 URZ, URZ, URZ, URZ ;  /* 0x0000003f3f3ff290 */ /* 0x000ff4000fffe03f */
[----:B------:R0:W-:Y:S02]  /*88a80*/  STL.64 [R1+0xaa0], R24 ;  /* 0x000aa01801007387 */ /* 0x0001e40000100a00 */
[----:B------:R1:W-:Y:S01]  /*88a90*/  STL.64 [R1+0xaa8], R26 ;  /* 0x000aa81a01007387 */ /* 0x0003e20000100a00 */
[----:B0-----:R-:W2:Y:S01]  /*88aa0*/  LDL.LU.64 R24, [R1+0x4538] ;  /* 0x0045380001187983 */ /* 0x001ea20000300a00 */
[----:B-1----:R-:W-:Y:S02]  /*88ab0*/  IMAD.MOV.U32 R27, RZ, RZ, R14 ;  /* 0x000000ffff1b7224 */ /* 0x002fe400078e000e */
[----:B------:R-:W-:Y:S02]  /*88ac0*/  IMAD.MOV.U32 R26, RZ, RZ, R15 ;  /* 0x000000ffff1a7224 */ /* 0x000fe400078e000f */
[----:B------:R-:W3:Y:S01]  /*88ad0*/  LDL.LU.64 R14, [R1+0x4530] ;  /* 0x00453000010e7983 */ /* 0x000ee20000300a00 */
[----:B------:R-:W3:Y:S02]  /*88ae0*/  LDL.LU.64 R12, [R1+0x4528] ;  /* 0x00452800010c7983 */ /* 0x000ee40000300a00 */
[----:B------:R-:W-:Y:S01]  /*88af0*/  STL.64 [R1+0x44a8], R26 ;  /* 0x0044a81a01007387 */ /* 0x000fe20000100a00 */
[----:B--2---:R0:W-:Y:S04]  /*88b00*/  STL.64 [R1+0x44a0], R24 ;  /* 0x0044a01801007387 */ /* 0x0041e80000100a00 */
[----:B0-----:R-:W2:Y:S01]  /*88b10*/  LDL.LU R24, [R1+0x230] ;  /* 0x0002300001187983 */ /* 0x001ea20000300800 */
[----:B------:R-:W2:Y:S02]  /*88b20*/  LDL.LU R25, [R1+0x234] ;  /* 0x0002340001197983 */ /* 0x000ea40000300800 */
[----:B------:R-:W4:Y:S02]  /*88b30*/  LDL.LU R26, [R1+0x238] ;  /* 0x00023800011a7983 */ /* 0x000f240000300800 */
[----:B------:R-:W4:Y:S01]  /*88b40*/  LDL.LU R27, [R1+0x23c] ;  /* 0x00023c00011b7983 */ /* 0x000f220000300800 */
[C---:B---3--:R-:W-:Y:S01]  /*88b50*/  HMMA.16816.F32 R12, R4.reuse, R10, R12 ;  /* 0x0000000a040c723c */ /* 0x048fe2000000180c */
[----:B----4-:R-:W-:Y:S01]  /*88b60*/  STL.64 [R1+0x44c8], R26 ;  /* 0x0044c81a01007387 */ /* 0x010fe20000100a00 */
[----:B--2---:R0:W-:Y:S03]  /*88b70*/  STL.64 [R1+0x44c0], R24 ;  /* 0x0044c01801007387 */ /* 0x0041e60000100a00 */
[----:B0-----:R-:W2:Y:S01]  /*88b80*/  LDL.LU R24, [R1+0x420] ;  /* 0x0004200001187983 */ /* 0x001ea20000300800 */
[----:B------:R-:W2:Y:S02]  /*88b90*/  LDL.LU R25, [R1+0x424] ;  /* 0x0004240001197983 */ /* 0x000ea40000300800 */
[----:B------:R-:W2:Y:S02]  /*88ba0*/  LDL.LU R26, [R1+0x428] ;  /* 0x00042800011a7983 */ /* 0x000ea40000300800 */
[----:B------:R-:W2:Y:S11]  /*88bb0*/  LDL.LU R27, [R1+0x42c] ;  /* 0x00042c00011b7983 */ /* 0x000eb60000300800 */
[----:B------:R-:W-:Y:S02]  /*88bc0*/  @!UPT UIADD3 URZ, URZ, URZ, URZ ;  /* 0x0000003f3f3ff290 */ /* 0x000fe4000fffe03f */
[----:B------:R0:W-:Y:S01]  /*88bd0*/  STL.64 [R1+0xa90], R12 ;  /* 0x000a900c01007387 */ /* 0x0001e20000100a00 */
[----:B------:R1:W-:Y:S02]  /*88be0*/  STL.64 [R1+0xa98], R14 ;  /* 0x000a980e01007387 */ /* 0x0003e40000100a00 */
[----:B0-----:R-:W-:Y:S01]  /*88bf0*/  IMAD.MOV.U32 R13, RZ, RZ, R10 ;  /* 0x000000ffff0d7224 */ /* 0x001fe200078e000a */
[----:B-1----:R-:W3:Y:S01]  /*88c00*/  LDL.LU.64 R14, [R1+0x4520] ;  /* 0x00452000010e7983 */ /* 0x002ee20000300a00 */
[----:B------:R-:W-:Y:S02]  /*88c10*/  IMAD.MOV.U32 R12, RZ, RZ, R11 ;  /* 0x000000ffff0c7224 */ /* 0x000fe400078e000b */
        /* <DEDUP_REMOVED lines=28> */
[----:B------:R-:W-:Y:S02]  /*88de0*/  IMAD.MOV.U32 R18, RZ, RZ, R2 ;  /* 0x000000ffff127224 */ /* 0x000fe400078e0002 */
[----:B------:R-:W-:Y:S01]  /*88df0*/  IMAD.MOV.U32 R19, RZ, RZ, R0 ;  /* 0x000000ffff137224 */ /* 0x000fe200078e0000 */
[----:B--2---:R-:W-:Y:S01]  /*88e00*/  HMMA.16816.F32 R4, R4, R22, R24 ;  /* 0x000000160404723c */ /* 0x004fe20000001818 */
[----:B----4-:R-:W-:Y:S01]  /*88e10*/  STL.64 [R1+0x4450], R10 ;  /* 0x0044500a01007387 */ /* 0x010fe20000100a00 */
[----:B------:R0:W-:Y:S02]  /*88e20*/  STL.64 [R1+0x4448], R8 ;  /* 0x0044480801007387 */ /* 0x0001e40000100a00 */
[----:B------:R-:W-:-:S02]  /*88e30*/  IMAD.MOV.U32 R2, RZ, RZ, R22 ;  /* 0x000000ffff027224 */ /* 0x000fc400078e0016 */
[----:B------:R-:W-:Y:S01]  /*88e40*/  IMAD.MOV.U32 R0, RZ, RZ, R23 ;  /* 0x000000ffff007224 */ /* 0x000fe200078e0017 */
[----:B0-----:R-:W2:Y:S01]  /*88e50*/  LDL.LU R8, [R1+0x200] ;  /* 0x0002000001087983 */ /* 0x001ea20000300800 */
[----:B------:R-:W2:Y:S02]  /*88e60*/  LDL.LU R9, [R1+0x204] ;  /* 0x0002040001097983 */ /* 0x000ea40000300800 */
[----:B------:R-:W2:Y:S02]  /*88e70*/  LDL.LU R10, [R1+0x208] ;  /* 0x00020800010a7983 */ /* 0x000ea40000300800 */
[----:B------:R-:W2:Y:S01]  /*88e80*/  LDL.LU R11, [R1+0x20c] ;  /* 0x00020c00010b7983 */ /* 0x000ea20000300800 */
[----:B------:R-:W4:Y:S01]  /*88e90*/  LDL.LU.64 R26, [R1+0x44c8] ;  /* 0x0044c800011a7983 */ /* 0x000f220000300a00 */
[----:B------:R-:W4:Y:S09]  /*88ea0*/  LDL.LU.64 R24, [R1+0x44c0] ;  /* 0x0044c00001187983 */ /* 0x000f320000300a00 */
[----:B------:R-:W-:Y:S01]  /*88eb0*/  STL.64 [R1+0x4c0], R4 ;  /* 0x0004c00401007387 */ /* 0x000fe20000100a00 */
[----:B------:R0:W-:Y:S02]  /*88ec0*/  STL.64 [R1+0x4c8], R6 ;  /* 0x0004c80601007387 */ /* 0x0001e40000100a00 */
[----:B------:R-:W4:Y:S02]  /*88ed0*/  LDL.LU.64 R22, [R1+0x44b8] ;  /* 0x0044b80001167983 */ /* 0x000f240000300a00 */
[----:B------:R-:W4:Y:S02]  /*88ee0*/  LDL.LU.64 R20, [R1+0x44b0] ;  /* 0x0044b00001147983 */ /* 0x000f240000300a00 */
[----:B0-----:R-:W-:-:S02]  /*88ef0*/  IMAD.MOV.U32 R6, RZ, RZ, R17 ;  /* 0x000000ffff067224 */ /* 0x001fc400078e0011 */
[----:B------:R-:W-:-:S05]  /*88f00*/  IMAD.MOV.U32 R7, RZ, RZ, R16 ;  /* 0x000000ffff077224 */ /* 0x000fca00078e0010 */
[----:B------:R0:W-:Y:S04]  /*88f10*/  STL.64 [R1+0x43a0], R6 ;  /* 0x0043a00601007387 */ /* 0x0001e80000100a00 */
[----:B0-----:R-:W2:Y:S04]  /*88f20*/  LDL R6, [R1+0x18] ;  /* 0x0000180001067983 */ /* 0x001ea80000100800 */
[----:B------:R-:W2:Y:S01]  /*88f30*/  LDL R7, [R1+0x1c] ;  /* 0x00001c0001077983 */ /* 0x000ea20000100800 */
[C---:B----4-:R-:W-:Y:S03]  /*88f40*/  HMMA.16816.F32 R16, R20.reuse, R18, R24 ;  /* 0x000000121410723c */ /* 0x050fe60000001818 */
[----:B------:R-:W4:Y:S01]  /*88f50*/  LDL.LU.64 R26, [R1+0x44a8] ;  /* 0x0044a800011a7983 */ /* 0x000f220000300a00 */
[----:B------:R-:W2:Y:S11]  /*88f60*/  LDL.LU.64 R24, [R1+0x44a0] ;  /* 0x0044a00001187983 */ /* 0x000eb60000300a00 */
[----:B------:R-:W-:Y:S08]  /*88f70*/  @!UPT UIADD3 URZ, URZ, URZ, URZ ;  /* 0x0000003f3f3ff290 */ /* 0x000ff0000fffe03f */
[----:B------:R-:W-:Y:S01]  /*88f80*/  STL.64 [R1+0x250], R16 ;  /* 0x0002501001007387 */ /* 0x000fe20000100a00 */
[----:B------:R0:W-:Y:S03]  /*88f90*/  STL.64 [R1+0x258], R18 ;  /* 0x0002581201007387 */ /* 0x0001e60000100a00 */
[----:B0-----:R-:W2:Y:S01]  /*88fa0*/  LDL.LU.64 R18, [R1+0x4498] ;  /* 0x0044980001127983 */ /* 0x001ea20000300a00 */
[----:B------:R-:W2:Y:S02]  /*88fb0*/  LDL.LU.64 R16, [R1+0x4490] ;  /* 0x0044900001107983 */ /* 0x000ea40000300a00 */
[C---:B--2---:R-:W-:Y:S01]  /*88fc0*/  HMMA.16816.F32 R4, R20.reuse, R6, R16 ;  /* 0x000000061404723c */ /* 0x044fe20000001810 */
[----:B------:R-:W2:Y:S01]  /*88fd0*/  LDL.LU.64 R18, [R1+0x4488] ;  /* 0x0044880001127983 */ /* 0x000ea20000300a00 */
[----:B------:R-:W2:Y:S11]  /*88fe0*/  LDL.LU.64 R16, [R1+0x4480] ;  /* 0x0044800001107983 */ /* 0x000eb60000300a00 */
[----:B------:R-:W-:Y:S10]  /*88ff0*/  @!UPT UIADD3 URZ, URZ, URZ, URZ ;  /* 0x0000003f3f3ff290 */ /* 0x000ff4000fffe03f */
[----:B------:R-:W-:Y:S01]  /*89000*/  STL.64 [R1+0x240], R4 ;  /* 0x0002400401007387 */ /* 0x000fe20000100a00 */
[----:B------:R0:W-:Y:S02]  /*89010*/  STL.64 [R1+0x248], R6 ;  /* 0x0002480601007387 */ /* 0x0001e40000100a00 */
[----:B0-----:R-:W-:Y:S02]  /*89020*/  IMAD.MOV.U32 R6, RZ, RZ, R28 ;  /* 0x000000ffff067224 */ /* 0x001fe400078e001c */
[----:B------:R-:W-:Y:S01]  /*89030*/  IMAD.MOV.U32 R7, RZ, RZ, R29 ;  /* 0x000000ffff077224 */ /* 0x000fe200078e001d */
[----:B------:R-:W2:Y:S01]  /*89040*/  LDL.LU R28, [R1+0x447c] ;  /* 0x00447c00011c7983 */ /* 0x000ea20000300800 */
[----:B------:R-:W2:Y:S03]  /*89050*/  LDL.LU R29, [R1+0x4478] ;  /* 0x00447800011d7983 */ /* 0x000ea60000300800 */
[----:B------:R0:W-:Y:S04]  /*89060*/  STL.64 [R1+0x43b8], R6 ;  /* 0x0043b80601007387 */ /* 0x0001e80000100a00 */
[----:B0-----:R-:W2:Y:S04]  /*89070*/  LDL R6, [R1+0x8] ;  /* 0x0000080001067983 */ /* 0x001ea80000100800 */
[----:B------:R-:W2:Y:S02]  /*89080*/  LDL R7, [R1+0xc] ;  /* 0x00000c0001077983 */ /* 0x000ea40000100800 */
[C---:B--2---:R-:W-:Y:S02]  /*89090*/  HMMA.16816.F32 R4, R20.reuse, R6, R16 ;  /* 0x000000061404723c */ /* 0x044fe40000001810 */
[----:B------:R-:W2:Y:S01]  /*890a0*/  LDL.LU.64 R18, [R1+0x4470] ;  /* 0x0044700001127983 */ /* 0x000ea20000300a00 */
[----:B------:R-:W3:Y:S11]  /*890b0*/  LDL.LU.64 R16, [R1+0x4468] ;  /* 0x0044680001107983 */ /* 0x000ef60000300a00 */
[----:B------:R-:W-:Y:S09]  /*890c0*/  @!UPT UIADD3 URZ, URZ, URZ, URZ ;  /* 0x0000003f3f3ff290 */ /* 0x000ff2000fffe03f */
[----:B------:R0:W-:Y:S01]  /*890d0*/  STL.64 [R1+0x230], R4 ;  /* 0x0002300401007387 */ /* 0x0001e20000100a00 */
[----:B------:R1:W-:Y:S03]  /*890e0*/  STL.64 [R1+0x238], R6 ;  /* 0x0002380601007387 */ /* 0x0003e60000100a00 */
[----:B0-----:R-:W3:Y:S01]  /*890f0*/  LDL.LU R4, [R1+0xf0] ;  /* 0x0000f00001047983 */ /* 0x001ee20000300800 */
[----:B------:R-:W3:Y:S02]  /*89100*/  LDL.LU R5, [R1+0xf4] ;  /* 0x0000f40001057983 */ /* 0x000ee40000300800 */
[----:B-1----:R-:W3:Y:S02]  /*89110*/  LDL.LU R6, [R1+0xf8] ;  /* 0x0000f80001067983 */ /* 0x002ee40000300800 */
[----:B------:R-:W3:Y:S01]  /*89120*/  LDL.LU R7, [R1+0xfc] ;  /* 0x0000fc0001077983 */ /* 0x000ee20000300800 */
[----:B--2---:R-:W-:Y:S01]  /*89130*/  HMMA.16816.F32 R8, R20, R18, R8 ;  /* 0x000000121408723c */ /* 0x004fe20000001808 */
[----:B---3--:R4:W-:Y:S01]  /*89140*/  STL.64 [R1+0x43c8], R6 ;  /* 0x0043c80601007387 */ /* 0x0089e20000100a00 */
[----:B------:R-:W-:Y:S02]  /*89150*/  STL.64 [R1+0x43c0], R4 ;  /* 0x0043c00401007387 */ /* 0x000fe40000100a00 */
[----:B----4-:R-:W-:-:S02]  /*89160*/  IMAD.MOV.U32 R6, RZ, RZ, R27 ;  /* 0x000000ffff067224 */ /* 0x010fc400078e001b */
[----:B------:R-:W-:-:S05]  /*89170*/  IMAD.MOV.U32 R7, RZ, RZ, R26 ;  /* 0x000000ffff077224 */ /* 0x000fca00078e001a */
[----:B------:R0:W-:Y:S11]  /*89180*/  STL.64 [R1+0x43e0], R6 ;  /* 0x0043e00601007387 */ /* 0x0001f60000100a00 */
[----:B------:R-:W-:Y:S01]  /*89190*/  @!UPT UIADD3 URZ, URZ, URZ, URZ ;  /* 0x0000003f3f3ff290 */ /* 0x000fe2000fffe03f */
[----:B------:R-:W-:Y:S02]  /*891a0*/  STL.64 [R1+0x220], R8 ;  /* 0x0002200801007387 */ /* 0x000fe40000100a00 */
[----:B------:R-:W-:Y:S02]  /*891b0*/  STL.64 [R1+0x228], R10 ;  /* 0x0002280a01007387 */ /* 0x000fe40000100a00 */
[----:B0-----:R-:W-:Y:S02]  /*891c0*/  IMAD.MOV.U32 R6, RZ, RZ, R25 ;  /* 0x000000ffff067224 */ /* 0x001fe400078e0019 */
[----:B------:R-:W-:-:S05]  /*891d0*/  IMAD.MOV.U32 R7, RZ, RZ, R24 ;  /* 0x000000ffff077224 */ /* 0x000fca00078e0018 */
[----:B------:R0:W-:Y:S01]  /*891e0*/  STL.64 [R1+0x43f8], R6 ;  /* 0x0043f80601007387 */ /* 0x0001e20000100a00 */
[----:B------:R-:W2:Y:S02]  /*891f0*/  LDL.LU R24, [R1+0x600] ;  /* 0x0006000001187983 */ /* 0x000ea40000300800 */
[----:B------:R-:W2:Y:S02]  /*89200*/  LDL.LU R25, [R1+0x604] ;  /* 0x0006040001197983 */ /* 0x000ea40000300800 */
[----:B------:R-:W3:Y:S01]  /*89210*/  LDL.LU R26, [R1+0x608] ;  /* 0x00060800011a7983 */ /* 0x000ee20000300800 */
[----:B------:R-:W3:Y:S01]  /*89220*/  LDL.LU R27, [R1+0x60c] ;  /* 0x00060c00011b7983 */ /* 0x000ee20000300800 */
        /* <DEDUP_REMOVED lines=25> */
[----:B------:R-:W4:Y:S02]  /*893c0*/  LDL.LU R9, [R1+0x1f4] ;  /* 0x0001f40001097983 */ /* 0x000f240000300800 */
[----:B------:R-:W4:Y:S02]  /*893d0*/  LDL.LU R10, [R1+0x1f8] ;  /* 0x0001f800010a7983 */ /* 0x000f240000300800 */
[----:B------:R-:W4:Y:S01]  /*893e0*/  LDL.LU R11, [R1+0x1fc] ;  /* 0x0001fc00010b7983 */ /* 0x000f220000300800 */
        /* <DEDUP_REMOVED lines=31> */
[----:B------:R-:W-:Y:S02]  /*895e0*/  STL.64 [R1+0x4350], R16 ;  /* 0x0043501001007387 */ /* 0x000fe40000100a00 */
[----:B------:R-:W-:Y:S02]  /*895f0*/  STL.64 [R1+0x210], R8 ;  /* 0x0002100801007387 */ /* 0x000fe40000100a00 */
[----:B------:R0:W-:Y:S02]  /*89600*/  STL.64 [R1+0x218], R10 ;  /* 0x0002180a01007387 */ /* 0x0001e40000100a00 */
[----:B0-----:R-:W3:Y:S01]  /*89610*/  LDL.LU.64 R10, [R1+0x4450] ;  /* 0x00445000010a7983 */ /* 0x001ee20000300a00 */
[----:B------:R-:W4:Y:S02]  /*89620*/  LDL.LU.64 R8, [R1+0x4448] ;  /* 0x0044480001087983 */ /* 0x000f240000300a00 */
[----:B------:R-:W-:-:S02]  /*89630*/  IMAD.MOV.U32 R19, RZ, RZ, R12 ;  /* 0x000000ffff137224 */ /* 0x000fc400078e000c */
[----:B------:R0:W-:Y:S02]  /*89640*/  STL.64 [R1+0x4348], R14 ;  /* 0x0043480e01007387 */ /* 0x0001e40000100a00 */
[----:B------:R-:W-:Y:S01]  /*89650*/  IMAD.MOV.U32 R18, RZ, RZ, R13 ;  /* 0x000000ffff127224 */ /* 0x000fe200078e000d */
[----:B------:R-:W2:Y:S01]  /*89660*/  LDL.LU R12, [R1+0xc0] ;  /* 0x0000c000010c7983 */ /* 0x000ea20000300800 */
[----:B------:R-:W2:Y:S03]  /*89670*/  LDL.LU R13, [R1+0xc4] ;  /* 0x0000c400010d7983 */ /* 0x000ea60000300800 */
[----:B0-----:R-:W2:Y:S01]  /*89680*/  LDL.LU R14, [R1+0xc8] ;  /* 0x0000c800010e7983 */ /* 0x001ea20000300800 */
[----:B------:R-:W2:Y:S01]  /*89690*/  LDL.LU R15, [R1+0xcc] ;  /* 0x0000cc00010f7983 */ /* 0x000ea20000300800 */
[C---:B---3--:R-:W-:Y:S11]  /*896a0*/  HMMA.16816.F32 R4, R20.reuse, R10, R4 ;  /* 0x0000000a1404723c */ /* 0x048ff60000001804 */
[----:B------:R-:W-:Y:S11]  /*896b0*/  @!UPT UIADD3 URZ, URZ, URZ, URZ ;  /* 0x0000003f3f3ff290 */ /* 0x000ff6000fffe03f */
[----:B------:R-:W-:Y:S01]  /*896c0*/  @!UPT UIADD3 URZ, URZ, URZ, URZ ;  /* 0x0000003f3f3ff290 */ /* 0x000fe2000fffe03f */
[----:B------:R-:W-:Y:S01]  /*896d0*/  STL.64 [R1+0x200], R4 ;  /* 0x0002000401007387 */ /* 0x000fe20000100a00 */
[----:B------:R0:W-:Y:S03]  /*896e0*/  STL.64 [R1+0x208], R6 ;  /* 0x0002080601007387 */ /* 0x0001e60000100a00 */
[----:B0-----:R-:W2:Y:S01]  /*896f0*/  LDL.LU.64 R6, [R1+0x4440] ;  /* 0x0044400001067983 */ /* 0x001ea20000300a00 */
[----:B------:R-:W-:Y:S01]  /*89700*/  STL.64 [R1+0x4340], R10 ;  /* 0x0043400a01007387 */ /* 0x000fe20000100a00 */
        /* <DEDUP_REMOVED lines=36> */
[C---:B---3--:R-:W-:Y:S01]  /*89950*/  HMMA.16816.F32 R16, R20.reuse, R18, R4 ;  /* 0x000000121410723c */ /* 0x048fe20000001804 */
[----:B------:R-:W2:Y:S11]  /*89960*/  LDL.LU.64 R6, [R1+0x43b8] ;  /* 0x0043b80001067983 */ /* 0x000eb60000300a00 */
[----:B------:R-:W-:Y:S11]  /*89970*/  @!UPT UIADD3 URZ, URZ, URZ, URZ ;  /* 0x0000003f3f3ff290 */ /* 0x000ff6000fffe03f */
[----:B------:R-:W-:Y:S01]  /*89980*/  STL.64 [R1+0x680], R16 ;  /* 0x0006801001007387 */ /* 0x000fe20000100a00 */
[----:B------:R0:W-:Y:S03]  /*89990*/  STL.64 [R1+0x688], R18 ;  /* 0x0006881201007387 */ /* 0x0001e60000100a00 */
[----:B0-----:R-:W3:Y:S01]  /*899a0*/  LDL.64 R18, [R1+0x8] ;  /* 0x0000080001127983 */ /* 0x001ee20000100a00 */
[C---:B--2---:R-:W-:Y:S03]  /*899b0*/  HMMA.16816.F32 R4, R20.reuse, R6, R24 ;  /* 0x000000061404723c */ /* 0x044fe60000001818 */
[----:B---3--:R0:W-:Y:S01]  /*899c0*/  STL.64 [R1+0x4370], R18 ;  /* 0x0043701201007387 */ /* 0x0081e20000100a00 */
[----:B------:R-:W2:Y:S02]  /*899d0*/  LDL.LU R16, [R1+0xd0] ;  /* 0x0000d00001107983 */ /* 0x000ea40000300800 */
[----:B------:R-:W2:Y:S01]  /*899e0*/  LDL.LU R17, [R1+0xd4] ;  /* 0x0000d40001117983 */ /* 0x000ea20000300800 */
[----:B0-----:R-:W2:Y:S01]  /*899f0*/  LDL.LU R18, [R1+0xd8] ;  /* 0x0000d80001127983 */ /* 0x001ea20000300800 */
[----:B------:R-:W2:Y:S02]  /*89a00*/  LDL.LU R19, [R1+0xdc] ;  /* 0x0000dc0001137983 */ /* 0x000ea40000300800 */
[----:B------:R-:W3:Y:S02]  /*89a10*/  LDL.LU.64 R26, [R1+0x43b0] ;  /* 0x0043b000011a7983 */ /* 0x000ee40000300a00 */
[----:B------:R-:W3:Y:S11]  /*89a20*/  LDL.LU.64 R24, [R1+0x43a8] ;  /* 0x0043a80001187983 */ /* 0x000ef60000300a00 */
[----:B------:R-:W-:Y:S01]  /*89a30*/  STL.64 [R1+0x670], R4 ;  /* 0x0006700401007387 */ /* 0x000fe20000100a00 */
[----:B------:R0:W-:Y:S03]  /*89a40*/  STL.64 [R1+0x678], R6 ;  /* 0x0006780601007387 */ /* 0x0001e60000100a00 */
[----:B0-----:R-:W2:Y:S02]  /*89a50*/  LDL.LU.64 R6, [R1+0x43a0] ;  /* 0x0043a00001067983 */ /* 0x001ea40000300a00 */
[----:B--2---:R-:W-:Y:S02]  /*89a60*/  HMMA.16816.F32 R16, R20, R6, R16 ;  /* 0x000000061410723c */ /* 0x004fe40000001810 */
[----:B----4-:R-:W0:Y:S11]  /*89a70*/  LDSM.16.MT88.4 R4, [R9+0x25080] ;  /* 0x025080000904783b */ /* 0x010e360000004200 */
[----:B------:R-:W-:Y:S10]  /*89a80*/  @!UPT UIADD3 URZ, URZ, URZ, URZ ;  /* 0x0000003f3f3ff290 */ /* 0x000ff4000fffe03f */
[----:B------:R-:W-:Y:S01]  /*89a90*/  STL.64 [R1+0x660], R16 ;  /* 0x0006601001007387 */ /* 0x000fe20000100a00 */
[----:B------:R1:W-:Y:S03]  /*89aa0*/  STL.64 [R1+0x668], R18 ;  /* 0x0006681201007387 */ /* 0x0003e60000100a00 */
[----:B-1----:R-:W2:Y:S01]  /*89ab0*/  LDL.64 R18, [R1+0x18] ;  /* 0x0000180001127983 */ /* 0x002ea20000100a00 */
[----:B------:R-:W-:Y:S02]  /*89ac0*/  IMAD.MOV.U32 R10, RZ, RZ, R8 ;  /* 0x000000ffff0a7224 */ /* 0x000fe400078e0008 */
[----:B------:R-:W-:-:S07]  /*89ad0*/  IMAD.MOV.U32 R11, RZ, RZ, R3 ;  /* 0x000000ffff0b7224 */ /* 0x000fce00078e0003 */
[----:B---3--:R-:W-:Y:S01]  /*89ae0*/  HMMA.16816.F32 R8, R20, R10, R24 ;  /* 0x0000000a1408723c */ /* 0x008fe20000001818 */
[----:B--2---:R1:W-:Y:S04]  /*89af0*/  STL.64 [R1+0x4378], R18 ;  /* 0x0043781201007387 */ /* 0x0043e80000100a00 */
[----:B-1----:R-:W2:Y:S01]  /*89b00*/  LDL.64 R18, [R1+0x28] ;  /* 0x0000280001127983 */ /* 0x002ea20000100a00 */
[----:B0-----:R0:W-:Y:S02]  /*89b10*/  STL.64 [R1+0x4298], R6 ;  /* 0x0042980601007387 */ /* 0x0011e40000100a00 */
[----:B------:R-:W-:Y:S02]  /*89b20*/  STL.64 [R1+0x4290], R4 ;  /* 0x0042900401007387 */ /* 0x000fe40000100a00 */
[----:B------:R-:W3:Y:S01]  /*89b30*/  LDL.LU.64 R26, [R1+0x4398] ;  /* 0x00439800011a7983 */ /* 0x000ee20000300a00 */
[----:B------:R-:W3:Y:S11]  /*89b40*/  LDL.LU.64 R24, [R1+0x4390] ;  /* 0x0043900001187983 */ /* 0x000ef60000300a00 */
[----:B------:R-:W-:Y:S01]  /*89b50*/  @!UPT UIADD3 URZ, URZ, URZ, URZ ;  /* 0x0000003f3f3ff290 */ /* 0x000fe2000fffe03f */
[----:B------:R-:W-:Y:S02]  /*89b60*/  STL.64 [R1+0x650], R8 ;  /* 0x0006500801007387 */ /* 0x000fe40000100a00 */
[----:B------:R1:W-:Y:S02]  /*89b70*/  STL.64 [R1+0x658], R10 ;  /* 0x0006580a01007387 */ /* 0x0003e40000100a00 */
[----:B0-----:R-:W-:Y:S02]  /*89b80*/  IMAD.MOV.U32 R6, RZ, RZ, R2 ;  /* 0x000000ffff067224 */ /* 0x001fe400078e0002 */
[----:B------:R-:W-:-:S07]  /*89b90*/  IMAD.MOV.U32 R7, RZ, RZ, R0 ;  /* 0x000000ffff077224 */ /* 0x000fce00078e0000 */
[----:B-1----:R-:W-:Y:S01]  /*89ba0*/  HMMA.16816.F32 R8, R20, R6, R12 ;  /* 0x000000061408723c */ /* 0x002fe2000000180c */
[----:B------:R-:W4:Y:S11]  /*89bb0*/  LDL.LU R12, [R1+0x3e0] ;  /* 0x0003e000010c7983 */ /* 0x000f360000300800 */
[----:B------:R-:W-:Y:S11]  /*89bc0*/  @!UPT UIADD3 URZ, URZ, URZ, URZ ;  /* 0x0000003f3f3ff290 */ /* 0x000ff6000fffe03f */
[----:B------:R-:W-:Y:S01]  /*89bd0*/  STL.64 [R1+0x1f0], R8 ;  /* 0x0001f00801007387 */ /* 0x000fe20000100a00 */
[----:B------:R-:W-:Y:S02]  /*89be0*/  STL.64 [R1+0x1f8], R10 ;  /* 0x0001f80a01007387 */ /* 0x000fe40000100a00 */
[----:B------:R-:W4:Y:S02]  /*89bf0*/  LDL.LU R13, [R1+0x3e4] ;  /* 0x0003e400010d7983 */ /* 0x000f240000300800 */
[----:B------:R-:W2:Y:S01]  /*89c00*/  LDL.LU R14, [R1+0x3e8] ;  /* 0x0003e800010e7983 */ /* 0x000ea20000300800 */
[----:B------:R-:W2:Y:S04]  /*89c10*/  LDL.LU R15, [R1+0x3ec] ;  /* 0x0003ec00010f7983 */ /* 0x000ea80000300800 */
        /* <DEDUP_REMOVED lines=16> */
[----:B------:R-:W4:Y:S01]  /*89d20*/  LDL.64 R22, [R1+0x38] ;  /* 0x0000380001167983 */ /* 0x000f220000100a00 */
[----:B------:R-:W-:-:S02]  /*89d30*/  IMAD.MOV.U32 R3, RZ, RZ, R18 ;  /* 0x000000ffff037224 */ /* 0x000fc400078e0012 */
[----:B------:R-:W-:Y:S01]  /*89d40*/  IMAD.MOV.U32 R0, RZ, RZ, R19 ;  /* 0x000000ffff007224 */ /* 0x000fe200078e0013 */
[C---:B---3--:R-:W-:Y:S01]  /*89d50*/  HMMA.16816.F32 R12, R24.reuse, R18, R12 ;  /* 0x00000012180c723c */ /* 0x048fe2000000180c */
[----:B----4-:R0:W-:Y:S01]  /*89d60*/  STL.64 [R1+0x4338], R22 ;  /* 0x0043381601007387 */ /* 0x0101e20000100a00 */
[----:B------:R-:W3:Y:S02]  /*89d70*/  LDL.LU R20, [R1+0x3c0] ;  /* 0x0003c00001147983 */ /* 0x000ee40000300800 */
[----:B------:R-:W3:Y:S01]  /*89d80*/  LDL.LU R21, [R1+0x3c4] ;  /* 0x0003c40001157983 */ /* 0x000ee20000300800 */
[----:B0-----:R-:W3:Y:S01]  /*89d90*/  LDL.LU R22, [R1+0x3c8] ;  /* 0x0003c80001167983 */ /* 0x001ee20000300800 */
[----:B------:R-:W3:Y:S02]  /*89da0*/  LDL.LU R23, [R1+0x3cc] ;  /* 0x0003cc0001177983 */ /* 0x000ee40000300800 */
[----:B------:R0:W-:Y:S02]  /*89db0*/  STL.64 [R1+0x42b0], R6 ;  /* 0x0042b00601007387 */ /* 0x0001e40000100a00 */
[----:B------:R-:W4:Y:S01]  /*89dc0*/  LDL.LU R4, [R1+0x400] ;  /* 0x0004000001047983 */ /* 0x000f220000300800 */
[----:B------:R-:W4:Y:S04]  /*89dd0*/  LDL.LU R5, [R1+0x404] ;  /* 0x0004040001057983 */ /* 0x000f280000300800 */
[----:B0-----:R-:W4:Y:S01]  /*89de0*/  LDL.LU R6, [R1+0x408] ;  /* 0x0004080001067983 */ /* 0x001f220000300800 */
[----:B------:R-:W4:Y:S07]  /*89df0*/  LDL.LU R7, [R1+0x40c] ;  /* 0x00040c0001077983 */ /* 0x000f2e0000300800 */
[----:B------:R-:W-:Y:S02]  /*89e00*/  STL.64 [R1+0x4b0], R12 ;  /* 0x0004b00c01007387 */ /* 0x000fe40000100a00 */
[----:B------:R0:W-:Y:S02]  /*89e10*/  STL.64 [R1+0x4b8], R14 ;  /* 0x0004b80e01007387 */ /* 0x0001e40000100a00 */
[----:B0-----:R-:W2:Y:S01]  /*89e20*/  LDL.LU.64 R14, [R1+0x4388] ;  /* 0x00438800010e7983 */ /* 0x001ea20000300a00 */
[----:B------:R-:W2:Y:S02]  /*89e30*/  LDL.LU.64 R12, [R1+0x4380] ;  /* 0x00438000010c7983 */ /* 0x000ea40000300a00 */
[----:B------:R-:W4:Y:S02]  /*89e40*/  LDL.LU.64 R18, [R1+0x4378] ;  /* 0x0043780001127983 */ /* 0x000f240000300a00 */
[C---:B----4-:R-:W-:Y:S11]  /*89e50*/  HMMA.16816.F32 R4, R24.reuse, R18, R4 ;  /* 0x000000121804723c */ /* 0x050ff60000001804 */
        /* <DEDUP_REMOVED lines=16> */
[----:B------:R-:W4:Y:S01]  /*89f60*/  LDL.LU.64 R16, [R1+0x4350] ;  /* 0x0043500001107983 */ /* 0x000f220000300a00 */
[----:B------:R0:W-:Y:S01]  /*89f70*/  STL.64 [R1+0x4318], R6 ;  /* 0x0043180601007387 */ /* 0x0001e20000100a00 */
[----:B------:R-:W-:Y:S03]  /*89f80*/  STL.64 [R1+0x4310], R4 ;  /* 0x0043100401007387 */ /* 0x000fe60000100a00 */
[----:B0-----:R-:W2:Y:S04]  /*89f90*/  LDL.64 R6, [R1+0x1d8] ;  /* 0x0001d80001067983 */ /* 0x001ea80000100a00 */
[----:B--2---:R0:W-:Y:S04]  /*89fa0*/  STL.64 [R1+0x4328], R6 ;  /* 0x0043280601007387 */ /* 0x0041e80000100a00 */
[----:B0-----:R-:W2:Y:S01]  /*89fb0*/  LDL.64 R6, [R1+0x1e8] ;  /* 0x0001e80001067983 */ /* 0x001ea20000100a00 */
[C---:B------:R-:W-:Y:S03]  /*89fc0*/  HMMA.16816.F32 R12, R24.reuse, R18, R12 ;  /* 0x00000012180c723c */ /* 0x040fe6000000180c */
[----:B--2---:R0:W-:Y:S01]  /*89fd0*/  STL.64 [R1+0x4330], R6 ;  /* 0x0043300601007387 */ /* 0x0041e20000100a00 */
[----:B------:R-:W2:Y:S02]  /*89fe0*/  LDL.LU R4, [R1+0x3b0] ;  /* 0x0003b00001047983 */ /* 0x000ea40000300800 */
[----:B------:R-:W2:Y:S01]  /*89ff0*/  LDL.LU R5, [R1+0x3b4] ;  /* 0x0003b40001057983 */ /* 0x000ea20000300800 */
[----:B0-----:R-:W2:Y:S01]  /*8a000*/  LDL.LU R6, [R1+0x3b8] ;  /* 0x0003b80001067983 */ /* 0x001ea20000300800 */
[----:B------:R-:W2:Y:S11]  /*8a010*/  LDL.LU R7, [R1+0x3bc] ;  /* 0x0003bc0001077983 */ /* 0x000eb60000300800 */
[----:B------:R-:W-:Y:S04]  /*8a020*/  @!UPT UIADD3 URZ, URZ, URZ, URZ ;  /* 0x0000003f3f3ff290 */ /* 0x000fe8000fffe03f */
[----:B------:R-:W-:Y:S02]  /*8a030*/  STL.64 [R1+0x460], R12 ;  /* 0x0004600c01007387 */ /* 0x000fe40000100a00 */
[----:B------:R0:W-:Y:S02]  /*8a040*/  STL.64 [R1+0x468], R14 ;  /* 0x0004680e01007387 */ /* 0x0001e40000100a00 */
[----:B0-----:R-:W2:Y:S01]  /*8a050*/  LDL.LU.64 R14, [R1+0x4348] ;  /* 0x00434800010e7983 */ /* 0x001ea20000300a00 */
[----:B------:R-:W-:Y:S02]  /*8a060*/  STL.64 [R1+0x4248], R18 ;  /* 0x0042481201007387 */ /* 0x000fe40000100a00 */
[----:B----4-:R0:W-:Y:S02]  /*8a070*/  STL.64 [R1+0x4240], R16 ;  /* 0x0042401001007387 */ /* 0x0101e40000100a00 */
[----:B0-----:R-:W4:Y:S01]  /*8a080*/  LDL R17, [R1+0x22b8] ;  /* 0x0022b80001117983 */ /* 0x001f220000100800 */
[C---:B--2---:R-:W-:Y:S11]  /*8a090*/  HMMA.16816.F32 R8, R24.reuse, R14, R8 ;  /* 0x0000000e1808723c */ /* 0x044ff60000001808 */
[----:B------:R-:W-:Y:S11]  /*8a0a0*/  @!UPT UIADD3 URZ, URZ, URZ, URZ ;  /* 0x0000003f3f3ff290 */ /* 0x000ff6000fffe03f */
[----:B------:R-:W-:Y:S01]  /*8a0b0*/  @!UPT UIADD3 URZ, URZ, URZ, URZ ;  /* 0x0000003f3f3ff290 */ /* 0x000fe2000fffe03f */
[----:B------:R-:W-:Y:S01]  /*8a0c0*/  STL.64 [R1+0x450], R8 ;  /* 0x0004500801007387 */ /* 0x000fe20000100a00 */
[----:B------:R0:W-:Y:S03]  /*8a0d0*/  STL.64 [R1+0x458], R10 ;  /* 0x0004580a01007387 */ /* 0x0001e60000100a00 */
[----:B0-----:R-:W3:Y:S01]  /*8a0e0*/  LDL.LU.64 R10, [R1+0x4340] ;  /* 0x00434000010a7983 */ /* 0x001ee20000300a00 */
[----:B------:R0:W-:Y:S02]  /*8a0f0*/  STL.64 [R1+0x4320], R14 ;  /* 0x0043200e01007387 */ /* 0x0001e40000100a00 */
[----:B------:R-:W2:Y:S02]  /*8a100*/  LDL.LU R12, [R1+0x700] ;  /* 0x00070000010c7983 */ /* 0x000ea40000300800 */
[----:B------:R-:W2:Y:S01]  /*8a110*/  LDL.LU R13, [R1+0x704] ;  /* 0x00070400010d7983 */ /* 0x000ea20000300800 */
        /* <DEDUP_REMOVED lines=8> */
[----:B------:R0:W-:Y:S03]  /*8a1a0*/  STL.64 [R1+0x42b8], R10 ;  /* 0x0042b80a01007387 */ /* 0x0001e60000100a00 */
[----:B0-----:R-:W2:Y:S01]  /*8a1b0*/  LDL.64 R10, [R1+0x1c8] ;  /* 0x0001c800010a7983 */ /* 0x001ea20000100a00 */
[----:B---3--:R-:W-:Y:S01]  /*8a1c0*/  HMMA.16816.F32 R4, R24, R22, R4 ;  /* 0x000000161804723c */ /* 0x008fe20000001804 */
[----:B------:R-:W-:-:S02]  /*8a1d0*/  IMAD.MOV.U32 R29, RZ, RZ, R22 ;  /* 0x000000ffff1d7224 */ /* 0x000fc400078e0016 */
[----:B------:R-:W-:Y:S02]  /*8a1e0*/  IMAD.MOV.U32 R28, RZ, RZ, R23 ;  /* 0x000000ffff1c7224 */ /* 0x000fe400078e0017 */
[----:B----4-:R-:W0:Y:S11]  /*8a1f0*/  LDSM.16.MT88.4 R20, [R17+0x25000] ;  /* 0x025000001114783b */ /* 0x010e360000004200 */
[----:B------:R-:W-:Y:S07]  /*8a200*/  @!UPT UIADD3 URZ, URZ, URZ, URZ ;  /* 0x0000003f3f3ff290 */ /* 0x000fee000fffe03f */
[----:B------:R-:W-:Y:S01]  /*8a210*/  STL.64 [R1+0xa50], R4 ;  /* 0x000a500401007387 */ /* 0x000fe20000100a00 */
[----:B------:R1:W-:Y:S03]  /*8a220*/  STL.64 [R1+0xa58], R6 ;  /* 0x000a580601007387 */ /* 0x0003e60000100a00 */
[----:B-1----:R-:W3:Y:S01]  /*8a230*/  LDL.LU.64 R6, [R1+0x4330] ;  /* 0x0043300001067983 */ /* 0x002ee20000300a00 */
[----:B------:R-:W-:Y:S02]  /*8a240*/  STL [R1+0x4220], R28 ;  /* 0x0042201c01007387 */ /* 0x000fe40000100800 */
[----:B------:R-:W-:Y:S01]  /*8a250*/  STL [R1+0x421c], R29 ;  /* 0x00421c1d01007387 */ /* 0x000fe20000100800 */
[----:B0-----:R-:W-:Y:S01]  /*8a260*/  STL.64 [R1+0x4158], R22 ;  /* 0x0041581601007387 */ /* 0x001fe20000100a00 */
[----:B------:R0:W-:Y:S03]  /*8a270*/  STL.64 [R1+0x4150], R20 ;  /* 0x0041501401007387 */ /* 0x0001e60000100a00 */
[----:B0-----:R-:W3:Y:S01]  /*8a280*/  LDL.LU R20, [R1+0x710] ;  /* 0x0007100001147983 */ /* 0x001ee20000300800 */
[----:B------:R-:W3:Y:S02]  /*8a290*/  LDL.LU R21, [R1+0x714] ;  /* 0x0007140001157983 */ /* 0x000ee40000300800 */
[----:B------:R-:W3:Y:S02]  /*8a2a0*/  LDL.LU R22, [R1+0x718] ;  /* 0x0007180001167983 */ /* 0x000ee40000300800 */
[----:B------:R-:W3:Y:S02]  /*8a2b0*/  LDL.LU R23, [R1+0x71c] ;  /* 0x00071c0001177983 */ /* 0x000ee40000300800 */
[C---:B---3--:R-:W-:Y:S11]  /*8a2c0*/  HMMA.16816.F32 R20, R24.reuse, R6, R20 ;  /* 0x000000061814723c */ /* 0x048ff60000001814 */
[----:B------:R-:W-:Y:S11]  /*8a2d0*/  @!UPT UIADD3 URZ, URZ, URZ, URZ ;  /* 0x0000003f3f3ff290 */ /* 0x000ff6000fffe03f */
[----:B------:R-:W-:Y:S01]  /*8a2e0*/  @!UPT UIADD3 URZ, URZ, URZ, URZ ;  /* 0x0000003f3f3ff290 */ /* 0x000fe2000fffe03f */
[----:B------:R-:W-:Y:S01]  /*8a2f0*/  STL.64 [R1+0xa40], R20 ;  /* 0x000a401401007387 */ /* 0x000fe20000100a00 */
[----:B------:R0:W-:Y:S02]  /*8a300*/  STL.64 [R1+0xa48], R22 ;  /* 0x000a481601007387 */ /* 0x0001e40000100a00 */
[----:B0-----:R-:W-:Y:S02]  /*8a310*/  IMAD.MOV.U32 R23, RZ, RZ, R6 ;  /* 0x000000ffff177224 */ /* 0x001fe400078e0006 */
[----:B------:R-:W-:Y:S02]  /*8a320*/  IMAD.MOV.U32 R22, RZ, RZ, R7 ;  /* 0x000000ffff167224 */ /* 0x000fe400078e0007 */
[----:B------:R-:W2:Y:S03]  /*8a330*/  LDL.LU.64 R6, [R1+0x4328] ;  /* 0x0043280001067983 */ /* 0x000ea60000300a00 */
[----:B------:R0:W-:Y:S02]  /*8a340*/  STL [R1+0x4228], R22 ;  /* 0x0042281601007387 */ /* 0x0001e40000100800 */
[----:B------:R1:W-:Y:S02]  /*8a350*/  STL [R1+0x4224], R23 ;  /* 0x0042241701007387 */ /* 0x0003e40000100800 */
[----:B------:R-:W3:Y:S01]  /*8a360*/  LDL.LU R20, [R1+0x6f0] ;  /* 0x0006f00001147983 */ /* 0x000ee20000300800 */
[----:B------:R-:W3:Y:S04]  /*8a370*/  LDL.LU R21, [R1+0x6f4] ;  /* 0x0006f40001157983 */ /* 0x000ee80000300800 */
[----:B0-----:R-:W3:Y:S01]  /*8a380*/  LDL.LU R22, [R1+0x6f8] ;  /* 0x0006f80001167983 */ /* 0x001ee20000300800 */
[----:B-1----:R-:W3:Y:S01]  /*8a390*/  LDL.LU R23, [R1+0x6fc] ;  /* 0x0006fc0001177983 */ /* 0x002ee20000300800 */
[----:B--2---:R-:W-:Y:S01]  /*8a3a0*/  HMMA.16816.F32 R12, R24, R6, R12 ;  /* 0x00000006180c723c */ /* 0x004fe2000000180c */
[----:B------:R-:W-:-:S02]  /*8a3b0*/  IMAD.MOV.U32 R29, RZ, RZ, R6 ;  /* 0x000000ffff1d7224 */ /* 0x000fc400078e0006 */
[----:B------:R-:W-:Y:S11]  /*8a3c0*/  IMAD.MOV.U32 R2, RZ, RZ, R7 ;  /* 0x000000ffff027224 */ /* 0x000ff600078e0007 */
[----:B------:R-:W-:Y:S09]  /*8a3d0*/  @!UPT UIADD3 URZ, URZ, URZ, URZ ;  /* 0x0000003f3f3ff290 */ /* 0x000ff2000fffe03f */
[----:B------:R-:W-:Y:S01]  /*8a3e0*/  STL.64 [R1+0xa30], R12 ;  /* 0x000a300c01007387 */ /* 0x000fe20000100a00 */
[----:B------:R0:W-:Y:S03]  /*8a3f0*/  STL.64 [R1+0xa38], R14 ;  /* 0x000a380e01007387 */ /* 0x0001e60000100a00 */
[----:B0-----:R-:W2:Y:S01]  /*8a400*/  LDL.LU.64 R14, [R1+0x4320] ;  /* 0x00432000010e7983 */ /* 0x001ea20000300a00 */
[----:B------:R-:W4:Y:S01]  /*8a410*/  LDL.LU.64 R6, [R1+0x4318] ;  /* 0x0043180001067983 */ /* 0x000f220000300a00 */
[----:B---3--:R-:W-:Y:S01]  /*8a420*/  HMMA.16816.F32 R20, R24, R10, R20 ;  /* 0x0000000a1814723c */ /* 0x008fe20000001814 */
[----:B------:R-:W3:Y:S01]  /*8a430*/  LDL.LU.64 R4, [R1+0x4310] ;  /* 0x0043100001047983 */ /* 0x000ee20000300a00 */
[----:B------:R-:W-:Y:S01]  /*8a440*/  STL [R1+0x422c], R29 ;  /* 0x00422c1d01007387 */ /* 0x000fe20000100800 */
[----:B------:R-:W-:Y:S02]  /*8a450*/  IMAD.MOV.U32 R13, RZ, RZ, R10 ;  /* 0x000000ffff0d7224 */ /* 0x000fe400078e000a */
[----:B------:R-:W-:Y:S11]  /*8a460*/  IMAD.MOV.U32 R12, RZ, RZ, R11 ;  /* 0x000000ffff0c7224 */ /* 0x000ff600078e000b */
[----:B------:R-:W-:Y:S07]  /*8a470*/  @!UPT UIADD3 URZ, URZ, URZ, URZ ;  /* 0x0000003f3f3ff290 */ /* 0x000fee000fffe03f */
[----:B------:R-:W-:Y:S01]  /*8a480*/  STL.64 [R1+0x7a0], R20 ;  /* 0x0007a01401007387 */ /* 0x000fe20000100a00 */
[----:B------:R-:W-:Y:S02]  /*8a490*/  STL.64 [R1+0x7a8], R22 ;  /* 0x0007a81601007387 */ /* 0x000fe40000100a00 */
[----:B----4-:R-:W-:Y:S02]  /*8a4a0*/  IMAD.MOV.U32 R18, RZ, RZ, R7 ;  /* 0x000000ffff127224 */ /* 0x010fe400078e0007 */
[----:B------:R-:W-:-:S05]  /*8a4b0*/  IMAD.MOV.U32 R19, RZ, RZ, R6 ;  /* 0x000000ffff137224 */ /* 0x000fca00078e0006 */
[----:B------:R-:W-:Y:S01]  /*8a4c0*/  STL.64 [R1+0x4260], R18 ;  /* 0x0042601201007387 */ /* 0x000fe20000100a00 */
[----:B--2---:R-:W-:Y:S02]  /*8a4d0*/  STL.64 [R1+0x4238], R14 ;  /* 0x0042380e01007387 */ /* 0x004fe40000100a00 */
[----:B------:R0:W-:Y:S02]  /*8a4e0*/  STL.64 [R1+0x4230], R12 ;  /* 0x0042300c01007387 */ /* 0x0001e40000100a00 */
[----:B0-----:R-:W2:Y:S01]  /*8a4f0*/  LDL.LU R12, [R1+0x5c0] ;  /* 0x0005c000010c7983 */ /* 0x001ea20000300800 */
[----:B------:R-:W2:Y:S02]  /*8a500*/  LDL.LU R13, [R1+0x5c4] ;  /* 0x0005c400010d7983 */ /* 0x000ea40000300800 */
[----:B------:R-:W4:Y:S02]  /*8a510*/  LDL.LU R14, [R1+0x5c8] ;  /* 0x0005c800010e7983 */ /* 0x000f240000300800 */
[----:B------:R-:W4:Y:S02]  /*8a520*/  LDL.LU R15, [R1+0x5cc] ;  /* 0x0005cc00010f7983 */ /* 0x000f240000300800 */
[----:B---3--:R-:W-:-:S02]  /*8a530*/  IMAD.MOV.U32 R18, RZ, RZ, R5 ;  /* 0x000000ffff127224 */ /* 0x008fc400078e0005 */
[----:B------:R-:W-:-:S05]  /*8a540*/  IMAD.MOV.U32 R19, RZ, RZ, R4 ;  /* 0x000000ffff137224 */ /* 0x000fca00078e0004 */
[----:B------:R-:W-:Y:S04]  /*8a550*/  STL.64 [R1+0x4278], R18 ;  /* 0x0042781201007387 */ /* 0x000fe80000100a00 */
[----:B----4-:R-:W-:Y:S01]  /*8a560*/  STL.64 [R1+0x4258], R14 ;  /* 0x0042580e01007387 */ /* 0x010fe20000100a00 */
[----:B--2---:R0:W-:Y:S03]  /*8a570*/  STL.64 [R1+0x4250], R12 ;  /* 0x0042500c01007387 */ /* 0x0041e60000100a00 */
[----:B0-----:R-:W2:Y:S01]  /*8a580*/  LDL.LU R12, [R1+0x5d0] ;  /* 0x0005d000010c7983 */ /* 0x001ea20000300800 */
[----:B------:R-:W2:Y:S02]  /*8a590*/  LDL.LU R13, [R1+0x5d4] ;  /* 0x0005d400010d7983 */ /* 0x000ea40000300800 */
[----:B------:R-:W3:Y:S02]  /*8a5a0*/  LDL.LU R14, [R1+0x5d8] ;  /* 0x0005d800010e7983 */ /* 0x000ee40000300800 */
[----:B------:R-:W3:Y:S01]  /*8a5b0*/  LDL.LU R15, [R1+0x5dc] ;  /* 0x0005dc00010f7983 */ /* 0x000ee20000300800 */
[----:B------:R-:W4:Y:S01]  /*8a5c0*/  LDL.LU R8, [R1+0x6a0] ;  /* 0x0006a00001087983 */ /* 0x000f220000300800 */
[----:B------:R-:W4:Y:S02]  /*8a5d0*/  LDL.LU R9, [R1+0x6a4] ;  /* 0x0006a40001097983 */ /* 0x000f240000300800 */
[----:B------:R-:W2:Y:S02]  /*8a5e0*/  LDL.LU R10, [R1+0x6a8] ;  /* 0x0006a800010a7983 */ /* 0x000ea40000300800 */
[----:B------:R-:W2:Y:S02]  /*8a5f0*/  LDL.LU R11, [R1+0x6ac] ;  /* 0x0006ac00010b7983 */ /* 0x000ea40000300800 */
[----:B--2---:R0:W-:Y:S01]  /*8a600*/  STL.64 [R1+0x42c8], R10 ;  /* 0x0042c80a01007387 */ /* 0x0041e20000100a00 */
[----:B----4-:R-:W-:Y:S03]  /*8a610*/  STL.64 [R1+0x42c0], R8 ;  /* 0x0042c00801007387 */ /* 0x010fe60000100a00 */
[----:B0-----:R-:W2:Y:S04]  /*8a620*/  LDL.64 R10, [R1+0x188] ;  /* 0x00018800010a7983 */ /* 0x001ea80000100a00 */
[----:B--2---:R0:W-:Y:S04]  /*8a630*/  STL.64 [R1+0x42d8], R10 ;  /* 0x0042d80a01007387 */ /* 0x0041e80000100a00 */
        /* <DEDUP_REMOVED lines=8> */
[----:B0-----:R-:W4:Y:S01]  /*8a6c0*/  LDL.LU R6, [R1+0x6b8] ;  /* 0x0006b80001067983 */ /* 0x001f220000300800 */
[----:B------:R-:W4:Y:S02]  /*8a6d0*/  LDL.LU R7, [R1+0x6bc] ;  /* 0x0006bc0001077983 */ /* 0x000f240000300800 */
[----:B------:R-:W2:Y:S02]  /*8a6e0*/  LDL.LU R20, [R1+0x6e0] ;  /* 0x0006e00001147983 */ /* 0x000ea40000300800 */
[----:B------:R-:W3:Y:S01]  /*8a6f0*/  LDL.LU R21, [R1+0x6e4] ;  /* 0x0006e40001157983 */ /* 0x000ee20000300800 */
[----:B------:R-:W3:Y:S01]  /*8a700*/  LDL.LU R22, [R1+0x6e8] ;  /* 0x0006e80001167983 */ /* 0x000ee20000300800 */
[----:B------:R-:W3:Y:S02]  /*8a710*/  LDL.LU R23, [R1+0x6ec] ;  /* 0x0006ec0001177983 */ /* 0x000ee40000300800 */
[----:B------:R-:W3:Y:S01]  /*8a720*/  LDL.64 R10, [R1+0x1b8] ;  /* 0x0001b800010a7983 */ /* 0x000ee20000100a00 */
[----:B----4-:R-:W-:Y:S01]  /*8a730*/  STL.64 [R1+0x42e8], R6 ;  /* 0x0042e80601007387 */ /* 0x010fe20000100a00 */
[----:B--2---:R0:W-:Y:S03]  /*8a740*/  STL.64 [R1+0x42e0], R4 ;  /* 0x0042e00401007387 */ /* 0x0041e60000100a00 */
        /* <DEDUP_REMOVED lines=12> */
[----:B------:R-:W-:Y:S01]  /*8a810*/  STL.64 [R1+0x42a8], R18 ;  /* 0x0042a81201007387 */ /* 0x000fe20000100a00 */
[----:B------:R0:W-:Y:S02]  /*8a820*/  STL [R1+0x42a0], R17 ;  /* 0x0042a01101007387 */ /* 0x0001e40000100800 */
[----:B------:R-:W4:Y:S01]  /*8a830*/  LDL.LU R16, [R1+0x3a0] ;  /* 0x0003a00001107983 */ /* 0x000f220000300800 */
[----:B0-----:R-:W4:Y:S01]  /*8a840*/  LDL.LU R17, [R1+0x3a4] ;  /* 0x0003a40001117983 */ /* 0x001f220000300800 */
[----:B------:R-:W4:Y:S02]  /*8a850*/  LDL.LU R18, [R1+0x3a8] ;  /* 0x0003a80001127983 */ /* 0x000f240000300800 */
[----:B------:R-:W4:Y:S02]  /*8a860*/  LDL.LU R19, [R1+0x3ac] ;  /* 0x0003ac0001137983 */ /* 0x000f240000300800 */
[----:B---3--:R-:W-:Y:S01]  /*8a870*/  STL.64 [R1+0x4270], R14 ;  /* 0x0042700e01007387 */ /* 0x008fe20000100a00 */
[----:B------:R0:W-:Y:S04]  /*8a880*/  STL.64 [R1+0x4268], R12 ;  /* 0x0042680c01007387 */ /* 0x0001e80000100a00 */
[----:B0-----:R-:W3:Y:S01]  /*8a890*/  LDL.LU R12, [R1+0x5e0] ;  /* 0x0005e000010c7983 */ /* 0x001ee20000300800 */
[----:B------:R-:W3:Y:S02]  /*8a8a0*/  LDL.LU R13, [R1+0x5e4] ;  /* 0x0005e400010d7983 */ /* 0x000ee40000300800 */
[----:B------:R-:W2:Y:S02]  /*8a8b0*/  LDL.LU R14, [R1+0x5e8] ;  /* 0x0005e800010e7983 */ /* 0x000ea40000300800 */
[----:B------:R-:W2:Y:S01]  /*8a8c0*/  LDL.LU R15, [R1+0x5ec] ;  /* 0x0005ec00010f7983 */ /* 0x000ea20000300800 */
[C---:B------:R-:W-:Y:S01]  /*8a8d0*/  HMMA.16816.F32 R20, R24.reuse, R10, R20 ;  /* 0x0000000a1814723c */ /* 0x040fe20000001814 */
[----:B------:R-:W-:Y:S01]  /*8a8e0*/  IMAD.MOV.U32 R28, RZ, RZ, R11 ;  /* 0x000000ffff1c7224 */ /* 0x000fe200078e000b */
[----:B--2---:R-:W-:Y:S01]  /*8a8f0*/  STL.64 [R1+0x4288], R14 ;  /* 0x0042880e01007387 */ /* 0x004fe20000100a00 */
[----:B---3--:R0:W-:Y:S03]  /*8a900*/  STL.64 [R1+0x4280], R12 ;  /* 0x0042800c01007387 */ /* 0x0081e60000100a00 */
[----:B0-----:R-:W2:Y:S01]  /*8a910*/  LDL.LU R12, [R1+0x5f0] ;  /* 0x0005f000010c7983 */ /* 0x001ea20000300800 */
[----:B------:R-:W2:Y:S02]  /*8a920*/  LDL.LU R13, [R1+0x5f4] ;  /* 0x0005f400010d7983 */ /* 0x000ea40000300800 */
[----:B------:R-:W2:Y:S02]  /*8a930*/  LDL.LU R14, [R1+0x5f8] ;  /* 0x0005f800010e7983 */ /* 0x000ea40000300800 */
[----:B------:R-:W2:Y:S11]  /*8a940*/  LDL.LU R15, [R1+0x5fc] ;  /* 0x0005fc00010f7983 */ /* 0x000eb60000300800 */
[----:B------:R-:W-:Y:S01]  /*8a950*/  @!UPT UIADD3 URZ, URZ, URZ, URZ ;  /* 0x0000003f3f3ff290 */ /* 0x000fe2000fffe03f */
[----:B------:R-:W-:Y:S01]  /*8a960*/  STL.64 [R1+0x790], R20 ;  /* 0x0007901401007387 */ /* 0x000fe20000100a00 */
[----:B------:R0:W-:Y:S02]  /*8a970*/  STL.64 [R1+0x798], R22 ;  /* 0x0007981601007387 */ /* 0x0001e40000100a00 */
[----:B0-----:R-:W-:Y:S02]  /*8a980*/  IMAD.MOV.U32 R23, RZ, RZ, R10 ;  /* 0x000000ffff177224 */ /* 0x001fe400078e000a */
        /* <DEDUP_REMOVED lines=32> */
[----:B------:R1:W-:Y:S02]  /*8ab90*/  STL.64 [R1+0x6a8], R10 ;  /* 0x0006a80a01007387 */ /* 0x0003e40000100a00 */
[----:B0-----:R-:W-:Y:S01]  /*8aba0*/  IMAD.MOV.U32 R9, RZ, RZ, R6 ;  /* 0x000000ffff097224 */ /* 0x001fe200078e0006 */
[----:B-1----:R-:W3:Y:S01]  /*8abb0*/  LDL.LU.64 R10, [R1+0x42b8] ;  /* 0x0042b800010a7983 */ /* 0x002ee20000300a00 */
[----:B------:R-:W-:Y:S02]  /*8abc0*/  IMAD.MOV.U32 R8, RZ, RZ, R7 ;  /* 0x000000ffff087224 */ /* 0x000fe400078e0007 */
[----:B------:R-:W4:Y:S02]  /*8abd0*/  LDL.LU.64 R6, [R1+0x42b0] ;  /* 0x0042b00001067983 */ /* 0x000f240000300a00 */
[----:B----4-:R-:W-:Y:S01]  /*8abe0*/  HMMA.16816.F32 R24, R24, R6, R16 ;  /* 0x000000061818723c */ /* 0x010fe20000001810 */
[----:B------:R-:W2:Y:S01]  /*8abf0*/  LDL.LU.64 R18, [R1+0x42a8] ;  /* 0x0042a80001127983 */ /* 0x000ea20000300a00 */
[----:B------:R-:W4:Y:S02]  /*8ac00*/  LDL.LU R17, [R1+0x42a0] ;  /* 0x0042a00001117983 */ /* 0x000f240000300800 */
[----:B------:R-:W2:Y:S02]  /*8ac10*/  LDL.LU.64 R6, [R1+0x4298] ;  /* 0x0042980001067983 */ /* 0x000ea40000300a00 */
[----:B------:R-:W2:Y:S11]  /*8ac20*/  LDL.LU.64 R4, [R1+0x4290] ;  /* 0x0042900001047983 */ /* 0x000eb60000300a00 */
[----:B------:R-:W-:Y:S06]  /*8ac30*/  @!UPT UIADD3 URZ, URZ, URZ, URZ ;  /* 0x0000003f3f3ff290 */ /* 0x000fec000fffe03f */
[----:B------:R-:W-:Y:S01]  /*8ac40*/  STL.64 [R1+0x430], R24 ;  /* 0x0004301801007387 */ /* 0x000fe20000100a00 */
[----:B------:R-:W-:Y:S03]  /*8ac50*/  STL.64 [R1+0x438], R26 ;  /* 0x0004381a01007387 */ /* 0x000fe60000100a00 */
[----:B----4-:R-:W0:Y:S04]  /*8ac60*/  LDSM.16.MT88.4 R24, [R17+0x25080] ;  /* 0x025080001118783b */ /* 0x010e280000004200 */
[----:B0-----:R0:W-:Y:S01]  /*8ac70*/  STL.64 [R1+0x4060], R26 ;  /* 0x0040601a01007387 */ /* 0x0011e20000100a00 */
[----:B------:R1:W-:Y:S03]  /*8ac80*/  STL.64 [R1+0x4058], R24 ;  /* 0x0040581801007387 */ /* 0x0003e60000100a00 */
[----:B0-----:R-:W4:Y:S01]  /*8ac90*/  LDL.LU.64 R26, [R1+0x168] ;  /* 0x00016800011a7983 */ /* 0x001f220000300a00 */
[C---:B--2---:R-:W-:Y:S03]  /*8aca0*/  HMMA.16816.F32 R16, R4.reuse, R18, R12 ;  /* 0x000000120410723c */ /* 0x044fe6000000180c */
[----:B----4-:R0:W-:Y:S01]  /*8acb0*/  STL.64 [R1+0x4160], R26 ;  /* 0x0041601a01007387 */ /* 0x0101e20000100a00 */
[----:B-1----:R-:W3:Y:S02]  /*8acc0*/  LDL.LU R24, [R1+0x5a0] ;  /* 0x0005a00001187983 */ /* 0x002ee40000300800 */
[----:B------:R-:W3:Y:S01]  /*8acd0*/  LDL.LU R25, [R1+0x5a4] ;  /* 0x0005a40001197983 */ /* 0x000ee20000300800 */
[----:B0-----:R-:W3:Y:S01]  /*8ace0*/  LDL.LU R26, [R1+0x5a8] ;  /* 0x0005a800011a7983 */ /* 0x001ee20000300800 */
[----:B------:R-:W3:Y:S02]  /*8acf0*/  LDL.LU R27, [R1+0x5ac] ;  /* 0x0005ac00011b7983 */ /* 0x000ee40000300800 */
        /* <DEDUP_REMOVED lines=19> */
[----:B------:R-:W4:Y:S01]  /*8ae30*/  LDL.LU.64 R16, [R1+0x4240] ;  /* 0x0042400001107983 */ /* 0x000f220000300a00 */
        /* <DEDUP_REMOVED lines=8> */
[----:B----4-:R0:W-:Y:S02]  /*8aec0*/  STL.64 [R1+0x4110], R16 ;  /* 0x0041101001007387 */ /* 0x0101e40000100a00 */
[----:B0-----:R-:W2:Y:S01]  /*8aed0*/  LDL.LU R16, [R1+0x5b0] ;  /* 0x0005b00001107983 */ /* 0x001ea20000300800 */
[----:B------:R-:W2:Y:S02]  /*8aee0*/  LDL.LU R17, [R1+0x5b4] ;  /* 0x0005b40001117983 */ /* 0x000ea40000300800 */
[----:B------:R-:W2:Y:S02]  /*8aef0*/  LDL.LU R18, [R1+0x5b8] ;  /* 0x0005b80001127983 */ /* 0x000ea40000300800 */
[----:B------:R-:W2:Y:S02]  /*8af00*/  LDL.LU R19, [R1+0x5bc] ;  /* 0x0005bc0001137983 */ /* 0x000ea40000300800 */
[C---:B--2---:R-:W-:Y:S01]  /*8af10*/  HMMA.16816.F32 R16, R4.reuse, R14, R16 ;  /* 0x0000000e0410723c */ /* 0x044fe20000001810 */
[----:B------:R-:W-:Y:S11]  /*8af20*/  STL.64 [R1+0x4108], R14 ;  /* 0x0041080e01007387 */ /* 0x000ff60000100a00 */
[----:B------:R-:W-:Y:S11]  /*8af30*/  @!UPT UIADD3 URZ, URZ, URZ, URZ ;  /* 0x0000003f3f3ff290 */ /* 0x000ff6000fffe03f */
[----:B------:R-:W-:Y:S01]  /*8af40*/  STL.64 [R1+0x3c0], R16 ;  /* 0x0003c01001007387 */ /* 0x000fe20000100a00 */
[----:B------:R3:W-:Y:S02]  /*8af50*/  STL.64 [R1+0x3c8], R18 ;  /* 0x0003c81201007387 */ /* 0x0007e40000100a00 */
[----:B---3--:R-:W-:Y:S01]  /*8af60*/  HMMA.16816.F32 R16, R4, R10, R24 ;  /* 0x0000000a0410723c */ /* 0x008fe20000001818 */
[----:B------:R0:W-:Y:S06]  /*8af70*/  STL.64 [R1+0x4168], R10 ;  /* 0x0041680a01007387 */ /* 0x0001ec0000100a00 */
[----:B------:R-:W-:-:S02]  /*8af80*/  IMAD.MOV.U32 R26, RZ, RZ, R9 ;  /* 0x000000ffff1a7224 */ /* 0x000fc400078e0009 */
[----:B------:R-:W-:Y:S11]  /*8af90*/  IMAD.MOV.U32 R27, RZ, RZ, R8 ;  /* 0x000000ffff1b7224 */ /* 0x000ff600078e0008 */
[----:B------:R-:W-:Y:S03]  /*8afa0*/  @!UPT UIADD3 URZ, URZ, URZ, URZ ;  /* 0x0000003f3f3ff290 */ /* 0x000fe6000fffe03f */
[----:B------:R-:W-:Y:S01]  /*8afb0*/  STL.64 [R1+0x3b0], R16 ;  /* 0x0003b01001007387 */ /* 0x000fe20000100a00 */
[----:B------:R1:W-:Y:S02]  /*8afc0*/  STL.64 [R1+0x3b8], R18 ;  /* 0x0003b81201007387 */ /* 0x0003e40000100a00 */
[----:B------:R2:W-:Y:S02]  /*8afd0*/  STL.64 [R1+0x4170], R26 ;  /* 0x0041701a01007387 */ /* 0x0005e40000100a00 */
[----:B------:R-:W3:Y:S01]  /*8afe0*/  LDL.LU R8, [R1+0x510] ;  /* 0x0005100001087983 */ /* 0x000ee20000300800 */
[----:B------:R-:W3:Y:S01]  /*8aff0*/  LDL.LU R9, [R1+0x514] ;  /* 0x0005140001097983 */ /* 0x000ee20000300800 */
[----:B0-----:R-:W4:Y:S02]  /*8b000*/  LDL.LU R10, [R1+0x518] ;  /* 0x00051800010a7983 */ /* 0x001f240000300800 */
[----:B------:R-:W4:Y:S02]  /*8b010*/  LDL.LU R11, [R1+0x51c] ;  /* 0x00051c00010b7983 */ /* 0x000f240000300800 */
[----:B-1----:R-:W-:-:S02]  /*8b020*/  IMAD.MOV.U32 R18, RZ, RZ, R23 ;  /* 0x000000ffff127224 */ /* 0x002fc400078e0017 */
[----:B--2---:R-:W-:Y:S02]  /*8b030*/  IMAD.MOV.U32 R26, RZ, RZ, R29 ;  /* 0x000000ffff1a7224 */ /* 0x004fe400078e001d */
[----:B------:R-:W-:Y:S02]  /*8b040*/  IMAD.MOV.U32 R19, RZ, RZ, R28 ;  /* 0x000000ffff137224 */ /* 0x000fe400078e001c */
[----:B------:R-:W-:Y:S01]  /*8b050*/  IMAD.MOV.U32 R27, RZ, RZ, R22 ;  /* 0x000000ffff1b7224 */ /* 0x000fe200078e0016 */
[----:B----4-:R-:W-:Y:S01]  /*8b060*/  STL.64 [R1+0x4180], R10 ;  /* 0x0041800a01007387 */ /* 0x010fe20000100a00 */
[----:B---3--:R-:W-:Y:S02]  /*8b070*/  STL.64 [R1+0x4178], R8 ;  /* 0x0041780801007387 */ /* 0x008fe40000100a00 */
[----:B------:R-:W2:Y:S02]  /*8b080*/  LDL.LU R29, [R1+0x422c] ;  /* 0x00422c00011d7983 */ /* 0x000ea40000300800 */
[----:B------:R-:W3:Y:S01]  /*8b090*/  LDL.LU R22, [R1+0x4228] ;  /* 0x0042280001167983 */ /* 0x000ee20000300800 */
[----:B------:R-:W4:Y:S01]  /*8b0a0*/  LDL.LU R23, [R1+0x4224] ;  /* 0x0042240001177983 */ /* 0x000f220000300800 */
[----:B------:R-:W3:Y:S02]  /*8b0b0*/  LDL.LU R28, [R1+0x4220] ;  /* 0x00422000011c7983 */ /* 0x000ee40000300800 */
[----:B------:R0:W-:Y:S02]  /*8b0c0*/  STL.64 [R1+0x41b8], R18 ;  /* 0x0041b81201007387 */ /* 0x0001e40000100a00 */
[----:B0-----:R-:W-:-:S02]  /*8b0d0*/  IMAD.MOV.U32 R18, RZ, RZ, R13 ;  /* 0x000000ffff127224 */ /* 0x001fc400078e000d */
[----:B------:R-:W-:-:S05]  /*8b0e0*/  IMAD.MOV.U32 R19, RZ, RZ, R12 ;  /* 0x000000ffff137224 */ /* 0x000fca00078e000c */
[----:B------:R0:W-:Y:S01]  /*8b0f0*/  STL.64 [R1+0x41d0], R18 ;  /* 0x0041d01201007387 */ /* 0x0001e20000100a00 */
[----:B------:R-:W3:Y:S02]  /*8b100*/  LDL.LU R12, [R1+0x550] ;  /* 0x00055000010c7983 */ /* 0x000ee40000300800 */
[----:B------:R-:W3:Y:S02]  /*8b110*/  LDL.LU R13, [R1+0x554] ;  /* 0x00055400010d7983 */ /* 0x000ee40000300800 */
[----:B------:R-:W3:Y:S01]  /*8b120*/  LDL.LU R14, [R1+0x558] ;  /* 0x00055800010e7983 */ /* 0x000ee20000300800 */
[----:B------:R-:W3:Y:S01]  /*8b130*/  LDL.LU R15, [R1+0x55c] ;  /* 0x00055c00010f7983 */ /* 0x000ee20000300800 */
[----:B0-----:R-:W-:Y:S02]  /*8b140*/  IMAD.MOV.U32 R19, RZ, RZ, R2 ;  /* 0x000000ffff137224 */ /* 0x001fe400078e0002 */
[----:B--2---:R-:W-:Y:S02]  /*8b150*/  IMAD.MOV.U32 R18, RZ, RZ, R29 ;  /* 0x000000ffff127224 */ /* 0x004fe400078e001d */
[----:B------:R-:W2:Y:S01]  /*8b160*/  LDL.LU R29, [R1+0x421c] ;  /* 0x00421c00011d7983 */ /* 0x000ea20000300800 */
[----:B------:R-:W2:Y:S02]  /*8b170*/  LDL.LU R2, [R1+0x4218] ;  /* 0x0042180001027983 */ /* 0x000ea40000300800 */
[----:B------:R-:W-:Y:S01]  /*8b180*/  STL.64 [R1+0x41e8], R18 ;  /* 0x0041e81201007387 */ /* 0x000fe20000100a00 */
[----:B---3--:R-:W-:Y:S01]  /*8b190*/  STL.64 [R1+0x41c8], R14 ;  /* 0x0041c80e01007387 */ /* 0x008fe20000100a00 */
[----:B------:R0:W-:Y:S03]  /*8b1a0*/  STL.64 [R1+0x41c0], R12 ;  /* 0x0041c00c01007387 */ /* 0x0001e60000100a00 */
[----:B0-----:R-:W3:Y:S01]  /*8b1b0*/  LDL.LU R12, [R1+0x560] ;  /* 0x00056000010c7983 */ /* 0x001ee20000300800 */
[----:B------:R-:W3:Y:S02]  /*8b1c0*/  LDL.LU R13, [R1+0x564] ;  /* 0x00056400010d7983 */ /* 0x000ee40000300800 */
[----:B------:R-:W2:Y:S02]  /*8b1d0*/  LDL.LU R14, [R1+0x568] ;  /* 0x00056800010e7983 */ /* 0x000ea40000300800 */
[----:B------:R-:W2:Y:S02]  /*8b1e0*/  LDL.LU R15, [R1+0x56c] ;  /* 0x00056c00010f7983 */ /* 0x000ea40000300800 */
[----:B----4-:R-:W-:-:S02]  /*8b1f0*/  IMAD.MOV.U32 R18, RZ, RZ, R23 ;  /* 0x000000ffff127224 */ /* 0x010fc400078e0017 */
        /* <DEDUP_REMOVED lines=20> */
[----:B------:R0:W-:Y:S01]  /*8b340*/  STL.64 [R1+0x4188], R26 ;  /* 0x0041881a01007387 */ /* 0x0001e20000100a00 */
[----:B------:R-:W3:Y:S02]  /*8b350*/  LDL.LU R8, [R1+0x520] ;  /* 0x0005200001087983 */ /* 0x000ee40000300800 */
[----:B------:R-:W3:Y:S02]  /*8b360*/  LDL.LU R9, [R1+0x524] ;  /* 0x0005240001097983 */ /* 0x000ee40000300800 */
[----:B------:R-:W4:Y:S01]  /*8b370*/  LDL.LU R10, [R1+0x528] ;  /* 0x00052800010a7983 */ /* 0x000f220000300800 */
[----:B------:R-:W4:Y:S01]  /*8b380*/  LDL.LU R11, [R1+0x52c] ;  /* 0x00052c00010b7983 */ /* 0x000f220000300800 */
[----:B0-----:R-:W-:-:S02]  /*8b390*/  IMAD.MOV.U32 R26, RZ, RZ, R21 ;  /* 0x000000ffff1a7224 */ /* 0x001fc400078e0015 */
[----:B------:R-:W-:Y:S02]  /*8b3a0*/  IMAD.MOV.U32 R27, RZ, RZ, R20 ;  /* 0x000000ffff1b7224 */ /* 0x000fe400078e0014 */
[----:B------:R-:W-:Y:S02]  /*8b3b0*/  IMAD.MOV.U32 R18, RZ, RZ, R29 ;  /* 0x000000ffff127224 */ /* 0x000fe400078e001d */
[----:B------:R-:W-:Y:S01]  /*8b3c0*/  IMAD.MOV.U32 R19, RZ, RZ, R28 ;  /* 0x000000ffff137224 */ /* 0x000fe200078e001c */
[----:B----4-:R-:W-:Y:S01]  /*8b3d0*/  STL.64 [R1+0x4198], R10 ;  /* 0x0041980a01007387 */ /* 0x010fe20000100a00 */
[----:B---3--:R0:W-:Y:S02]  /*8b3e0*/  STL.64 [R1+0x4190], R8 ;  /* 0x0041900801007387 */ /* 0x0081e40000100a00 */
[----:B------:R-:W-:Y:S01]  /*8b3f0*/  STL.64 [R1+0x41a0], R26 ;  /* 0x0041a01a01007387 */ /* 0x000fe20000100a00 */
        /* <DEDUP_REMOVED lines=15> */
[----:B------:R-:W4:Y:S01]  /*8b4f0*/  LDL.LU.64 R14, [R1+0x4210] ;  /* 0x00421000010e7983 */ /* 0x000f220000300a00 */
[----:B------:R-:W4:Y:S05]  /*8b500*/  LDL.LU.64 R12, [R1+0x4208] ;  /* 0x00420800010c7983 */ /* 0x000f2a0000300a00 */
        /* <DEDUP_REMOVED lines=24> */
[----:B----4-:R-:W-:Y:S02]  /*8b690*/  HMMA.16816.F32 R12, R4, R18, R12 ;  /* 0x00000012040c723c */ /* 0x010fe4000000180c */
[----:B------:R-:W4:Y:S04]  /*8b6a0*/  LDL.64 R18, [R1+0x8] ;  /* 0x0000080001127983 */ /* 0x000f280000100a00 */
[----:B----4-:R0:W-:Y:S11]  /*8b6b0*/  STL.64 [R1+0x4130], R18 ;  /* 0x0041301201007387 */ /* 0x0101f60000100a00 */
[----:B------:R-:W-:Y:S06]  /*8b6c0*/  @!UPT UIADD3 URZ, URZ, URZ, URZ ;  /* 0x0000003f3f3ff290 */ /* 0x000fec000fffe03f */
[----:B------:R-:W-:Y:S02]  /*8b6d0*/  STL.64 [R1+0x600], R12 ;  /* 0x0006000c01007387 */ /* 0x000fe40000100a00 */
[----:B------:R-:W-:Y:S01]  /*8b6e0*/  STL.64 [R1+0x608], R14 ;  /* 0x0006080e01007387 */ /* 0x000fe20000100a00 */
[----:B0-----:R-:W4:Y:S04]  /*8b6f0*/  LDL.LU.64 R18, [R1+0x18] ;  /* 0x0000180001127983 */ /* 0x001f280000300a00 */
[----:B----4-:R0:W-:Y:S04]  /*8b700*/  STL.64 [R1+0x4138], R18 ;  /* 0x0041381201007387 */ /* 0x0101e80000100a00 */
[----:B0-----:R-:W4:Y:S01]  /*8b710*/  LDL.LU.64 R18, [R1+0x28] ;  /* 0x0000280001127983 */ /* 0x001f220000300a00 */
[----:B------:R-:W3:Y:S02]  /*8b720*/  LDL.LU R12, [R1+0x360] ;  /* 0x00036000010c7983 */ /* 0x000ee40000300800 */
[----:B------:R-:W3:Y:S02]  /*8b730*/  LDL.LU R13, [R1+0x364] ;  /* 0x00036400010d7983 */ /* 0x000ee40000300800 */
[----:B------:R-:W3:Y:S01]  /*8b740*/  LDL.LU R14, [R1+0x368] ;  /* 0x00036800010e7983 */ /* 0x000ee20000300800 */
[----:B------:R-:W3:Y:S01]  /*8b750*/  LDL.LU R15, [R1+0x36c] ;  /* 0x00036c00010f7983 */ /* 0x000ee20000300800 */
[----:B------:R-:W-:-:S02]  /*8b760*/  IMAD.MOV.U32 R26, RZ, RZ, R3 ;  /* 0x000000ffff1a7224 */ /* 0x000fc400078e0003 */
[----:B------:R-:W-:-:S07]  /*8b770*/  IMAD.MOV.U32 R27, RZ, RZ, R0 ;  /* 0x000000ffff1b7224 */ /* 0x000fce00078e0000 */
[C---:B--2---:R-:W-:Y:S01]  /*8b780*/  HMMA.16816.F32 R24, R4.reuse, R26, R8 ;  /* 0x0000001a0418723c */ /* 0x044fe20000001808 */
        /* <DEDUP_REMOVED lines=8> */
[----:B0-----:R-:W4:Y:S01]  /*8b810*/  LDL.LU R12, [R1+0x390] ;  /* 0x00039000010c7983 */ /* 0x001f220000300800 */
[----:B------:R-:W4:Y:S02]  /*8b820*/  LDL.LU R13, [R1+0x394] ;  /* 0x00039400010d7983 */ /* 0x000f240000300800 */
[----:B------:R-:W4:Y:S02]  /*8b830*/  LDL.LU R14, [R1+0x398] ;  /* 0x00039800010e7983 */ /* 0x000f240000300800 */
[----:B------:R-:W4:Y:S01]  /*8b840*/  LDL.LU R15, [R1+0x39c] ;  /* 0x00039c00010f7983 */ /* 0x000f220000300800 */
        /* <DEDUP_REMOVED lines=22> */
[----:B------:R-:W-:Y:S01]  /*8b9b0*/  STL.64 [R1+0x5c0], R24 ;  /* 0x0005c01801007387 */ /* 0x000fe20000100a00 */
[----:B------:R0:W-:Y:S03]  /*8b9c0*/  STL.64 [R1+0x5c8], R26 ;  /* 0x0005c81a01007387 */ /* 0x0001e60000100a00 */
[----:B0-----:R-:W3:Y:S02]  /*8b9d0*/  LDL.LU.64 R26, [R1+0x4160] ;  /* 0x00416000011a7983 */ /* 0x001ee40000300a00 */
[----:B---3--:R-:W-:Y:S02]  /*8b9e0*/  HMMA.16816.F32 R4, R4, R26, R20 ;  /* 0x0000001a0404723c */ /* 0x008fe40000001814 */
[----:B------:R-:W4:Y:S01]  /*8b9f0*/  LDL.LU.64 R22, [R1+0x4158] ;  /* 0x0041580001167983 */ /* 0x000f220000300a00 */
[----:B------:R-:W4:Y:S02]  /*8ba00*/  LDL.LU.64 R20, [R1+0x4150] ;  /* 0x0041500001147983 */ /* 0x000f240000300a00 */
[----:B------:R-:W3:Y:S02]  /*8ba10*/  LDL R9, [R1+0xbd4] ;  /* 0x000bd40001097983 */ /* 0x000ee40000100800 */
[----:B---3--:R-:W-:Y:S11]  /*8ba20*/  STL [R1+0x4090], R9 ;  /* 0x0040900901007387 */ /* 0x008ff60000100800 */
[----:B------:R-:W-:Y:S05]  /*8ba30*/  @!UPT UIADD3 URZ, URZ, URZ, URZ ;  /* 0x0000003f3f3ff290 */ /* 0x000fea000fffe03f */
[----:B------:R-:W-:Y:S02]  /*8ba40*/  STL.64 [R1+0x3a0], R4 ;  /* 0x0003a00401007387 */ /* 0x000fe40000100a00 */
[----:B------:R0:W-:Y:S02]  /*8ba50*/  STL.64 [R1+0x3a8], R6 ;  /* 0x0003a80601007387 */ /* 0x0001e40000100a00 */
[----:B0-----:R-:W3:Y:S01]  /*8ba60*/  LDL R7, [R1+0xbd0] ;  /* 0x000bd00001077983 */ /* 0x001ee20000100800 */
[C---:B----4-:R-:W-:Y:S01]  /*8ba70*/  HMMA.16816.F32 R12, R20.reuse, R18, R12 ;  /* 0x00000012140c723c */ /* 0x050fe2000000180c */
[----:B------:R-:W-:Y:S02]  /*8ba80*/  IMAD.MOV.U32 R25, RZ, RZ, R18 ;  /* 0x000000ffff197224 */ /* 0x000fe400078e0012 */
[----:B------:R-:W-:Y:S01]  /*8ba90*/  IMAD.MOV.U32 R24, RZ, RZ, R19 ;  /* 0x000000ffff187224 */ /* 0x000fe200078e0013 */
[----:B---3--:R0:W-:Y:S01]  /*8baa0*/  STL [R1+0x408c], R7 ;  /* 0x00408c0701007387 */ /* 0x0081e20000100800 */
[----:B------:R-:W3:Y:S02]  /*8bab0*/  LDL.LU R4, [R1+0x380] ;  /* 0x0003800001047983 */ /* 0x000ee40000300800 */
[----:B------:R-:W3:Y:S02]  /*8bac0*/  LDL.LU R5, [R1+0x384] ;  /* 0x0003840001057983 */ /* 0x000ee40000300800 */
[----:B------:R-:W3:Y:S01]  /*8bad0*/  LDL.LU R6, [R1+0x388] ;  /* 0x0003880001067983 */ /* 0x000ee20000300800 */
[----:B0-----:R-:W3:Y:S11]  /*8bae0*/  LDL.LU R7, [R1+0x38c] ;  /* 0x00038c0001077983 */ /* 0x001ef60000300800 */
[----:B------:R-:W-:Y:S02]  /*8baf0*/  @!UPT UIADD3 URZ, URZ, URZ, URZ ;  /* 0x0000003f3f3ff290 */ /* 0x000fe4000fffe03f */
[----:B------:R-:W-:Y:S02]  /*8bb00*/  STL.64 [R1+0x420], R12 ;  /* 0x0004200c01007387 */ /* 0x000fe40000100a00 */
[----:B------:R0:W-:Y:S02]  /*8bb10*/  STL.64 [R1+0x428], R14 ;  /* 0x0004280e01007387 */ /* 0x0001e40000100a00 */
[----:B0-----:R-:W4:Y:S01]  /*8bb20*/  LDL.LU.64 R14, [R1+0x4148] ;  /* 0x00414800010e7983 */ /* 0x001f220000300a00 */
[----:B------:R-:W4:Y:S02]  /*8bb30*/  LDL.LU.64 R12, [R1+0x4140] ;  /* 0x00414000010c7983 */ /* 0x000f240000300a00 */
[----:B------:R-:W3:Y:S02]  /*8bb40*/  LDL.LU.64 R18, [R1+0x4138] ;  /* 0x0041380001127983 */ /* 0x000ee40000300a00 */
[----:B------:R0:W-:Y:S01]  /*8bb50*/  STL.64 [R1+0x4080], R26 ;  /* 0x0040801a01007387 */ /* 0x0001e20000100a00 */
[----:B------:R1:W-:Y:S04]  /*8bb60*/  STL.64 [R1+0x4078], R24 ;  /* 0x0040781801007387 */ /* 0x0003e80000100a00 */
[----:B0-----:R-:W2:Y:S01]  /*8bb70*/  LDL.LU.64 R26, [R1+0x38] ;  /* 0x00003800011a7983 */ /* 0x001ea20000300a00 */
[----:B---3--:R-:W-:Y:S01]  /*8bb80*/  HMMA.16816.F32 R4, R20, R18, R4 ;  /* 0x000000121404723c */ /* 0x008fe20000001804 */
[----:B------:R-:W-:-:S02]  /*8bb90*/  IMAD.MOV.U32 R3, RZ, RZ, R19 ;  /* 0x000000ffff037224 */ /* 0x000fc400078e0013 */
[----:B--2---:R0:W-:Y:S01]  /*8bba0*/  STL.64 [R1+0x4100], R26 ;  /* 0x0041001a01007387 */ /* 0x0041e20000100a00 */
[----:B-1----:R-:W2:Y:S02]  /*8bbb0*/  LDL.LU R24, [R1+0x350] ;  /* 0x0003500001187983 */ /* 0x002ea40000300800 */
[----:B------:R-:W2:Y:S01]  /*8bbc0*/  LDL.LU R25, [R1+0x354] ;  /* 0x0003540001197983 */ /* 0x000ea20000300800 */
[----:B0-----:R-:W2:Y:S01]  /*8bbd0*/  LDL.LU R26, [R1+0x358] ;  /* 0x00035800011a7983 */ /* 0x001ea20000300800 */
[----:B------:R-:W2:Y:S11]  /*8bbe0*/  LDL.LU R27, [R1+0x35c] ;  /* 0x00035c00011b7983 */ /* 0x000eb60000300800 */
[----:B------:R-:W-:Y:S04]  /*8bbf0*/  @!UPT UIADD3 URZ, URZ, URZ, URZ ;  /* 0x0000003f3f3ff290 */ /* 0x000fe8000fffe03f */
[----:B------:R-:W-:Y:S02]  /*8bc00*/  STL.64 [R1+0x410], R4 ;  /* 0x0004100401007387 */ /* 0x000fe40000100a00 */
[----:B------:R0:W-:Y:S02]  /*8bc10*/  STL.64 [R1+0x418], R6 ;  /* 0x0004180601007387 */ /* 0x0001e40000100a00 */
[----:B0-----:R-:W-:Y:S02]  /*8bc20*/  IMAD.MOV.U32 R7, RZ, RZ, R18 ;  /* 0x000000ffff077224 */ /* 0x001fe400078e0012 */
[----:B------:R-:W4:Y:S03]  /*8bc30*/  LDL.LU.64 R18, [R1+0x4130] ;  /* 0x0041300001127983 */ /* 0x000f260000300a00 */
[----:B------:R0:W-:Y:S02]  /*8bc40*/  STL [R1+0x40f8], R7 ;  /* 0x0040f80701007387 */ /* 0x0001e40000100800 */
[----:B------:R-:W3:Y:S02]  /*8bc50*/  LDL.LU R4, [R1+0x320] ;  /* 0x0003200001047983 */ /* 0x000ee40000300800 */
[----:B------:R-:W3:Y:S01]  /*8bc60*/  LDL.LU R5, [R1+0x324] ;  /* 0x0003240001057983 */ /* 0x000ee20000300800 */
[----:B------:R-:W3:Y:S04]  /*8bc70*/  LDL.LU R6, [R1+0x328] ;  /* 0x0003280001067983 */ /* 0x000ee80000300800 */
[----:B0-----:R-:W3:Y:S01]  /*8bc80*/  LDL.LU R7, [R1+0x32c] ;  /* 0x00032c0001077983 */ /* 0x001ee20000300800 */
        /* <DEDUP_REMOVED lines=8> */
[----:B------:R-:W2:Y:S01]  /*8bd10*/  LDL.LU.64 R16, [R1+0x4110] ;  /* 0x0041100001107983 */ /* 0x000ea20000300a00 */
[C---:B----4-:R-:W-:Y:S11]  /*8bd20*/  HMMA.16816.F32 R12, R20.reuse, R18, R12 ;  /* 0x00000012140c723c */ /* 0x050ff6000000180c */
[----:B------:R-:W-:Y:S11]  /*8bd30*/  @!UPT UIADD3 URZ, URZ, URZ, URZ ;  /* 0x0000003f3f3ff290 */ /* 0x000ff6000fffe03f */
[----:B------:R-:W-:Y:S01]  /*8bd40*/  @!UPT UIADD3 URZ, URZ, URZ, URZ ;  /* 0x0000003f3f3ff290 */ /* 0x000fe2000fffe03f */
[----:B------:R-:W-:Y:S01]  /*8bd50*/  STL.64 [R1+0x380], R12 ;  /* 0x0003800c01007387 */ /* 0x000fe20000100a00 */
[----:B------:R0:W-:Y:S03]  /*8bd60*/  STL.64 [R1+0x388], R14 ;  /* 0x0003880e01007387 */ /* 0x0001e60000100a00 */
[----:B0-----:R-:W4:Y:S01]  /*8bd70*/  LDL.LU.64 R14, [R1+0x4108] ;  /* 0x00410800010e7983 */ /* 0x001f220000300a00 */
[----:B------:R-:W-:Y:S02]  /*8bd80*/  STL.64 [R1+0x4010], R18 ;  /* 0x0040101201007387 */ /* 0x000fe40000100a00 */
[----:B--2---:R0:W-:Y:S02]  /*8bd90*/  STL.64 [R1+0x4008], R16 ;  /* 0x0040081001007387 */ /* 0x0041e40000100a00 */
[----:B0-----:R-:W2:Y:S01]  /*8bda0*/  LDL.LU R16, [R1+0x330] ;  /* 0x0003300001107983 */ /* 0x001ea20000300800 */
[----:B------:R-:W2:Y:S02]  /*8bdb0*/  LDL.LU R17, [R1+0x334] ;  /* 0x0003340001117983 */ /* 0x000ea40000300800 */
[----:B------:R-:W2:Y:S02]  /*8bdc0*/  LDL.LU R18, [R1+0x338] ;  /* 0x0003380001127983 */ /* 0x000ea40000300800 */
[----:B------:R-:W2:Y:S01]  /*8bdd0*/  LDL.LU R19, [R1+0x33c] ;  /* 0x00033c0001137983 */ /* 0x000ea20000300800 */
[C---:B----4-:R-:W-:Y:S11]  /*8bde0*/  HMMA.16816.F32 R24, R20.reuse, R14, R24 ;  /* 0x0000000e1418723c */ /* 0x050ff60000001818 */
[----:B------:R-:W-:Y:S11]  /*8bdf0*/  @!UPT UIADD3 URZ, URZ, URZ, URZ ;  /* 0x0000003f3f3ff290 */ /* 0x000ff6000fffe03f */
[----:B------:R-:W-:Y:S01]  /*8be00*/  @!UPT UIADD3 URZ, URZ, URZ, URZ ;  /* 0x0000003f3f3ff290 */ /* 0x000fe2000fffe03f */
[----:B------:R-:W-:Y:S01]  /*8be10*/  STL.64 [R1+0x370], R24 ;  /* 0x0003701801007387 */ /* 0x000fe20000100a00 */
[----:B------:R0:W-:Y:S03]  /*8be20*/  STL.64 [R1+0x378], R26 ;  /* 0x0003781a01007387 */ /* 0x0001e60000100a00 */
[----:B0-----:R-:W2:Y:S01]  /*8be30*/  LDL.LU.64 R26, [R1+0x4100] ;  /* 0x00410000011a7983 */ /* 0x001ea20000300a00 */
[----:B------:R0:W-:Y:S02]  /*8be40*/  STL.64 [R1+0x40f0], R14 ;  /* 0x0040f00e01007387 */ /* 0x0001e40000100a00 */
[----:B------:R-:W4:Y:S02]  /*8be50*/  LDL.LU R12, [R1+0x340] ;  /* 0x00034000010c7983 */ /* 0x000f240000300800 */
[----:B------:R-:W4:Y:S01]  /*8be60*/  LDL.LU R13, [R1+0x344] ;  /* 0x00034400010d7983 */ /* 0x000f220000300800 */
[----:B0-----:R-:W4:Y:S01]  /*8be70*/  LDL.LU R14, [R1+0x348] ;  /* 0x00034800010e7983 */ /* 0x001f220000300800 */
[----:B------:R-:W4:Y:S02]  /*8be80*/  LDL.LU R15, [R1+0x34c] ;  /* 0x00034c00010f7983 */ /* 0x000f240000300800 */
[C---:B----4-:R-:W-:Y:S11]  /*8be90*/  HMMA.16816.F32 R12, R20.reuse, R10, R12 ;  /* 0x0000000a140c723c */ /* 0x050ff6000000180c */
[----:B------:R-:W-:Y:S11]  /*8bea0*/  @!UPT UIADD3 URZ, URZ, URZ, URZ ;  /* 0x0000003f3f3ff290 */ /* 0x000ff6000fffe03f */
[----:B------:R-:W-:Y:S01]  /*8beb0*/  @!UPT UIADD3 URZ, URZ, URZ, URZ ;  /* 0x0000003f3f3ff290 */ /* 0x000fe2000fffe03f */
[----:B------:R0:W-:Y:S01]  /*8bec0*/  STL.64 [R1+0x360], R12 ;  /* 0x0003600c01007387 */ /* 0x0001e20000100a00 */
[----:B------:R1:W-:Y:S03]  /*8bed0*/  STL.64 [R1+0x368], R14 ;  /* 0x0003680e01007387 */ /* 0x0003e60000100a00 */
[----:B0-----:R-:W4:Y:S01]  /*8bee0*/  LDL.LU R12, [R1+0x310] ;  /* 0x00031000010c7983 */ /* 0x001f220000300800 */
[----:B------:R-:W4:Y:S02]  /*8bef0*/  LDL.LU R13, [R1+0x314] ;  /* 0x00031400010d7983 */ /* 0x000f240000300800 */
[----:B-1----:R-:W4:Y:S02]  /*8bf00*/  LDL.LU R14, [R1+0x318] ;  /* 0x00031800010e7983 */ /* 0x002f240000300800 */
[----:B------:R-:W4:Y:S01]  /*8bf10*/  LDL.LU R15, [R1+0x31c] ;  /* 0x00031c00010f7983 */ /* 0x000f220000300800 */
[----:B------:R-:W-:Y:S01]  /*8bf20*/  STL.64 [R1+0x40d8], R10 ;  /* 0x0040d80a01007387 */ /* 0x000fe20000100a00 */
[----:B------:R0:W-:Y:S02]  /*8bf30*/  STL [R1+0x40d0], R9 ;  /* 0x0040d00901007387 */ /* 0x0001e40000100800 */
[----:B------:R-:W3:Y:S01]  /*8bf40*/  LDL.LU R8, [R1+0x300] ;  /* 0x0003000001087983 */ /* 0x000ee20000300800 */
[----:B0-----:R-:W3:Y:S01]  /*8bf50*/  LDL.LU R9, [R1+0x304] ;  /* 0x0003040001097983 */ /* 0x001ee20000300800 */
[----:B------:R-:W3:Y:S02]  /*8bf60*/  LDL.LU R10, [R1+0x308] ;  /* 0x00030800010a7983 */ /* 0x000ee40000300800 */
[----:B------:R-:W3:Y:S01]  /*8bf70*/  LDL.LU R11, [R1+0x30c] ;  /* 0x00030c00010b7983 */ /* 0x000ee20000300800 */
[----:B--2---:R-:W-:Y:S01]  /*8bf80*/  HMMA.16816.F32 R16, R20, R26, R16 ;  /* 0x0000001a1410723c */ /* 0x004fe20000001810 */
[----:B------:R-:W-:-:S02]  /*8bf90*/  IMAD.MOV.U32 R28, RZ, RZ, R26 ;  /* 0x000000ffff1c7224 */ /* 0x000fc400078e001a */
[----:B------:R-:W-:Y:S01]  /*8bfa0*/  IMAD.MOV.U32 R29, RZ, RZ, R27 ;  /* 0x000000ffff1d7224 */ /* 0x000fe200078e001b */
[----:B---3--:R0:W-:Y:S01]  /*8bfb0*/  STL.64 [R1+0x40e8], R10 ;  /* 0x0040e80a01007387 */ /* 0x0081e20000100a00 */
[----:B------:R-:W-:Y:S03]  /*8bfc0*/  STL.64 [R1+0x40e0], R8 ;  /* 0x0040e00801007387 */ /* 0x000fe60000100a00 */
[----:B0-----:R-:W4:Y:S11]  /*8bfd0*/  LDL.LU.64 R10, [R1+0x1d8] ;  /* 0x0001d800010a7983 */ /* 0x001f360000300a00 */
[----:B------:R-:W-:Y:S04]  /*8bfe0*/  @!UPT UIADD3 URZ, URZ, URZ, URZ ;  /* 0x0000003f3f3ff290 */ /* 0x000fe8000fffe03f */
[----:B------:R-:W-:Y:S02]  /*8bff0*/  STL.64 [R1+0x350], R16 ;  /* 0x0003501001007387 */ /* 0x000fe40000100a00 */
[----:B------:R-:W-:Y:S02]  /*8c000*/  STL.64 [R1+0x358], R18 ;  /* 0x0003581201007387 */ /* 0x000fe40000100a00 */
[----:B------:R-:W2:Y:S02]  /*8c010*/  LDL.LU.64 R26, [R1+0x1b8] ;  /* 0x0001b800011a7983 */ /* 0x000ea40000300a00 */
[----:B--2---:R0:W-:Y:S04]  /*8c020*/  STL.64 [R1+0x40c8], R26 ;  /* 0x0040c81a01007387 */ /* 0x0041e80000100a00 */
[----:B0-----:R-:W2:Y:S01]  /*8c030*/  LDL.LU.64 R26, [R1+0x1c8] ;  /* 0x0001c800011a7983 */ /* 0x001ea20000300a00 */
[----:B------:R-:W3:Y:S03]  /*8c040*/  LDL.LU.64 R18, [R1+0x198] ;  /* 0x0001980001127983 */ /* 0x000ee60000300a00 */
[----:B---3--:R0:W-:Y:S04]  /*8c050*/  STL.64 [R1+0x40a0], R18 ;  /* 0x0040a01201007387 */ /* 0x0081e80000100a00 */
[----:B0-----:R-:W3:Y:S02]  /*8c060*/  LDL.LU.64 R18, [R1+0x1e8] ;  /* 0x0001e80001127983 */ /* 0x001ee40000300a00 */
[C---:B---3--:R-:W-:Y:S11]  /*8c070*/  HMMA.16816.F32 R4, R20.reuse, R18, R4 ;  /* 0x000000121404723c */ /* 0x048ff60000001804 */
[----:B------:R-:W-:Y:S11]  /*8c080*/  @!UPT UIADD3 URZ, URZ, URZ, URZ ;  /* 0x0000003f3f3ff290 */ /* 0x000ff6000fffe03f */
[----:B------:R-:W-:Y:S01]  /*8c090*/  @!UPT UIADD3 URZ, URZ, URZ, URZ ;  /* 0x0000003f3f3ff290 */ /* 0x000fe2000fffe03f */
[----:B------:R-:W-:Y:S01]  /*8c0a0*/  STL.64 [R1+0x9f0], R4 ;  /* 0x0009f00401007387 */ /* 0x000fe20000100a00 */
[----:B------:R0:W-:Y:S03]  /*8c0b0*/  STL.64 [R1+0x9f8], R6 ;  /* 0x0009f80601007387 */ /* 0x0001e60000100a00 */
[----:B0-----:R-:W3:Y:S01]  /*8c0c0*/  LDL.LU R7, [R1+0x40f8] ;  /* 0x0040f80001077983 */ /* 0x001ee20000300800 */
[----:B------:R-:W2:Y:S02]  /*8c0d0*/  LDL.LU R16, [R1+0x2e0] ;  /* 0x0002e00001107983 */ /* 0x000ea40000300800 */
[----:B------:R-:W-:Y:S02]  /*8c0e0*/  IMAD.MOV.U32 R5, RZ, RZ, R18 ;  /* 0x000000ffff057224 */ /* 0x000fe400078e0012 */
[----:B------:R-:W2:Y:S02]  /*8c0f0*/  LDL.LU R17, [R1+0x2e4] ;  /* 0x0002e40001117983 */ /* 0x000ea40000300800 */
[----:B------:R-:W-:Y:S01]  /*8c100*/  IMAD.MOV.U32 R4, RZ, RZ, R19 ;  /* 0x000000ffff047224 */ /* 0x000fe200078e0013 */
[----:B------:R-:W2:Y:S01]  /*8c110*/  LDL.LU R18, [R1+0x2e8] ;  /* 0x0002e80001127983 */ /* 0x000ea20000300800 */
[----:B------:R-:W2:Y:S01]  /*8c120*/  LDL.LU R19, [R1+0x2ec] ;  /* 0x0002ec0001137983 */ /* 0x000ea20000300800 */
[C---:B----4-:R-:W-:Y:S01]  /*8c130*/  HMMA.16816.F32 R12, R20.reuse, R10, R12 ;  /* 0x0000000a140c723c */ /* 0x050fe2000000180c */
[----:B------:R-:W-:Y:S01]  /*8c140*/  IMAD.MOV.U32 R6, RZ, RZ, R11 ;  /* 0x000000ffff067224 */ /* 0x000fe200078e000b */
[----:B--2---:R-:W-:Y:S01]  /*8c150*/  STL.64 [R1+0x40c0], R18 ;  /* 0x0040c01201007387 */ /* 0x004fe20000100a00 */
[----:B------:R0:W-:Y:S03]  /*8c160*/  STL.64 [R1+0x40b8], R16 ;  /* 0x0040b81001007387 */ /* 0x0001e60000100a00 */
[----:B0-----:R-:W2:Y:S01]  /*8c170*/  LDL.LU R16, [R1+0x2f0] ;  /* 0x0002f00001107983 */ /* 0x001ea20000300800 */
[----:B------:R-:W2:Y:S02]  /*8c180*/  LDL.LU R17, [R1+0x2f4] ;  /* 0x0002f40001117983 */ /* 0x000ea40000300800 */
[----:B------:R-:W2:Y:S02]  /*8c190*/  LDL.LU R18, [R1+0x2f8] ;  /* 0x0002f80001127983 */ /* 0x000ea40000300800 */
[----:B------:R-:W2:Y:S01]  /*8c1a0*/  LDL.LU R19, [R1+0x2fc] ;  /* 0x0002fc0001137983 */ /* 0x000ea20000300800 */
[----:B------:R-:W-:Y:S01]  /*8c1b0*/  STL [R1+0x3f9c], R4 ;  /* 0x003f9c0401007387 */ /* 0x000fe20000100800 */
[----:B------:R-:W-:Y:S10]  /*8c1c0*/  STL [R1+0x3f98], R5 ;  /* 0x003f980501007387 */ /* 0x000ff40000100800 */
[----:B------:R0:W-:Y:S02]  /*8c1d0*/  STL.64 [R1+0x9e0], R12 ;  /* 0x0009e00c01007387 */ /* 0x0001e40000100a00 */
        /* <DEDUP_REMOVED lines=10> */
[----:B------:R-:W-:Y:S01]  /*8c280*/  STL.64 [R1+0x9d0], R8 ;  /* 0x0009d00801007387 */ /* 0x000fe20000100a00 */
[----:B------:R0:W-:Y:S03]  /*8c290*/  STL.64 [R1+0x9d8], R10 ;  /* 0x0009d80a01007387 */ /* 0x0001e60000100a00 */
[----:B0-----:R-:W2:Y:S01]  /*8c2a0*/  LDL.LU.64 R10, [R1+0x40d8] ;  /* 0x0040d800010a7983 */ /* 0x001ea20000300a00 */
[----:B------:R-:W3:Y:S02]  /*8c2b0*/  LDL.LU R9, [R1+0x40d0] ;  /* 0x0040d00001097983 */ /* 0x000ee40000300800 */
[----:B------:R-:W-:Y:S02]  /*8c2c0*/  IMAD.MOV.U32 R8, RZ, RZ, R26 ;  /* 0x000000ffff087224 */ /* 0x000fe400078e001a */
[----:B------:R-:W-:Y:S02]  /*8c2d0*/  IMAD.MOV.U32 R12, RZ, RZ, R27 ;  /* 0x000000ffff0c7224 */ /* 0x000fe400078e001b */
[----:B------:R-:W4:Y:S03]  /*8c2e0*/  LDL.LU.64 R26, [R1+0x40c8] ;  /* 0x0040c800011a7983 */ /* 0x000f260000300a00 */
[----:B------:R-:W-:Y:S02]  /*8c2f0*/  STL [R1+0x3fac], R12 ;  /* 0x003fac0c01007387 */ /* 0x000fe40000100800 */
[----:B------:R0:W-:Y:S01]  /*8c300*/  STL [R1+0x3fa8], R8 ;  /* 0x003fa80801007387 */ /* 0x0001e20000100800 */
[----:B--2---:R-:W-:Y:S01]  /*8c310*/  STL.64 [R1+0x4098], R10 ;  /* 0x0040980a01007387 */ /* 0x004fe20000100a00 */
[----:B---3--:R1:W-:Y:S02]  /*8c320*/  STL [R1+0x4094], R9 ;  /* 0x0040940901007387 */ /* 0x0083e40000100800 */
[----:B0-----:R-:W2:Y:S01]  /*8c330*/  LDL.LU R8, [R1+0x2d0] ;  /* 0x0002d00001087983 */ /* 0x001ea20000300800 */
[----:B-1----:R-:W2:Y:S01]  /*8c340*/  LDL.LU R9, [R1+0x2d4] ;  /* 0x0002d40001097983 */ /* 0x002ea20000300800 */
[----:B------:R-:W3:Y:S02]  /*8c350*/  LDL.LU R10, [R1+0x2d8] ;  /* 0x0002d800010a7983 */ /* 0x000ee40000300800 */
[----:B------:R-:W3:Y:S01]  /*8c360*/  LDL.LU R11, [R1+0x2dc] ;  /* 0x0002dc00010b7983 */ /* 0x000ee20000300800 */
[C---:B----4-:R-:W-:Y:S01]  /*8c370*/  HMMA.16816.F32 R16, R20.reuse, R26, R16 ;  /* 0x0000001a1410723c */ /* 0x050fe20000001810 */
[----:B---3--:R0:W-:Y:S01]  /*8c380*/  STL.64 [R1+0x40b0], R10 ;  /* 0x0040b00a01007387 */ /* 0x0081e20000100a00 */
[----:B--2---:R-:W-:Y:S03]  /*8c390*/  STL.64 [R1+0x40a8], R8 ;  /* 0x0040a80801007387 */ /* 0x004fe60000100a00 */
[----:B0-----:R-:W2:Y:S11]  /*8c3a0*/  LDL.LU.64 R10, [R1+0x1a8] ;  /* 0x0001a800010a7983 */ /* 0x001eb60000300a00 */
[----:B------:R-:W-:Y:S07]  /*8c3b0*/  @!UPT UIADD3 URZ, URZ, URZ, URZ ;  /* 0x0000003f3f3ff290 */ /* 0x000fee000fffe03f */
[----:B------:R-:W-:Y:S02]  /*8c3c0*/  STL.64 [R1+0x9c0], R16 ;  /* 0x0009c01001007387 */ /* 0x000fe40000100a00 */
[----:B------:R0:W-:Y:S02]  /*8c3d0*/  STL.64 [R1+0x9c8], R18 ;  /* 0x0009c81201007387 */ /* 0x0001e40000100a00 */
[----:B0-----:R-:W2:Y:S01]  /*8c3e0*/  LDL.LU.64 R18, [R1+0x40c0] ;  /* 0x0040c00001127983 */ /* 0x001ea20000300a00 */
[----:B------:R-:W2:Y:S02]  /*8c3f0*/  LDL.LU.64 R16, [R1+0x40b8] ;  /* 0x0040b80001107983 */ /* 0x000ea40000300a00 */
[----:B------:R-:W-:Y:S02]  /*8c400*/  IMAD.MOV.U32 R0, RZ, RZ, R27 ;  /* 0x000000ffff007224 */ /* 0x000fe400078e001b */
[----:B------:R-:W-:Y:S01]  /*8c410*/  IMAD.MOV.U32 R5, RZ, RZ, R26 ;  /* 0x000000ffff057224 */ /* 0x000fe200078e001a */
[----:B------:R-:W3:Y:S01]  /*8c420*/  LDL.LU R24, [R1+0x2b0] ;  /* 0x0002b00001187983 */ /* 0x000ee20000300800 */
[----:B------:R-:W3:Y:S02]  /*8c430*/  LDL.LU R25, [R1+0x2b4] ;  /* 0x0002b40001197983 */ /* 0x000ee40000300800 */
[----:B------:R-:W3:Y:S02]  /*8c440*/  LDL.LU R26, [R1+0x2b8] ;  /* 0x0002b800011a7983 */ /* 0x000ee40000300800 */
[----:B------:R-:W-:Y:S01]  /*8c450*/  STL [R1+0x3fb4], R0 ;  /* 0x003fb40001007387 */ /* 0x000fe20000100800 */
[----:B------:R-:W-:Y:S01]  /*8c460*/  STL [R1+0x3fb0], R5 ;  /* 0x003fb00501007387 */ /* 0x000fe20000100800 */
[----:B------:R-:W-:Y:S01]  /*8c470*/  IMAD.MOV.U32 R27, RZ, RZ, R2 ;  /* 0x000000ffff1b7224 */ /* 0x000fe200078e0002 */
[----:B--2---:R-:W-:Y:S01]  /*8c480*/  HMMA.16816.F32 R16, R20, R10, R16 ;  /* 0x0000000a1410723c */ /* 0x004fe20000001810 */
[----:B------:R-:W-:-:S02]  /*8c490*/  IMAD.MOV.U32 R13, RZ, RZ, R10 ;  /* 0x000000ffff0d7224 */ /* 0x000fc400078e000a */
[----:B------:R-:W-:Y:S02]  /*8c4a0*/  IMAD.MOV.U32 R4, RZ, RZ, R11 ;  /* 0x000000ffff047224 */ /* 0x000fe400078e000b */
[----:B------:R-:W2:Y:S01]  /*8c4b0*/  LDL.LU.64 R10, [R1+0x40b0] ;  /* 0x0040b000010a7983 */ /* 0x000ea20000300a00 */
[----:B------:R-:W2:Y:S11]  /*8c4c0*/  LDL.LU.64 R8, [R1+0x40a8] ;  /* 0x0040a80001087983 */ /* 0x000eb60000300a00 */
[----:B------:R-:W-:Y:S06]  /*8c4d0*/  @!UPT UIADD3 URZ, URZ, URZ, URZ ;  /* 0x0000003f3f3ff290 */ /* 0x000fec000fffe03f */
[----:B------:R-:W-:Y:S01]  /*8c4e0*/  STL.64 [R1+0x9b0], R16 ;  /* 0x0009b01001007387 */ /* 0x000fe20000100a00 */
[----:B------:R0:W-:Y:S02]  /*8c4f0*/  STL [R1+0x9b8], R18 ;  /* 0x0009b81201007387 */ /* 0x0001e40000100800 */
[----:B------:R-:W-:Y:S02]  /*8c500*/  IMAD.MOV.U32 R2, RZ, RZ, R19 ;  /* 0x000000ffff027224 */ /* 0x000fe400078e0013 */
[----:B0-----:R-:W2:Y:S01]  /*8c510*/  LDL.LU.64 R18, [R1+0x40a0] ;  /* 0x0040a00001127983 */ /* 0x001ea20000300a00 */
[----:B------:R-:W-:Y:S02]  /*8c520*/  STL [R1+0x3fbc], R4 ;  /* 0x003fbc0401007387 */ /* 0x000fe40000100800 */
[----:B------:R-:W-:Y:S02]  /*8c530*/  STL [R1+0x3fb8], R13 ;  /* 0x003fb80d01007387 */ /* 0x000fe40000100800 */
[----:B------:R-:W-:Y:S01]  /*8c540*/  STL [R1+0x3820], R2 ;  /* 0x0038200201007387 */ /* 0x000fe20000100800 */
[----:B--2---:R-:W-:Y:S11]  /*8c550*/  HMMA.16816.F32 R8, R20, R18, R8 ;  /* 0x000000121408723c */ /* 0x004ff60000001808 */
[----:B------:R-:W-:Y:S11]  /*8c560*/  @!UPT UIADD3 URZ, URZ, URZ, URZ ;  /* 0x0000003f3f3ff290 */ /* 0x000ff6000fffe03f */
[----:B------:R-:W-:Y:S01]  /*8c570*/  @!UPT UIADD3 URZ, URZ, URZ, URZ ;  /* 0x0000003f3f3ff290 */ /* 0x000fe2000fffe03f */
[----:B------:R-:W-:Y:S01]  /*8c580*/  STL.64 [R1+0x9a0], R8 ;  /* 0x0009a00801007387 */ /* 0x000fe20000100a00 */
[----:B------:R0:W-:Y:S03]  /*8c590*/  STL.64 [R1+0x9a8], R10 ;  /* 0x0009a80a01007387 */ /* 0x0001e60000100a00 */
[----:B0-----:R-:W2:Y:S01]  /*8c5a0*/  LDL.LU.64 R10, [R1+0x4098] ;  /* 0x00409800010a7983 */ /* 0x001ea20000300a00 */
[----:B------:R-:W4:Y:S02]  /*8c5b0*/  LDL.LU R9, [R1+0x4094] ;  /* 0x0040940001097983 */ /* 0x000f240000300800 */
[----:B------:R-:W-:Y:S02]  /*8c5c0*/  IMAD.MOV.U32 R8, RZ, RZ, R18 ;  /* 0x000000ffff087224 */ /* 0x000fe400078e0012 */
[----:B------:R-:W2:Y:S01]  /*8c5d0*/  LDL.LU R18, [R1+0x8] ;  /* 0x0000080001127983 */ /* 0x000ea20000300800 */
[----:B------:R-:W-:-:S02]  /*8c5e0*/  IMAD.MOV.U32 R6, RZ, RZ, R19 ;  /* 0x000000ffff067224 */ /* 0x000fc400078e0013 */
[----:B----4-:R-:W-:Y:S02]  /*8c5f0*/  IMAD.MOV.U32 R19, RZ, RZ, R9 ;  /* 0x000000ffff137224 */ /* 0x010fe400078e0009 */
[----:B------:R-:W4:Y:S03]  /*8c600*/  LDL.LU R9, [R1+0x4090] ;  /* 0x0040900001097983 */ /* 0x000f260000300800 */
[----:B--2---:R0:W-:Y:S02]  /*8c610*/  STL.64 [R1+0x4028], R18 ;  /* 0x0040281201007387 */ /* 0x0041e40000100a00 */
[----:B------:R-:W2:Y:S02]  /*8c620*/  LDL.LU R16, [R1+0x2c0] ;  /* 0x0002c00001107983 */ /* 0x000ea40000300800 */
[----:B------:R-:W2:Y:S01]  /*8c630*/  LDL.LU R17, [R1+0x2c4] ;  /* 0x0002c40001117983 */ /* 0x000ea20000300800 */
[----:B0-----:R-:W2:Y:S01]  /*8c640*/  LDL.LU R18, [R1+0x2c8] ;  /* 0x0002c80001127983 */ /* 0x001ea20000300800 */
[----:B------:R-:W2:Y:S02]  /*8c650*/  LDL.LU R19, [R1+0x2cc] ;  /* 0x0002cc0001137983 */ /* 0x000ea40000300800 */
[----:B------:R-:W-:Y:S02]  /*8c660*/  STL [R1+0x3fc0], R8 ;  /* 0x003fc00801007387 */ /* 0x000fe40000100800 */
[----:B------:R0:W-:Y:S01]  /*8c670*/  STL.64 [R1+0x4070], R10 ;  /* 0x0040700a01007387 */ /* 0x0001e20000100a00 */
[----:B----4-:R-:W-:Y:S01]  /*8c680*/  STL [R1+0x4068], R9 ;  /* 0x0040680901007387 */ /* 0x010fe20000100800 */
[----:B0-----:R-:W2:Y:S02]  /*8c690*/  LDL.LU.64 R10, [R1+0x188] ;  /* 0x00018800010a7983 */ /* 0x001ea40000300a00 */
[----:B--2---:R-:W-:Y:S01]  /*8c6a0*/  HMMA.16816.F32 R16, R20, R10, R16 ;  /* 0x0000000a1410723c */ /* 0x004fe20000001810 */
[----:B------:R-:W-:-:S02]  /*8c6b0*/  IMAD.MOV.U32 R5, RZ, RZ, R10 ;  /* 0x000000ffff057224 */ /* 0x000fc400078e000a */
[----:B------:R-:W-:Y:S11]  /*8c6c0*/  IMAD.MOV.U32 R12, RZ, RZ, R11 ;  /* 0x000000ffff0c7224 */ /* 0x000ff600078e000b */
[----:B------:R-:W-:Y:S09]  /*8c6d0*/  @!UPT UIADD3 URZ, URZ, URZ, URZ ;  /* 0x0000003f3f3ff290 */ /* 0x000ff2000fffe03f */
[----:B------:R-:W-:Y:S01]  /*8c6e0*/  STL.64 [R1+0x990], R16 ;  /* 0x0009901001007387 */ /* 0x000fe20000100a00 */
[----:B------:R0:W-:Y:S02]  /*8c6f0*/  STL [R1+0x998], R18 ;  /* 0x0009981201007387 */ /* 0x0001e40000100800 */
[----:B------:R-:W-:Y:S02]  /*8c700*/  IMAD.MOV.U32 R2, RZ, RZ, R19 ;  /* 0x000000ffff027224 */ /* 0x000fe400078e0013 */
[----:B------:R-:W-:Y:S02]  /*8c710*/  IMAD.MOV.U32 R19, RZ, RZ, R3 ;  /* 0x000000ffff137224 */ /* 0x000fe400078e0003 */
[----:B0-----:R-:W-:Y:S02]  /*8c720*/  IMAD.MOV.U32 R18, RZ, RZ, R7 ;  /* 0x000000ffff127224 */ /* 0x001fe400078e0007 */
[----:B------:R-:W2:Y:S01]  /*8c730*/  LDL.LU R7, [R1+0x408c] ;  /* 0x00408c0001077983 */ /* 0x000ea20000300800 */
[----:B------:R-:W4:Y:S02]  /*8c740*/  LDL.LU R3, [R1+0x4088] ;  /* 0x0040880001037983 */ /* 0x000f240000300800 */
[----:B------:R-:W2:Y:S02]  /*8c750*/  LDL.LU R8, [R1+0xa0] ;  /* 0x0000a00001087983 */ /* 0x000ea40000300800 */
[----:B------:R-:W2:Y:S01]  /*8c760*/  LDL.LU R9, [R1+0xa4] ;  /* 0x0000a40001097983 */ /* 0x000ea20000300800 */
[----:B------:R-:W2:Y:S01]  /*8c770*/  LDL.LU R10, [R1+0xa8] ;  /* 0x0000a800010a7983 */ /* 0x000ea20000300800 */
[----:B------:R-:W2:Y:S02]  /*8c780*/  LDL.LU R11, [R1+0xac] ;  /* 0x0000ac00010b7983 */ /* 0x000ea40000300800 */
[----:B------:R0:W-:Y:S02]  /*8c790*/  STL.64 [R1+0x4040], R18 ;  /* 0x0040401201007387 */ /* 0x0001e40000100a00 */
[----:B0-----:R-:W3:Y:S01]  /*8c7a0*/  LDL.LU.64 R18, [R1+0x178] ;  /* 0x0001780001127983 */ /* 0x001ee20000300a00 */
[----:B------:R-:W-:Y:S01]  /*8c7b0*/  STL [R1+0x3918], R2 ;  /* 0x0039180201007387 */ /* 0x000fe20000100800 */
[C---:B---3--:R-:W-:Y:S01]  /*8c7c0*/  HMMA.16816.F32 R24, R20.reuse, R18, R24 ;  /* 0x000000121418723c */ /* 0x048fe20000001818 */
[----:B------:R-:W-:Y:S11]  /*8c7d0*/  IMAD.MOV.U32 R13, RZ, RZ, R18 ;  /* 0x000000ffff0d7224 */ /* 0x000ff600078e0012 */
[----:B------:R-:W-:Y:S11]  /*8c7e0*/  @!UPT UIADD3 URZ, URZ, URZ, URZ ;  /* 0x0000003f3f3ff290 */ /* 0x000ff6000fffe03f */
[----:B------:R-:W-:Y:S01]  /*8c7f0*/  STL.64 [R1+0x980], R24 ;  /* 0x0009801801007387 */ /* 0x000fe20000100a00 */
[----:B------:R0:W-:Y:S03]  /*8c800*/  STL.64 [R1+0x988], R26 ;  /* 0x0009881a01007387 */ /* 0x0001e60000100a00 */
[----:B0-----:R-:W2:Y:S01]  /*8c810*/  LDL.LU.64 R26, [R1+0x4080] ;  /* 0x00408000011a7983 */ /* 0x001ea20000300a00 */
[----:B------:R-:W3:Y:S02]  /*8c820*/  LDL.LU.64 R24, [R1+0x4078] ;  /* 0x0040780001187983 */ /* 0x000ee40000300a00 */
[----:B------:R-:W-:Y:S02]  /*8c830*/  STL.64 [R1+0x4000], R14 ;  /* 0x0040000e01007387 */ /* 0x000fe40000100a00 */
        /* <DEDUP_REMOVED lines=18> */
[----:B------:R-:W-:-:S02]  /*8c960*/  IMAD.MOV.U32 R0, RZ, RZ, R19 ;  /* 0x000000ffff007224 */ /* 0x000fc400078e0013 */
[----:B------:R-:W-:Y:S02]  /*8c970*/  IMAD.MOV.U32 R8, RZ, RZ, R26 ;  /* 0x000000ffff087224 */ /* 0x000fe400078e001a */
[----:B------:R-:W-:Y:S02]  /*8c980*/  IMAD.MOV.U32 R4, RZ, RZ, R27 ;  /* 0x000000ffff047224 */ /* 0x000fe400078e001b */
[----:B---3--:R-:W-:Y:S02]  /*8c990*/  IMAD.MOV.U32 R18, RZ, RZ, R25 ;  /* 0x000000ffff127224 */ /* 0x008fe400078e0019 */
[----:B------:R-:W-:Y:S01]  /*8c9a0*/  IMAD.MOV.U32 R19, RZ, RZ, R24 ;  /* 0x000000ffff137224 */ /* 0x000fe200078e0018 */
[----:B--2---:R-:W-:Y:S01]  /*8c9b0*/  STL.64 [R1+0x4050], R14 ;  /* 0x0040500e01007387 */ /* 0x004fe20000100a00 */
[----:B------:R0:W-:Y:S03]  /*8c9c0*/  STL.64 [R1+0x4048], R12 ;  /* 0x0040480c01007387 */ /* 0x0001e60000100a00 */
[----:B0-----:R-:W2:Y:S01]  /*8c9d0*/  LDL.LU R12, [R1+0x90] ;  /* 0x00009000010c7983 */ /* 0x001ea20000300800 */
[----:B------:R-:W2:Y:S02]  /*8c9e0*/  LDL.LU R13, [R1+0x94] ;  /* 0x00009400010d7983 */ /* 0x000ea40000300800 */
[----:B------:R-:W2:Y:S02]  /*8c9f0*/  LDL.LU R14, [R1+0x98] ;  /* 0x00009800010e7983 */ /* 0x000ea40000300800 */
[----:B------:R-:W2:Y:S01]  /*8ca00*/  LDL.LU R15, [R1+0x9c] ;  /* 0x00009c00010f7983 */ /* 0x000ea20000300800 */
[----:B------:R-:W3:Y:S01]  /*8ca10*/  LDL.LU.64 R10, [R1+0x4070] ;  /* 0x00407000010a7983 */ /* 0x000ee20000300a00 */
[----:B------:R-:W2:Y:S02]  /*8ca20*/  LDL.LU R9, [R1+0x4068] ;  /* 0x0040680001097983 */ /* 0x000ea40000300800 */
[----:B------:R-:W-:Y:S02]  /*8ca30*/  STL.64 [R1+0x940], R20 ;  /* 0x0009401401007387 */ /* 0x000fe40000100a00 */
[----:B------:R-:W-:Y:S01]  /*8ca40*/  STL.64 [R1+0x948], R22 ;  /* 0x0009481601007387 */ /* 0x000fe20000100a00 */
[----:B------:R-:W2:Y:S01]  /*8ca50*/  LDL.LU.64 R26, [R1+0x4060] ;  /* 0x00406000011a7983 */ /* 0x000ea20000300a00 */
[----:B------:R-:W2:Y:S02]  /*8ca60*/  LDL.LU.64 R24, [R1+0x4058] ;  /* 0x0040580001187983 */ /* 0x000ea40000300a00 */
[C---:B--2---:R-:W-:Y:S01]  /*8ca70*/  HMMA.16816.F32 R16, R24.reuse, R18, R12 ;  /* 0x000000121810723c */ /* 0x044fe2000000180c */
[----:B---3--:R-:W-:Y:S01]  /*8ca80*/  STL.64 [R1+0x3fe8], R10 ;  /* 0x003fe80a01007387 */ /* 0x008fe20000100a00 */
[----:B------:R0:W-:Y:S03]  /*8ca90*/  STL.64 [R1+0x3fe0], R8 ;  /* 0x003fe00801007387 */ /* 0x0001e60000100a00 */
        /* <DEDUP_REMOVED lines=8> */
[----:B------:R-:W2:Y:S01]  /*8cb20*/  LDL.LU.64 R14, [R1+0x4050] ;  /* 0x00405000010e7983 */ /* 0x000ea20000300a00 */
[----:B------:R-:W2:Y:S05]  /*8cb30*/  LDL.LU.64 R12, [R1+0x4048] ;  /* 0x00404800010c7983 */ /* 0x000eaa0000300a00 */
        /* <DEDUP_REMOVED lines=17> */
[----:B------:R-:W3:Y:S01]  /*8cc50*/  LDL.LU.64 R16, [R1+0x4008] ;  /* 0x0040080001107983 */ /* 0x000ee20000300a00 */
        /* <DEDUP_REMOVED lines=9> */
[----:B------:R-:W3:Y:S02]  /*8ccf0*/  LDL.LU R28, [R1+0x3ff0] ;  /* 0x003ff000011c7983 */ /* 0x000ee40000300800 */
[----:B------:R-:W-:Y:S01]  /*8cd00*/  STL.64 [R1+0x3fd8], R18 ;  /* 0x003fd81201007387 */ /* 0x000fe20000100a00 */
[C---:B--2---:R-:W-:Y:S11]  /*8cd10*/  HMMA.16816.F32 R8, R24.reuse, R14, R8 ;  /* 0x0000000e1808723c */ /* 0x044ff60000001808 */
[----:B------:R-:W-:Y:S11]  /*8cd20*/  @!UPT UIADD3 URZ, URZ, URZ, URZ ;  /* 0x0000003f3f3ff290 */ /* 0x000ff6000fffe03f */
[----:B------:R-:W-:Y:S01]  /*8cd30*/  @!UPT UIADD3 URZ, URZ, URZ, URZ ;  /* 0x0000003f3f3ff290 */ /* 0x000fe2000fffe03f */
[----:B------:R-:W-:Y:S01]  /*8cd40*/  STL.64 [R1+0x8f0], R8 ;  /* 0x0008f00801007387 */ /* 0x000fe20000100a00 */
[----:B------:R0:W-:Y:S03]  /*8cd50*/  STL.64 [R1+0x8f8], R10 ;  /* 0x0008f80a01007387 */ /* 0x0001e60000100a00 */
[----:B0-----:R-:W3:Y:S01]  /*8cd60*/  LDL.LU.64 R10, [R1+0x3fe8] ;  /* 0x003fe800010a7983 */ /* 0x001ee20000300a00 */
[----:B------:R-:W2:Y:S01]  /*8cd70*/  LDL.LU.64 R8, [R1+0x3fe0] ;  /* 0x003fe00001087983 */ /* 0x000ea20000300a00 */
[----:B---3--:R-:W-:Y:S11]  /*8cd80*/  HMMA.16816.F32 R20, R24, R10, R20 ;  /* 0x0000000a1814723c */ /* 0x008ff60000001814 */
[----:B------:R-:W-:Y:S11]  /*8cd90*/  @!UPT UIADD3 URZ, URZ, URZ, URZ ;  /* 0x0000003f3f3ff290 */ /* 0x000ff6000fffe03f */
[----:B------:R-:W-:Y:S01]  /*8cda0*/  @!UPT UIADD3 URZ, URZ, URZ, URZ ;  /* 0x0000003f3f3ff290 */ /* 0x000fe2000fffe03f */
[----:B------:R-:W-:Y:S01]  /*8cdb0*/  STL.64 [R1+0xf0], R20 ;  /* 0x0000f01401007387 */ /* 0x000fe20000100a00 */
[----:B------:R-:W-:Y:S02]  /*8cdc0*/  STL.64 [R1+0xf8], R22 ;  /* 0x0000f81601007387 */ /* 0x000fe40000100a00 */
[----:B------:R0:W-:Y:S02]  /*8cdd0*/  STL.64 [R1+0x3fd0], R6 ;  /* 0x003fd00601007387 */ /* 0x0001e40000100a00 */
[----:B------:R-:W1:Y:S01]  /*8cde0*/  LDSM.16.MT88.4 R20, [R7+0x26000] ;  /* 0x026000000714783b */ /* 0x000e620000004200 */
[----:B------:R3:W-:Y:S03]  /*8cdf0*/  STL.64 [R1+0x3fc8], R4 ;  /* 0x003fc80401007387 */ /* 0x0007e60000100a00 */
[----:B0-----:R-:W-:Y:S02]  /*8ce00*/  IMAD.MOV.U32 R6, RZ, RZ, R16 ;  /* 0x000000ffff067224 */ /* 0x001fe400078e0010 */
[----:B---3--:R-:W-:-:S02]  /*8ce10*/  IMAD.MOV.U32 R5, RZ, RZ, R17 ;  /* 0x000000ffff057224 */ /* 0x008fc400078e0011 */
[----:B--2---:R-:W0:Y:S01]  /*8ce20*/  LDSM.16.M88.4 R16, [R9+0x80] ;  /* 0x000080000910783b */ /* 0x004e220000000200 */
[----:B------:R-:W-:Y:S02]  /*8ce30*/  IMAD.MOV.U32 R4, RZ, RZ, R28 ;  /* 0x000000ffff047224 */ /* 0x000fe400078e001c */
[----:B----4-:R-:W-:Y:S01]  /*8ce40*/  IMAD.MOV.U32 R7, RZ, RZ, R3 ;  /* 0x000000ffff077224 */ /* 0x010fe200078e0003 */
[----:B-1----:R-:W-:Y:S01]  /*8ce50*/  STL.64 [R1+0x3eb0], R22 ;  /* 0x003eb01601007387 */ /* 0x002fe20000100a00 */
[----:B------:R-:W-:Y:S03]  /*8ce60*/  STL.64 [R1+0x3ea8], R20 ;  /* 0x003ea81401007387 */ /* 0x000fe60000100a00 */
[----:B0-----:R-:W-:Y:S01]  /*8ce70*/  STL.64 [R1+0xc0], R16 ;  /* 0x0000c01001007387 */ /* 0x001fe20000100a00 */
[----:B------:R-:W-:Y:S02]  /*8ce80*/  IMAD.MOV.U32 R11, RZ, RZ, R16 ;  /* 0x000000ffff0b7224 */ /* 0x000fe400078e0010 */
[----:B------:R-:W-:-:S02]  /*8ce90*/  IMAD.MOV.U32 R10, RZ, RZ, R17 ;  /* 0x000000ffff0a7224 */ /* 0x000fc400078e0011 */
[----:B------:R-:W-:Y:S01]  /*8cea0*/  IMAD.MOV.U32 R28, RZ, RZ, R18 ;  /* 0x000000ffff1c7224 */ /* 0x000fe200078e0012 */
[----:B------:R-:W-:Y:S01]  /*8ceb0*/  STL.64 [R1+0xc8], R18 ;  /* 0x0000c81201007387 */ /* 0x000fe20000100a00 */
[----:B------:R-:W-:Y:S02]  /*8cec0*/  IMAD.MOV.U32 R3, RZ, RZ, R19 ;  /* 0x000000ffff037224 */ /* 0x000fe400078e0013 */
[----:B------:R-:W0:Y:S03]  /*8ced0*/  LDSM.16.M88.4 R16, [R9+0x2080] ;  /* 0x002080000910783b */ /* 0x000e260000000200 */
[----:B------:R-:W-:Y:S01]  /*8cee0*/  STL [R1+0x3624], R3 ;  /* 0x0036240301007387 */ /* 0x000fe20000100800 */
[----:B------:R-:W-:Y:S03]  /*8cef0*/  STL [R1+0x3620], R28 ;  /* 0x0036201c01007387 */ /* 0x000fe60000100800 */
[----:B0-----:R-:W-:Y:S01]  /*8cf00*/  STL.64 [R1+0xb0], R16 ;  /* 0x0000b01001007387 */ /* 0x001fe20000100a00 */
[----:B------:R-:W-:-:S02]  /*8cf10*/  IMAD.MOV.U32 R15, RZ, RZ, R16 ;  /* 0x000000ffff0f7224 */ /* 0x000fc400078e0010 */
[----:B------:R-:W-:Y:S02]  /*8cf20*/  STL.64 [R1+0xb8], R18 ;  /* 0x0000b81201007387 */ /* 0x000fe40000100a00 */
[----:B------:R-:W-:Y:S02]  /*8cf30*/  IMAD.MOV.U32 R14, RZ, RZ, R17 ;  /* 0x000000ffff0e7224 */ /* 0x000fe400078e0011 */
[----:B------:R-:W0:Y:S04]  /*8cf40*/  LDSM.16.M88.4 R16, [R9+0x4080] ;  /* 0x004080000910783b */ /* 0x000e280000000200 */
[----:B0-----:R-:W-:Y:S01]  /*8cf50*/  STL.64 [R1+0xa0], R16 ;  /* 0x0000a01001007387 */ /* 0x001fe20000100a00 */
[----:B------:R-:W-:Y:S02]  /*8cf60*/  IMAD.MOV.U32 R20, RZ, RZ, R16 ;  /* 0x000000ffff147224 */ /* 0x000fe400078e0010 */
[----:B------:R-:W-:Y:S02]  /*8cf70*/  STL.64 [R1+0xa8], R18 ;  /* 0x0000a81201007387 */ /* 0x000fe40000100a00 */
[----:B------:R-:W-:-:S02]  /*8cf80*/  IMAD.MOV.U32 R3, RZ, RZ, R17 ;  /* 0x000000ffff037224 */ /* 0x000fc400078e0011 */
        /* <DEDUP_REMOVED lines=8> */
[----:B------:R-:W0:Y:S04]  /*8d010*/  LDSM.16.M88.4 R16, [R9+0xa080] ;  /* 0x00a080000910783b */ /* 0x000e280000000200 */
[----:B------:R-:W-:Y:S01]  /*8d020*/  STL [R1+0x3e70], R2 ;  /* 0x003e700201007387 */ /* 0x000fe20000100800 */
[----:B------:R-:W-:Y:S03]  /*8d030*/  STL [R1+0x3e6c], R29 ;  /* 0x003e6c1d01007387 */ /* 0x000fe60000100800 */
[----:B0-----:R-:W-:Y:S01]  /*8d040*/  STL.64 [R1+0x70], R16 ;  /* 0x0000701001007387 */ /* 0x001fe20000100a00 */
[----:B------:R0:W-:Y:S03]  /*8d050*/  STL.64 [R1+0x78], R18 ;  /* 0x0000781201007387 */ /* 0x0001e60000100a00 */
[----:B0-----:R-:W2:Y:S02]  /*8d060*/  LDL.LU.64 R18, [R1+0x3fd8] ;  /* 0x003fd80001127983 */ /* 0x001ea40000300a00 */
[----:B--2---:R-:W-:Y:S02]  /*8d070*/  HMMA.16816.F32 R16, R24, R18, R4 ;  /* 0x000000121810723c */ /* 0x004fe40000001804 */
[----:B------:R-:W2:Y:S01]  /*8d080*/  LDL.LU.64 R6, [R1+0x3fd0] ;  /* 0x003fd00001067983 */ /* 0x000ea20000300a00 */
[----:B------:R-:W3:Y:S11]  /*8d090*/  LDL.LU.64 R4, [R1+0x3fc8] ;  /* 0x003fc80001047983 */ /* 0x000ef60000300a00 */
[----:B------:R-:W-:Y:S09]  /*8d0a0*/  @!UPT UIADD3 URZ, URZ, URZ, URZ ;  /* 0x0000003f3f3ff290 */ /* 0x000ff2000fffe03f */
[----:B------:R-:W-:Y:S01]  /*8d0b0*/  STL.64 [R1+0xe0], R16 ;  /* 0x0000e01001007387 */ /* 0x000fe20000100a00 */
        /* <DEDUP_REMOVED lines=23> */
[----:B0-----:R-:W-:Y:S01]  /*8d230*/  STL.64 [R1+0x10], R16 ;  /* 0x0000101001007387 */ /* 0x001fe20000100a00 */
[----:B------:R-:W-:Y:S02]  /*8d240*/  STL.64 [R1+0x18], R18 ;  /* 0x0000181201007387 */ /* 0x000fe40000100a00 */
[----:B------:R-:W0:Y:S02]  /*8d250*/  LDSM.16.M88.4 R16, [R9+0x18080] ;  /* 0x018080000910783b */ /* 0x000e240000000200 */
[----:B0-----:R-:W-:Y:S02]  /*8d260*/  STL.64 [R1], R16 ;  /* 0x0000001001007387 */ /* 0x001fe40000100a00 */
[----:B------:R-:W-:Y:S02]  /*8d270*/  STL.64 [R1+0x8], R18 ;  /* 0x0000081201007387 */ /* 0x000fe40000100a00 */
[----:B------:R-:W0:Y:S02]  /*8d280*/  LDSM.16.M88.4 R16, [R9+0x1a080] ;  /* 0x01a080000910783b */ /* 0x000e240000000200 */
[----:B0-----:R-:W-:Y:S02]  /*8d290*/  STL [R1+0x3554], R18 ;  /* 0x0035541201007387 */ /* 0x001fe40000100800 */
[----:B------:R-:W-:Y:S02]  /*8d2a0*/  STL [R1+0x3550], R19 ;  /* 0x0035501301007387 */ /* 0x000fe40000100800 */
[----:B------:R0:W-:Y:S02]  /*8d2b0*/  STL.64 [R1+0x3df8], R16 ;  /* 0x003df81001007387 */ /* 0x0001e40000100a00 */
[----:B0-----:R-:W4:Y:S01]  /*8d2c0*/  LDL.64 R16, [R1+0x90] ;  /* 0x0000900001107983 */ /* 0x001f220000100a00 */
[----:B------:R-:W-:-:S02]  /*8d2d0*/  IMAD.MOV.U32 R22, RZ, RZ, R8 ;  /* 0x000000ffff167224 */ /* 0x000fc400078e0008 */
[----:B---3--:R-:W-:Y:S01]  /*8d2e0*/  IMAD.MOV.U32 R23, RZ, RZ, R4 ;  /* 0x000000ffff177224 */ /* 0x008fe200078e0004 */
[----:B----4-:R0:W-:Y:S02]  /*8d2f0*/  STL.64 [R1+0x3e80], R16 ;  /* 0x003e801001007387 */ /* 0x0101e40000100a00 */
[----:B0-----:R-:W-:Y:S02]  /*8d300*/  IMAD.MOV.U32 R16, RZ, RZ, R15 ;  /* 0x000000ffff107224 */ /* 0x001fe400078e000f */
[----:B------:R-:W-:-:S05]  /*8d310*/  IMAD.MOV.U32 R17, RZ, RZ, R14 ;  /* 0x000000ffff117224 */ /* 0x000fca00078e000e */
[----:B------:R0:W-:Y:S02]  /*8d320*/  STL.64 [R1+0x3e90], R16 ;  /* 0x003e901001007387 */ /* 0x0001e40000100a00 */
[----:B0-----:R-:W-:Y:S02]  /*8d330*/  IMAD.MOV.U32 R16, RZ, RZ, R11 ;  /* 0x000000ffff107224 */ /* 0x001fe400078e000b */
[----:B------:R-:W-:-:S05]  /*8d340*/  IMAD.MOV.U32 R17, RZ, RZ, R10 ;  /* 0x000000ffff117224 */ /* 0x000fca00078e000a */
[----:B------:R0:W-:Y:S01]  /*8d350*/  STL.64 [R1+0x3eb8], R16 ;  /* 0x003eb81001007387 */ /* 0x0001e20000100a00 */
[----:B------:R-:W3:Y:S02]  /*8d360*/  LDL.LU R8, [R1+0x3fc0] ;  /* 0x003fc00001087983 */ /* 0x000ee40000300800 */
[----:B------:R-:W4:Y:S02]  /*8d370*/  LDL.LU R4, [R1+0x3fbc] ;  /* 0x003fbc0001047983 */ /* 0x000f240000300800 */
[----:B------:R1:W-:Y:S01]  /*8d380*/  STL.64 [R1+0x3ec0], R22 ;  /* 0x003ec01601007387 */ /* 0x0003e20000100a00 */
[----:B0-----:R-:W2:Y:S01]  /*8d390*/  LDL.LU R16, [R1+0x8b0] ;  /* 0x0008b00001107983 */ /* 0x001ea20000300800 */
[----:B------:R-:W2:Y:S02]  /*8d3a0*/  LDL.LU R17, [R1+0x8b4] ;  /* 0x0008b40001117983 */ /* 0x000ea40000300800 */
[----:B------:R-:W2:Y:S02]  /*8d3b0*/  LDL.LU R18, [R1+0x8b8] ;  /* 0x0008b80001127983 */ /* 0x000ea40000300800 */
[----:B------:R-:W2:Y:S02]  /*8d3c0*/  LDL.LU R19, [R1+0x8bc] ;  /* 0x0008bc0001137983 */ /* 0x000ea40000300800 */
[----:B-1----:R-:W-:-:S02]  /*8d3d0*/  IMAD.MOV.U32 R22, RZ, RZ, R13 ;  /* 0x000000ffff167224 */ /* 0x002fc400078e000d */
[----:B------:R-:W-:Y:S01]  /*8d3e0*/  IMAD.MOV.U32 R23, RZ, RZ, R0 ;  /* 0x000000ffff177224 */ /* 0x000fe200078e0000 */
[----:B--2---:R-:W-:Y:S01]  /*8d3f0*/  STL.64 [R1+0x3ed0], R18 ;  /* 0x003ed01201007387 */ /* 0x004fe20000100a00 */
[----:B------:R0:W-:Y:S02]  /*8d400*/  STL.64 [R1+0x3ec8], R16 ;  /* 0x003ec81001007387 */ /* 0x0001e40000100a00 */
[----:B------:R-:W2:Y:S02]  /*8d410*/  LDL.LU R13, [R1+0x3fb8] ;  /* 0x003fb800010d7983 */ /* 0x000ea40000300800 */
[----:B------:R-:W2:Y:S01]  /*8d420*/  LDL.LU R0, [R1+0x3fb4] ;  /* 0x003fb40001007983 */ /* 0x000ea20000300800 */
[----:B------:R1:W-:Y:S04]  /*8d430*/  STL.64 [R1+0x3ed8], R22 ;  /* 0x003ed81601007387 */ /* 0x0003e80000100a00 */
        /* <DEDUP_REMOVED lines=15> */
[----:B---3--:R-:W-:-:S02]  /*8d530*/  IMAD.MOV.U32 R22, RZ, RZ, R8 ;  /* 0x000000ffff167224 */ /* 0x008fc400078e0008 */
[----:B------:R-:W-:Y:S01]  /*8d540*/  IMAD.MOV.U32 R23, RZ, RZ, R6 ;  /* 0x000000ffff177224 */ /* 0x000fe200078e0006 */
[----:B--2---:R-:W-:Y:S01]  /*8d550*/  STL.64 [R1+0x3f00], R18 ;  /* 0x003f001201007387 */ /* 0x004fe20000100a00 */
        /* <DEDUP_REMOVED lines=8> */
[----:B-1----:R-:W-:-:S02]  /*8d5e0*/  IMAD.MOV.U32 R22, RZ, RZ, R13 ;  /* 0x000000ffff167224 */ /* 0x002fc400078e000d */
[----:B----4-:R-:W-:Y:S01]  /*8d5f0*/  IMAD.MOV.U32 R23, RZ, RZ, R4 ;  /* 0x000000ffff177224 */ /* 0x010fe200078e0004 */
[----:B--2---:R-:W-:Y:S01]  /*8d600*/  STL.64 [R1+0x3f18], R18 ;  /* 0x003f181201007387 */ /* 0x004fe20000100a00 */
[----:B------:R0:W-:Y:S02]  /*8d610*/  STL.64 [R1+0x3f10], R16 ;  /* 0x003f101001007387 */ /* 0x0001e40000100a00 */
[----:B------:R-:W2:Y:S02]  /*8d620*/  LDL.LU R13, [R1+0x3fa0] ;  /* 0x003fa000010d7983 */ /* 0x000ea40000300800 */
[----:B------:R-:W4:Y:S01]  /*8d630*/  LDL.LU R4, [R1+0x3f9c] ;  /* 0x003f9c0001047983 */ /* 0x000f220000300800 */
        /* <DEDUP_REMOVED lines=8> */
[----:B------:R-:W-:Y:S02]  /*8d6c0*/  STL.64 [R1+0x3f28], R16 ;  /* 0x003f281001007387 */ /* 0x000fe40000100a00 */
[----:B------:R-:W2:Y:S02]  /*8d6d0*/  LDL.LU R5, [R1+0x3f98] ;  /* 0x003f980001057983 */ /* 0x000ea40000300800 */
[----:B------:R-:W2:Y:S01]  /*8d6e0*/  LDL.LU R0, [R1+0x3f94] ;  /* 0x003f940001007983 */ /* 0x000ea20000300800 */
[----:B------:R0:W-:Y:S02]  /*8d6f0*/  STL.64 [R1+0x3f38], R22 ;  /* 0x003f381601007387 */ /* 0x0001e40000100a00 */
[----:B0-----:R-:W-:Y:S02]  /*8d700*/  IMAD.MOV.U32 R22, RZ, RZ, R8 ;  /* 0x000000ffff167224 */ /* 0x001fe400078e0008 */
[----:B------:R-:W-:Y:S01]  /*8d710*/  IMAD.MOV.U32 R23, RZ, RZ, R12 ;  /* 0x000000ffff177224 */ /* 0x000fe200078e000c */
[----:B------:R-:W2:Y:S01]  /*8d720*/  LDL.LU R8, [R1+0x3f90] ;  /* 0x003f900001087983 */ /* 0x000ea20000300800 */
[----:B------:R-:W2:Y:S03]  /*8d730*/  LDL.LU R12, [R1+0x3f8c] ;  /* 0x003f8c00010c7983 */ /* 0x000ea60000300800 */
[----:B------:R0:W-:Y:S01]  /*8d740*/  STL.64 [R1+0x3f50], R22 ;  /* 0x003f501601007387 */ /* 0x0001e20000100a00 */
[----:B------:R-:W2:Y:S02]  /*8d750*/  LDL.LU R16, [R1+0xb90] ;  /* 0x000b900001107983 */ /* 0x000ea40000300800 */
[----:B------:R-:W2:Y:S02]  /*8d760*/  LDL.LU R17, [R1+0xb94] ;  /* 0x000b940001117983 */ /* 0x000ea40000300800 */
[----:B------:R-:W2:Y:S01]  /*8d770*/  LDL.LU R18, [R1+0xb98] ;  /* 0x000b980001127983 */ /* 0x000ea20000300800 */
[----:B------:R-:W2:Y:S01]  /*8d780*/  LDL.LU R19, [R1+0xb9c] ;  /* 0x000b9c0001137983 */ /* 0x000ea20000300800 */
[----:B0-----:R-:W-:-:S02]  /*8d790*/  IMAD.MOV.U32 R22, RZ, RZ, R13 ;  /* 0x000000ffff167224 */ /* 0x001fc400078e000d */
[----:B---3--:R-:W-:Y:S01]  /*8d7a0*/  IMAD.MOV.U32 R23, RZ, RZ, R6 ;  /* 0x000000ffff177224 */ /* 0x008fe200078e0006 */
[----:B------:R-:W3:Y:S04]  /*8d7b0*/  LDL.LU R13, [R1+0x3f88] ;  /* 0x003f8800010d7983 */ /* 0x000ee80000300800 */
[----:B------:R-:W-:Y:S04]  /*8d7c0*/  STL.64 [R1+0x3f68], R22 ;  /* 0x003f681601007387 */ /* 0x000fe80000100a00 */
[----:B--2---:R-:W-:Y:S01]  /*8d7d0*/  STL.64 [R1+0x3f48], R18 ;  /* 0x003f481201007387 */ /* 0x004fe20000100a00 */
[----:B------:R0:W-:Y:S03]  /*8d7e0*/  STL.64 [R1+0x3f40], R16 ;  /* 0x003f401001007387 */ /* 0x0001e60000100a00 */
[----:B0-----:R-:W2:Y:S01]  /*8d7f0*/  LDL.LU R16, [R1+0xba0] ;  /* 0x000ba00001107983 */ /* 0x001ea20000300800 */
[----:B------:R-:W2:Y:S02]  /*8d800*/  LDL.LU R17, [R1+0xba4] ;  /* 0x000ba40001117983 */ /* 0x000ea40000300800 */
[----:B------:R-:W-:-:S02]  /*8d810*/  IMAD.MOV.U32 R18, RZ, RZ, R12 ;  /* 0x000000ffff127224 */ /* 0x000fc400078e000c */
[----:B---3--:R-:W-:Y:S01]  /*8d820*/  IMAD.MOV.U32 R19, RZ, RZ, R13 ;  /* 0x000000ffff137224 */ /* 0x008fe200078e000d */
[----:B------:R-:W3:Y:S01]  /*8d830*/  LDL.LU R12, [R1+0x3f84] ;  /* 0x003f8400010c7983 */ /* 0x000ee20000300800 */
[----:B------:R-:W3:Y:S03]  /*8d840*/  LDL.LU R13, [R1+0x3f80] ;  /* 0x003f8000010d7983 */ /* 0x000ee60000300800 */
[----:B------:R-:W-:Y:S04]  /*8d850*/  STL.64 [R1+0x3f60], R18 ;  /* 0x003f601201007387 */ /* 0x000fe80000100a00 */
[----:B--2---:R0:W-:Y:S04]  /*8d860*/  STL.64 [R1+0x3f58], R16 ;  /* 0x003f581001007387 */ /* 0x0041e80000100a00 */
[----:B0-----:R-:W2:Y:S01]  /*8d870*/  LDL.LU R16, [R1+0xbb0] ;  /* 0x000bb00001107983 */ /* 0x001ea20000300800 */
[----:B------:R-:W2:Y:S02]  /*8d880*/  LDL.LU R17, [R1+0xbb4] ;  /* 0x000bb40001117983 */ /* 0x000ea40000300800 */
[----:B------:R-:W2:Y:S02]  /*8d890*/  LDL.LU R18, [R1+0xbb8] ;  /* 0x000bb80001127983 */ /* 0x000ea40000300800 */
[----:B------:R-:W2:Y:S02]  /*8d8a0*/  LDL.LU R19, [R1+0xbbc] ;  /* 0x000bbc0001137983 */ /* 0x000ea40000300800 */
[----:B--2---:R3:W-:Y:S02]  /*8d8b0*/  STL.64 [R1+0x3f78], R18 ;  /* 0x003f781201007387 */ /* 0x0047e40000100a00 */
[----:B---3--:R-:W-:-:S02]  /*8d8c0*/  IMAD.MOV.U32 R18, RZ, RZ, R13 ;  /* 0x000000ffff127224 */ /* 0x008fc400078e000d */
[----:B------:R-:W-:Y:S02]  /*8d8d0*/  IMAD.MOV.U32 R19, RZ, RZ, R12 ;  /* 0x000000ffff137224 */ /* 0x000fe400078e000c */
[----:B------:R-:W0:Y:S04]  /*8d8e0*/  LDSM.16.M88.4 R12, [R9+0x1c080] ;  /* 0x01c08000090c783b */ /* 0x000e280000000200 */
[----:B------:R1:W-:Y:S04]  /*8d8f0*/  STL.64 [R1+0x3f70], R16 ;  /* 0x003f701001007387 */ /* 0x0003e80000100a00 */
[----:B-1----:R-:W2:Y:S01]  /*8d900*/  LDL.LU R16, [R1+0xbc0] ;  /* 0x000bc00001107983 */ /* 0x002ea20000300800 */
[----:B------:R-:W2:Y:S03]  /*8d910*/  LDL.LU R17, [R1+0xbc4] ;  /* 0x000bc40001117983 */ /* 0x000ea60000300800 */
[----:B0-----:R-:W-:Y:S01]  /*8d920*/  STL [R1+0x34ec], R14 ;  /* 0x0034ec0e01007387 */ /* 0x001fe20000100800 */
[----:B------:R-:W-:Y:S02]  /*8d930*/  STL [R1+0x34e8], R15 ;  /* 0x0034e80f01007387 */ /* 0x000fe40000100800 */
[----:B------:R0:W-:Y:S02]  /*8d940*/  STL.64 [R1+0x3e88], R12 ;  /* 0x003e880c01007387 */ /* 0x0001e40000100a00 */
[----:B0-----:R-:W3:Y:S01]  /*8d950*/  LDL.LU R12, [R1+0x880] ;  /* 0x00088000010c7983 */ /* 0x001ee20000300800 */
[----:B------:R-:W3:Y:S02]  /*8d960*/  LDL.LU R13, [R1+0x884] ;  /* 0x00088400010d7983 */ /* 0x000ee40000300800 */
[----:B------:R-:W2:Y:S02]  /*8d970*/  LDL.LU R14, [R1+0x888] ;  /* 0x00088800010e7983 */ /* 0x000ea40000300800 */
[----:B------:R-:W2:Y:S02]  /*8d980*/  LDL.LU R15, [R1+0x88c] ;  /* 0x00088c00010f7983 */ /* 0x000ea40000300800 */
[----:B------:R-:W-:-:S02]  /*8d990*/  IMAD.MOV.U32 R22, RZ, RZ, R5 ;  /* 0x000000ffff167224 */ /* 0x000fc400078e0005 */
[----:B----4-:R-:W-:Y:S02]  /*8d9a0*/  IMAD.MOV.U32 R23, RZ, RZ, R4 ;  /* 0x000000ffff177224 */ /* 0x010fe400078e0004 */
[----:B------:R-:W-:Y:S04]  /*8d9b0*/  LDSM.16.MT88.4 R4, [R7+0x26080] ;  /* 0x026080000704783b */ /* 0x000fe80000004200 */
[----:B--2---:R0:W-:Y:S02]  /*8d9c0*/  STL.64 [R1+0x3ea0], R14 ;  /* 0x003ea00e01007387 */ /* 0x0041e40000100a00 */
[----:B0-----:R-:W-:Y:S02]  /*8d9d0*/  IMAD.MOV.U32 R15, RZ, RZ, R8 ;  /* 0x000000ffff0f7224 */ /* 0x001fe400078e0008 */
[----:B------:R-:W0:Y:S04]  /*8d9e0*/  LDSM.16.M88.4 R8, [R9+0x1e080] ;  /* 0x01e080000908783b */ /* 0x000e280000000200 */
[----:B---3--:R1:W-:Y:S04]  /*8d9f0*/  STL.64 [R1+0x3e98], R12 ;  /* 0x003e980c01007387 */ /* 0x0083e80000100a00 */
[----:B-1----:R-:W2:Y:S01]  /*8da00*/  LDL.LU R12, [R1+0x8a0] ;  /* 0x0008a000010c7983 */ /* 0x002ea20000300800 */
[----:B------:R-:W2:Y:S02]  /*8da10*/  LDL.LU R13, [R1+0x8a4] ;  /* 0x0008a400010d7983 */ /* 0x000ea40000300800 */
[----:B------:R-:W2:Y:S01]  /*8da20*/  LDL.LU R14, [R1+0x8a8] ;  /* 0x0008a800010e7983 */ /* 0x000ea20000300800 */
[----:B0-----:R-:W-:Y:S01]  /*8da30*/  STL [R1+0x3748], R10 ;  /* 0x0037480a01007387 */ /* 0x001fe20000100800 */
[----:B------:R-:W-:Y:S02]  /*8da40*/  STL [R1+0x3744], R11 ;  /* 0x0037440b01007387 */ /* 0x000fe40000100800 */
[----:B------:R0:W-:Y:S02]  /*8da50*/  STL.64 [R1+0x3d98], R8 ;  /* 0x003d980801007387 */ /* 0x0001e40000100a00 */
[----:B0-----:R-:W3:Y:S01]  /*8da60*/  LDL.LU R8, [R1+0x860] ;  /* 0x0008600001087983 */ /* 0x001ee20000300800 */
[----:B------:R-:W3:Y:S02]  /*8da70*/  LDL.LU R9, [R1+0x864] ;  /* 0x0008640001097983 */ /* 0x000ee40000300800 */
[----:B------:R-:W3:Y:S02]  /*8da80*/  LDL.LU R10, [R1+0x868] ;  /* 0x00086800010a7983 */ /* 0x000ee40000300800 */
[----:B------:R-:W3:Y:S01]  /*8da90*/  LDL.LU R11, [R1+0x86c] ;  /* 0x00086c00010b7983 */ /* 0x000ee20000300800 */
[----:B------:R-:W-:Y:S01]  /*8daa0*/  STL.64 [R1+0x3d90], R6 ;  /* 0x003d900601007387 */ /* 0x000fe20000100a00 */
[----:B------:R0:W-:Y:S02]  /*8dab0*/  STL.64 [R1+0x3d88], R4 ;  /* 0x003d880401007387 */ /* 0x0001e40000100a00 */
[----:B0-----:R-:W-:-:S02]  /*8dac0*/  IMAD.MOV.U32 R4, RZ, RZ, R20 ;  /* 0x000000ffff047224 */ /* 0x001fc400078e0014 */
[C---:B------:R-:W-:Y:S01]  /*8dad0*/  HMMA.16816.F32 R20, R24.reuse, R22, R16 ;  /* 0x000000161814723c */ /* 0x040fe20000001810 */
        /* <DEDUP_REMOVED lines=56> */
[----:B------:R-:W2:Y:S01]  /*8de60*/  LDL.LU.64 R16, [R1+0x3eb8] ;  /* 0x003eb80001107983 */ /* 0x000ea20000300a00 */
[----:B------:R-:W2:Y:S02]  /*8de70*/  LDL.LU.64 R22, [R1+0x3eb0] ;  /* 0x003eb00001167983 */ /* 0x000ea40000300a00 */
[----:B------:R-:W2:Y:S11]  /*8de80*/  LDL.LU.64 R20, [R1+0x3ea8] ;  /* 0x003ea80001147983 */ /* 0x000eb60000300a00 */
[----:B------:R-:W-:Y:S07]  /*8de90*/  @!UPT UIADD3 URZ, URZ, URZ, URZ ;  /* 0x0000003f3f3ff290 */ /* 0x000fee000fffe03f */
[----:B------:R0:W-:Y:S01]  /*8dea0*/  STL.64 [R1+0xd0], R24 ;  /* 0x0000d01801007387 */ /* 0x0001e20000100a00 */
[----:B------:R1:W-:Y:S03]  /*8deb0*/  STL.64 [R1+0xd8], R26 ;  /* 0x0000d81a01007387 */ /* 0x0003e60000100a00 */
[----:B0-----:R-:W4:Y:S01]  /*8dec0*/  LDL.LU R24, [R1+0x870] ;  /* 0x0008700001187983 */ /* 0x001f220000300800 */
[----:B------:R-:W4:Y:S02]  /*8ded0*/  LDL.LU R25, [R1+0x874] ;  /* 0x0008740001197983 */ /* 0x000f240000300800 */
[----:B-1----:R-:W4:Y:S01]  /*8dee0*/  LDL.LU R26, [R1+0x878] ;  /* 0x00087800011a7983 */ /* 0x002f220000300800 */
[C---:B--2---:R-:W-:Y:S01]  /*8def0*/  HMMA.16816.F32 R16, R20.reuse, R16, R12 ;  /* 0x000000101410723c */ /* 0x044fe2000000180c */
[----:B------:R-:W2:Y:S01]  /*8df00*/  LDL.LU.64 R14, [R1+0x3ea0] ;  /* 0x003ea000010e7983 */ /* 0x000ea20000300a00 */
[----:B------:R-:W2:Y:S11]  /*8df10*/  LDL.LU.64 R12, [R1+0x3e98] ;  /* 0x003e9800010c7983 */ /* 0x000eb60000300a00 */
[----:B------:R-:W-:Y:S10]  /*8df20*/  @!UPT UIADD3 URZ, URZ, URZ, URZ ;  /* 0x0000003f3f3ff290 */ /* 0x000ff4000fffe03f */
[----:B------:R0:W-:Y:S01]  /*8df30*/  STL.64 [R1+0x590], R16 ;  /* 0x0005901001007387 */ /* 0x0001e20000100a00 */
[----:B------:R2:W-:Y:S03]  /*8df40*/  STL.64 [R1+0x598], R18 ;  /* 0x0005981201007387 */ /* 0x0005e60000100a00 */
[----:B0-----:R-:W2:Y:S02]  /*8df50*/  LDL.LU.64 R16, [R1+0x3e90] ;  /* 0x003e900001107983 */ /* 0x001ea40000300a00 */
[----:B--2---:R-:W-:Y:S02]  /*8df60*/  HMMA.16816.F32 R16, R20, R16, R12 ;  /* 0x000000101410723c */ /* 0x004fe4000000180c */
[----:B------:R-:W2:Y:S11]  /*8df70*/  LDL.LU.64 R12, [R1+0x3e88] ;  /* 0x003e8800010c7983 */ /* 0x000eb60000300a00 */
[----:B------:R-:W-:Y:S10]  /*8df80*/  @!UPT UIADD3 URZ, URZ, URZ, URZ ;  /* 0x0000003f3f3ff290 */ /* 0x000ff4000fffe03f */
[----:B------:R0:W-:Y:S01]  /*8df90*/  STL.64 [R1+0x580], R16 ;  /* 0x0005801001007387 */ /* 0x0001e20000100a00 */
[----:B------:R-:W-:Y:S03]  /*8dfa0*/  STL.64 [R1+0x588], R18 ;  /* 0x0005881201007387 */ /* 0x000fe60000100a00 */
[----:B0-----:R-:W3:Y:S01]  /*8dfb0*/  LDL.LU.64 R16, [R1+0x3e80] ;  /* 0x003e800001107983 */ /* 0x001ee20000300a00 */
[----:B------:R-:W-:Y:S02]  /*8dfc0*/  IMAD.MOV.U32 R5, RZ, RZ, R3 ;  /* 0x000000ffff057224 */ /* 0x000fe400078e0003 */
[----:B------:R-:W-:-:S07]  /*8dfd0*/  IMAD.MOV.U32 R27, RZ, RZ, R0 ;  /* 0x000000ffff1b7224 */ /* 0x000fce00078e0000 */
[C---:B----4-:R-:W-:Y:S11]  /*8dfe0*/  HMMA.16816.F32 R24, R20.reuse, R4, R24 ;  /* 0x000000041418723c */ /* 0x050ff60000001818 */
[----:B------:R-:W-:Y:S11]  /*8dff0*/  @!UPT UIADD3 URZ, URZ, URZ, URZ ;  /* 0x0000003f3f3ff290 */ /* 0x000ff6000fffe03f */
[----:B------:R-:W-:Y:S01]  /*8e000*/  @!UPT UIADD3 URZ, URZ, URZ, URZ ;  /* 0x0000003f3f3ff290 */ /* 0x000fe2000fffe03f */
[----:B------:R-:W-:Y:S01]  /*8e010*/  STL.64 [R1+0x570], R24 ;  /* 0x0005701801007387 */ /* 0x000fe20000100a00 */
[----:B------:R-:W-:Y:S01]  /*8e020*/  STL.64 [R1+0x578], R26 ;  /* 0x0005781a01007387 */ /* 0x000fe20000100a00 */
[----:B---3--:R-:W-:Y:S01]  /*8e030*/  HMMA.16816.F32 R4, R20, R16, R8 ;  /* 0x000000101404723c */ /* 0x008fe20000001808 */
[----:B------:R-:W-:Y:S02]  /*8e040*/  IMAD.MOV.U32 R15, RZ, RZ, R16 ;  /* 0x000000ffff0f7224 */ /* 0x000fe400078e0010 */
[----:B------:R-:W-:Y:S11]  /*8e050*/  IMAD.MOV.U32 R14, RZ, RZ, R17 ;  /* 0x000000ffff0e7224 */ /* 0x000ff600078e0011 */
[----:B------:R-:W-:Y:S09]  /*8e060*/  @!UPT UIADD3 URZ, URZ, URZ, URZ ;  /* 0x0000003f3f3ff290 */ /* 0x000ff2000fffe03f */
[----:B------:R-:W-:Y:S01]  /*8e070*/  STL [R1+0x560], R4 ;  /* 0x0005600401007387 */ /* 0x000fe20000100800 */
[----:B------:R-:W-:Y:S02]  /*8e080*/  STL.64 [R1+0x3da8], R14 ;  /* 0x003da80e01007387 */ /* 0x000fe40000100a00 */
[----:B--2---:R0:W-:Y:S02]  /*8e090*/  STL.64 [R1+0x3da0], R12 ;  /* 0x003da00c01007387 */ /* 0x0041e40000100a00 */
[----:B0-----:R-:W2:Y:S01]  /*8e0a0*/  LDL.LU R12, [R1+0xb00] ;  /* 0x000b0000010c7983 */ /* 0x001ea20000300800 */
[----:B------:R-:W2:Y:S02]  /*8e0b0*/  LDL.LU R13, [R1+0xb04] ;  /* 0x000b0400010d7983 */ /* 0x000ea40000300800 */
[----:B------:R-:W3:Y:S02]  /*8e0c0*/  LDL.LU R14, [R1+0xb08] ;  /* 0x000b0800010e7983 */ /* 0x000ee40000300800 */
[----:B------:R-:W3:Y:S02]  /*8e0d0*/  LDL.LU R15, [R1+0xb0c] ;  /* 0x000b0c00010f7983 */ /* 0x000ee40000300800 */
[----:B---3--:R-:W-:Y:S01]  /*8e0e0*/  STL.64 [R1+0x3db8], R14 ;  /* 0x003db80e01007387 */ /* 0x008fe20000100a00 */
[----:B--2---:R0:W-:Y:S03]  /*8e0f0*/  STL.64 [R1+0x3db0], R12 ;  /* 0x003db00c01007387 */ /* 0x0041e60000100a00 */
[----:B0-----:R-:W2:Y:S04]  /*8e100*/  LDL.64 R12, [R1] ;  /* 0x00000000010c7983 */ /* 0x001ea80000100a00 */
[----:B--2---:R0:W-:Y:S04]  /*8e110*/  STL.64 [R1+0x3dc0], R12 ;  /* 0x003dc00c01007387 */ /* 0x0041e80000100a00 */
[----:B0-----:R-:W2:Y:S04]  /*8e120*/  LDL R12, [R1+0x10] ;  /* 0x00001000010c7983 */ /* 0x001ea80000100800 */
[----:B------:R-:W2:Y:S04]  /*8e130*/  LDL R13, [R1+0x14] ;  /* 0x00001400010d7983 */ /* 0x000ea80000100800 */
[----:B--2---:R0:W-:Y:S01]  /*8e140*/  STL.64 [R1+0x3dd8], R12 ;  /* 0x003dd80c01007387 */ /* 0x0041e20000100a00 */
[----:B------:R-:W2:Y:S02]  /*8e150*/  LDL.LU R8, [R1+0xaf0] ;  /* 0x000af00001087983 */ /* 0x000ea40000300800 */
[----:B------:R-:W2:Y:S02]  /*8e160*/  LDL.LU R9, [R1+0xaf4] ;  /* 0x000af40001097983 */ /* 0x000ea40000300800 */
[----:B------:R-:W3:Y:S01]  /*8e170*/  LDL.LU R10, [R1+0xaf8] ;  /* 0x000af800010a7983 */ /* 0x000ee20000300800 */
[----:B------:R-:W3:Y:S01]  /*8e180*/  LDL.LU R11, [R1+0xafc] ;  /* 0x000afc00010b7983 */ /* 0x000ee20000300800 */
        /* <DEDUP_REMOVED lines=10> */
[----:B------:R-:W3:Y:S01]  /*8e230*/  LDL.LU R11, [R1+0xb2c] ;  /* 0x000b2c00010b7983 */ /* 0x000ee20000300800 */
[----:B------:R-:W2:Y:S01]  /*8e240*/  LDL.LU R16, [R1+0xb40] ;  /* 0x000b400001107983 */ /* 0x000ea20000300800 */
[----:B------:R-:W2:Y:S02]  /*8e250*/  LDL.LU R17, [R1+0xb44] ;  /* 0x000b440001117983 */ /* 0x000ea40000300800 */
[----:B------:R-:W2:Y:S02]  /*8e260*/  LDL.LU R18, [R1+0xb48] ;  /* 0x000b480001127983 */ /* 0x000ea40000300800 */
[----:B------:R-:W2:Y:S02]  /*8e270*/  LDL.LU R19, [R1+0xb4c] ;  /* 0x000b4c0001137983 */ /* 0x000ea40000300800 */
[----:B--2---:R-:W-:Y:S01]  /*8e280*/  STL.64 [R1+0x3e08], R18 ;  /* 0x003e081201007387 */ /* 0x004fe20000100a00 */
[----:B------:R0:W-:Y:S03]  /*8e290*/  STL.64 [R1+0x3e00], R16 ;  /* 0x003e001001007387 */ /* 0x0001e60000100a00 */
[----:B0-----:R-:W2:Y:S04]  /*8e2a0*/  LDL R16, [R1+0x40] ;  /* 0x0000400001107983 */ /* 0x001ea80000100800 */
[----:B------:R-:W2:Y:S04]  /*8e2b0*/  LDL R17, [R1+0x44] ;  /* 0x0000440001117983 */ /* 0x000ea80000100800 */
[----:B--2---:R4:W-:Y:S02]  /*8e2c0*/  STL.64 [R1+0x3e18], R16 ;  /* 0x003e181001007387 */ /* 0x0049e40000100a00 */
[----:B----4-:R-:W-:-:S02]  /*8e2d0*/  IMAD.MOV.U32 R16, RZ, RZ, R2 ;  /* 0x000000ffff107224 */ /* 0x010fc400078e0002 */
[----:B------:R-:W-:Y:S01]  /*8e2e0*/  IMAD.MOV.U32 R17, RZ, RZ, R29 ;  /* 0x000000ffff117224 */ /* 0x000fe200078e001d */
[----:B------:R-:W2:Y:S01]  /*8e2f0*/  LDL.LU R2, [R1+0x3e70] ;  /* 0x003e700001027983 */ /* 0x000ea20000300800 */
[----:B------:R-:W4:Y:S02]  /*8e300*/  LDL.LU R29, [R1+0x3e6c] ;  /* 0x003e6c00011d7983 */ /* 0x000f240000300800 */
[----:B------:R-:W2:Y:S02]  /*8e310*/  LDL R24, [R1+0x70] ;  /* 0x0000700001187983 */ /* 0x000ea40000100800 */
[----:B------:R-:W2:Y:S02]  /*8e320*/  LDL R25, [R1+0x74] ;  /* 0x0000740001197983 */ /* 0x000ea40000100800 */
[----:B--2---:R4:W-:Y:S01]  /*8e330*/  STL.64 [R1+0x3e50], R24 ;  /* 0x003e501801007387 */ /* 0x0049e20000100a00 */
[----:B------:R-:W-:Y:S02]  /*8e340*/  STL.64 [R1+0x3e30], R16 ;  /* 0x003e301001007387 */ /* 0x000fe40000100a00 */
[----:B------:R-:W2:Y:S02]  /*8e350*/  LDL.64 R12, [R1+0x30] ;  /* 0x00003000010c7983 */ /* 0x000ea40000100a00 */
[----:B----4-:R-:W-:Y:S01]  /*8e360*/  IMAD.MOV.U32 R24, RZ, RZ, R29 ;  /* 0x000000ffff187224 */ /* 0x010fe200078e001d */
[----:B--2---:R0:W-:Y:S04]  /*8e370*/  STL.64 [R1+0x3e10], R12 ;  /* 0x003e100c01007387 */ /* 0x0041e80000100a00 */
[----:B0-----:R-:W2:Y:S01]  /*8e380*/  LDL.LU R12, [R1+0x8c0] ;  /* 0x0008c000010c7983 */ /* 0x001ea20000300800 */
[----:B------:R-:W2:Y:S02]  /*8e390*/  LDL.LU R13, [R1+0x8c4] ;  /* 0x0008c400010d7983 */ /* 0x000ea40000300800 */
[----:B------:R-:W4:Y:S02]  /*8e3a0*/  LDL.LU R14, [R1+0x8c8] ;  /* 0x0008c800010e7983 */ /* 0x000f240000300800 */
[----:B------:R-:W4:Y:S01]  /*8e3b0*/  LDL.LU R15, [R1+0x8cc] ;  /* 0x0008cc00010f7983 */ /* 0x000f220000300800 */
[----:B------:R-:W2:Y:S01]  /*8e3c0*/  LDL.LU R29, [R1+0x3e68] ;  /* 0x003e6800011d7983 */ /* 0x000ea20000300800 */
[----:B------:R-:W2:Y:S03]  /*8e3d0*/  LDL.64 R16, [R1+0x60] ;  /* 0x0000600001107983 */ /* 0x000ea60000100a00 */
[----:B--2---:R0:W-:Y:S04]  /*8e3e0*/  STL.64 [R1+0x3e48], R16 ;  /* 0x003e481001007387 */ /* 0x0041e80000100a00 */
        /* <DEDUP_REMOVED lines=10> */
[----:B----4-:R-:W-:Y:S01]  /*8e490*/  STL.64 [R1+0x3e28], R14 ;  /* 0x003e280e01007387 */ /* 0x010fe20000100a00 */
[----:B------:R0:W-:Y:S03]  /*8e4a0*/  STL.64 [R1+0x3e20], R12 ;  /* 0x003e200c01007387 */ /* 0x0001e60000100a00 */
[----:B0-----:R-:W4:Y:S01]  /*8e4b0*/  LDL.LU R12, [R1+0x8d0] ;  /* 0x0008d000010c7983 */ /* 0x001f220000300800 */
[----:B------:R-:W4:Y:S02]  /*8e4c0*/  LDL.LU R13, [R1+0x8d4] ;  /* 0x0008d400010d7983 */ /* 0x000f240000300800 */
[----:B------:R-:W3:Y:S02]  /*8e4d0*/  LDL.LU R14, [R1+0x8d8] ;  /* 0x0008d800010e7983 */ /* 0x000ee40000300800 */
[----:B------:R-:W3:Y:S02]  /*8e4e0*/  LDL.LU R15, [R1+0x8dc] ;  /* 0x0008dc00010f7983 */ /* 0x000ee40000300800 */
[----:B------:R-:W-:-:S02]  /*8e4f0*/  IMAD.MOV.U32 R25, RZ, RZ, R2 ;  /* 0x000000ffff197224 */ /* 0x000fc400078e0002 */
[----:B------:R-:W-:Y:S02]  /*8e500*/  IMAD.MOV.U32 R0, RZ, RZ, R7 ;  /* 0x000000ffff007224 */ /* 0x000fe400078e0007 */
[----:B------:R-:W-:Y:S02]  /*8e510*/  IMAD.MOV.U32 R28, RZ, RZ, R6 ;  /* 0x000000ffff1c7224 */ /* 0x000fe400078e0006 */
[----:B------:R-:W-:Y:S01]  /*8e520*/  IMAD.MOV.U32 R3, RZ, RZ, R5 ;  /* 0x000000ffff037224 */ /* 0x000fe200078e0005 */
[C---:B--2---:R-:W-:Y:S01]  /*8e530*/  HMMA.16816.F32 R24, R20.reuse, R24, R16 ;  /* 0x000000181418723c */ /* 0x044fe20000001810 */
[----:B---3--:R-:W-:Y:S01]  /*8e540*/  STL.64 [R1+0x3e40], R14 ;  /* 0x003e400e01007387 */ /* 0x008fe20000100a00 */
[----:B----4-:R0:W-:Y:S03]  /*8e550*/  STL.64 [R1+0x3e38], R12 ;  /* 0x003e380c01007387 */ /* 0x0101e60000100a00 */
        /* <DEDUP_REMOVED lines=13> */
[----:B------:R-:W-:Y:S01]  /*8e630*/  STL [R1+0x374c], R0 ;  /* 0x00374c0001007387 */ /* 0x000fe20000100800 */
[----:B------:R0:W-:Y:S04]  /*8e640*/  STL [R1+0x3740], R28 ;  /* 0x0037401c01007387 */ /* 0x0001e80000100800 */
[----:B0-----:R-:W2:Y:S01]  /*8e650*/  LDL R28, [R1+0x22c0] ;  /* 0x0022c000011c7983 */ /* 0x001ea20000100800 */
[----:B------:R-:W-:Y:S02]  /*8e660*/  STL [R1+0x36a0], R3 ;  /* 0x0036a00301007387 */ /* 0x000fe40000100800 */
[----:B------:R-:W2:Y:S02]  /*8e670*/  LDL.LU.64 R18, [R1+0x3e60] ;  /* 0x003e600001127983 */ /* 0x000ea40000300a00 */
[----:B------:R-:W2:Y:S01]  /*8e680*/  LDL.LU.64 R16, [R1+0x3e58] ;  /* 0x003e580001107983 */ /* 0x000ea20000300a00 */
[----:B------:R0:W-:Y:S01]  /*8e690*/  STL.64 [R1+0x550], R24 ;  /* 0x0005501801007387 */ /* 0x0001e20000100a00 */
[----:B------:R2:W-:Y:S03]  /*8e6a0*/  STL.64 [R1+0x558], R26 ;  /* 0x0005581a01007387 */ /* 0x0005e60000100a00 */
[----:B0-----:R-:W2:Y:S01]  /*8e6b0*/  LDL.LU.64 R24, [R1+0x3e50] ;  /* 0x003e500001187983 */ /* 0x001ea20000300a00 */
[----:B------:R-:W-:Y:S01]  /*8e6c0*/  IMAD.MOV.U32 R7, RZ, RZ, R29 ;  /* 0x000000ffff077224 */ /* 0x000fe200078e001d */
[C---:B--2---:R-:W-:Y:S02]  /*8e6d0*/  HMMA.16816.F32 R24, R20.reuse, R24, R16 ;  /* 0x000000181418723c */ /* 0x044fe40000001810 */
[----:B------:R-:W2:Y:S11]  /*8e6e0*/  LDL.LU.64 R16, [R1+0x3e48] ;  /* 0x003e480001107983 */ /* 0x000eb60000300a00 */
[----:B------:R-:W-:Y:S10]  /*8e6f0*/  @!UPT UIADD3 URZ, URZ, URZ, URZ ;  /* 0x0000003f3f3ff290 */ /* 0x000ff4000fffe03f */
[----:B------:R-:W-:Y:S01]  /*8e700*/  STL.64 [R1+0x540], R24 ;  /* 0x0005401801007387 */ /* 0x000fe20000100a00 */
[----:B------:R-:W-:Y:S02]  /*8e710*/  STL [R1+0x548], R26 ;  /* 0x0005481a01007387 */ /* 0x000fe40000100800 */
[----:B------:R-:W-:Y:S02]  /*8e720*/  IMAD.MOV.U32 R29, RZ, RZ, R27 ;  /* 0x000000ffff1d7224 */ /* 0x000fe400078e001b */
[----:B------:R-:W0:Y:S04]  /*8e730*/  LDSM.16.MT88.4 R24, [R28+0x26000] ;  /* 0x026000001c18783b */ /* 0x000e280000004200 */
[----:B------:R-:W-:Y:S04]  /*8e740*/  STL [R1+0x3750], R29 ;  /* 0x0037501d01007387 */ /* 0x000fe80000100800 */
[----:B0-----:R-:W-:Y:S01]  /*8e750*/  STL.64 [R1+0x3cc0], R26 ;  /* 0x003cc01a01007387 */ /* 0x001fe20000100a00 */
[----:B------:R0:W-:Y:S03]  /*8e760*/  STL.64 [R1+0x3cb8], R24 ;  /* 0x003cb81801007387 */ /* 0x0001e60000100a00 */
[----:B0-----:R-:W3:Y:S01]  /*8e770*/  LDL.LU R24, [R1+0xb10] ;  /* 0x000b100001187983 */ /* 0x001ee20000300800 */
[----:B------:R-:W3:Y:S02]  /*8e780*/  LDL.LU R25, [R1+0xb14] ;  /* 0x000b140001197983 */ /* 0x000ee40000300800 */
[----:B------:R-:W3:Y:S02]  /*8e790*/  LDL.LU R26, [R1+0xb18] ;  /* 0x000b1800011a7983 */ /* 0x000ee40000300800 */
        /* <DEDUP_REMOVED lines=32> */
[----:B------:R-:W3:Y:S02]  /*8e9a0*/  LDL.LU.64 R12, [R1+0x3df0] ;  /* 0x003df000010c7983 */ /* 0x000ee40000300a00 */
        /* <DEDUP_REMOVED lines=13> */
[----:B0-----:R-:W2:Y:S02]  /*8ea80*/  LDL.LU.64 R12, [R1+0x3dc0] ;  /* 0x003dc000010c7983 */ /* 0x001ea40000300a00 */
[C---:B--2---:R-:W-:Y:S11]  /*8ea90*/  HMMA.16816.F32 R24, R20.reuse, R12, R24 ;  /* 0x0000000c1418723c */ /* 0x044ff60000001818 */
[----:B------:R-:W-:Y:S11]  /*8eaa0*/  @!UPT UIADD3 URZ, URZ, URZ, URZ ;  /* 0x0000003f3f3ff290 */ /* 0x000ff6000fffe03f */
[----:B------:R-:W-:Y:S01]  /*8eab0*/  @!UPT UIADD3 URZ, URZ, URZ, URZ ;  /* 0x0000003f3f3ff290 */ /* 0x000fe2000fffe03f */
[----:B------:R-:W-:Y:S01]  /*8eac0*/  STL.64 [R1+0x880], R24 ;  /* 0x0008801801007387 */ /* 0x000fe20000100a00 */
[----:B------:R0:W-:Y:S02]  /*8ead0*/  STL.64 [R1+0x888], R26 ;  /* 0x0008881a01007387 */ /* 0x0001e40000100a00 */
[----:B-1----:R-:W2:Y:S02]  /*8eae0*/  LDL.LU.64 R14, [R1+0x3db8] ;  /* 0x003db800010e7983 */ /* 0x002ea40000300a00 */
        /* <DEDUP_REMOVED lines=10> */
[----:B------:R0:W-:Y:S02]  /*8eb90*/  STL.64 [R1+0x3ce0], R16 ;  /* 0x003ce01001007387 */ /* 0x0001e40000100a00 */
[----:B------:R-:W-:Y:S01]  /*8eba0*/  STL.64 [R1+0x3d40], R18 ;  /* 0x003d401201007387 */ /* 0x000fe20000100a00 */
[----:B0-----:R-:W2:Y:S01]  /*8ebb0*/  LDL.64 R16, [R1+0xc0] ;  /* 0x0000c00001107983 */ /* 0x001ea20000100a00 */
[C---:B---3--:R-:W-:Y:S11]  /*8ebc0*/  HMMA.16816.F32 R8, R20.reuse, R12, R8 ;  /* 0x0000000c1408723c */ /* 0x048ff60000001808 */
[----:B------:R-:W-:Y:S11]  /*8ebd0*/  @!UPT UIADD3 URZ, URZ, URZ, URZ ;  /* 0x0000003f3f3ff290 */ /* 0x000ff6000fffe03f */
[----:B------:R-:W-:Y:S01]  /*8ebe0*/  @!UPT UIADD3 URZ, URZ, URZ, URZ ;  /* 0x0000003f3f3ff290 */ /* 0x000fe2000fffe03f */
[----:B------:R0:W-:Y:S01]  /*8ebf0*/  STL.64 [R1+0x860], R8 ;  /* 0x0008600801007387 */ /* 0x0001e20000100a00 */
[----:B------:R-:W-:Y:S03]  /*8ec00*/  STL.64 [R1+0x868], R10 ;  /* 0x0008680a01007387 */ /* 0x000fe60000100a00 */
[----:B0-----:R-:W4:Y:S01]  /*8ec10*/  LDL.LU.64 R8, [R1+0x3d98] ;  /* 0x003d980001087983 */ /* 0x001f220000300a00 */
[----:B------:R-:W-:Y:S02]  /*8ec20*/  STL [R1+0x3ce8], R12 ;  /* 0x003ce80c01007387 */ /* 0x000fe40000100800 */
[----:B------:R-:W-:Y:S01]  /*8ec30*/  STL [R1+0x3cd8], R13 ;  /* 0x003cd80d01007387 */ /* 0x000fe20000100800 */
[----:B----4-:R-:W-:Y:S01]  /*8ec40*/  HMMA.16816.F32 R20, R20, R8, R4 ;  /* 0x000000081414723c */ /* 0x010fe20000001804 */
[----:B------:R-:W3:Y:S01]  /*8ec50*/  LDL.LU.64 R6, [R1+0x3d90] ;  /* 0x003d900001067983 */ /* 0x000ee20000300a00 */
[----:B------:R-:W3:Y:S11]  /*8ec60*/  LDL.LU.64 R4, [R1+0x3d88] ;  /* 0x003d880001047983 */ /* 0x000ef60000300a00 */
        /* <DEDUP_REMOVED lines=8> */
[----:B--2---:R-:W-:-:S02]  /*8ecf0*/  IMAD.MOV.U32 R25, RZ, RZ, R16 ;  /* 0x000000ffff197224 */ /* 0x004fc400078e0010 */
[----:B------:R-:W-:Y:S01]  /*8ed00*/  IMAD.MOV.U32 R24, RZ, RZ, R17 ;  /* 0x000000ffff187224 */ /* 0x000fe200078e0011 */
[----:B---3--:R-:W-:Y:S11]  /*8ed10*/  HMMA.16816.F32 R8, R4, R16, R20 ;  /* 0x000000100408723c */ /* 0x008ff60000001814 */
[----:B------:R-:W-:Y:S11]  /*8ed20*/  @!UPT UIADD3 URZ, URZ, URZ, URZ ;  /* 0x0000003f3f3ff290 */ /* 0x000ff6000fffe03f */
[----:B------:R-:W-:Y:S01]  /*8ed30*/  @!UPT UIADD3 URZ, URZ, URZ, URZ ;  /* 0x0000003f3f3ff290 */ /* 0x000fe2000fffe03f */
[----:B------:R0:W-:Y:S01]  /*8ed40*/  STL.64 [R1+0x340], R8 ;  /* 0x0003400801007387 */ /* 0x0001e20000100a00 */
[----:B------:R1:W-:Y:S02]  /*8ed50*/  STL.64 [R1+0x348], R10 ;  /* 0x0003480a01007387 */ /* 0x0003e40000100a00 */
[----:B------:R-:W2:Y:S02]  /*8ed60*/  LDL.64 R12, [R1+0xb0] ;  /* 0x0000b000010c7983 */ /* 0x000ea40000100a00 */
[----:B------:R-:W3:Y:S01]  /*8ed70*/  LDL.LU R16, [R1+0x270] ;  /* 0x0002700001107983 */ /* 0x000ee20000300800 */
[----:B------:R-:W3:Y:S01]  /*8ed80*/  LDL.LU R17, [R1+0x274] ;  /* 0x0002740001117983 */ /* 0x000ee20000300800 */
[----:B------:R-:W4:Y:S02]  /*8ed90*/  LDL.LU R18, [R1+0x278] ;  /* 0x0002780001127983 */ /* 0x000f240000300800 */
[----:B------:R-:W4:Y:S01]  /*8eda0*/  LDL.LU R19, [R1+0x27c] ;  /* 0x00027c0001137983 */ /* 0x000f220000300800 */
[----:B0-----:R-:W2:Y:S01]  /*8edb0*/  LDL.LU R8, [R1+0x2a0] ;  /* 0x0002a00001087983 */ /* 0x001ea20000300800 */
[----:B------:R-:W2:Y:S02]  /*8edc0*/  LDL.LU R9, [R1+0x2a4] ;  /* 0x0002a40001097983 */ /* 0x000ea40000300800 */
[----:B-1----:R-:W2:Y:S02]  /*8edd0*/  LDL.LU R10, [R1+0x2a8] ;  /* 0x0002a800010a7983 */ /* 0x002ea40000300800 */
[----:B------:R-:W2:Y:S01]  /*8ede0*/  LDL.LU R11, [R1+0x2ac] ;  /* 0x0002ac00010b7983 */ /* 0x000ea20000300800 */
[----:B----4-:R-:W-:Y:S01]  /*8edf0*/  STL.64 [R1+0x3d50], R18 ;  /* 0x003d501201007387 */ /* 0x010fe20000100a00 */
[----:B---3--:R0:W-:Y:S03]  /*8ee00*/  STL.64 [R1+0x3d48], R16 ;  /* 0x003d481001007387 */ /* 0x0081e60000100a00 */
[----:B0-----:R-:W3:Y:S04]  /*8ee10*/  LDL.64 R16, [R1+0x80] ;  /* 0x0000800001107983 */ /* 0x001ee80000100a00 */
[----:B---3--:R0:W-:Y:S02]  /*8ee20*/  STL.64 [R1+0x3d60], R16 ;  /* 0x003d601001007387 */ /* 0x0081e40000100a00 */
[----:B0-----:R-:W-:-:S02]  /*8ee30*/  IMAD.MOV.U32 R16, RZ, RZ, R15 ;  /* 0x000000ffff107224 */ /* 0x001fc400078e000f */
[----:B------:R-:W-:-:S05]  /*8ee40*/  IMAD.MOV.U32 R17, RZ, RZ, R14 ;  /* 0x000000ffff117224 */ /* 0x000fca00078e000e */
[----:B------:R0:W-:Y:S01]  /*8ee50*/  STL.64 [R1+0x3d78], R16 ;  /* 0x003d781001007387 */ /* 0x0001e20000100a00 */
[----:B------:R-:W3:Y:S03]  /*8ee60*/  LDL.64 R20, [R1+0x70] ;  /* 0x0000700001147983 */ /* 0x000ee60000100a00 */
[----:B0-----:R-:W4:Y:S04]  /*8ee70*/  LDL.64 R16, [R1+0xa0] ;  /* 0x0000a00001107983 */ /* 0x001f280000100a00 */
[----:B---3--:R0:W-:Y:S04]  /*8ee80*/  STL.64 [R1+0x3d58], R20 ;  /* 0x003d581401007387 */ /* 0x0081e80000100a00 */
        /* <DEDUP_REMOVED lines=19> */
[----:B------:R0:W-:Y:S04]  /*8efc0*/  STL.64 [R1+0x330], R24 ;  /* 0x0003301801007387 */ /* 0x0001e80000100a00 */
[----:B0-----:R-:W3:Y:S01]  /*8efd0*/  LDL.64 R24, [R1+0x50] ;  /* 0x0000500001187983 */ /* 0x001ee20000100a00 */
[C---:B----4-:R-:W-:Y:S01]  /*8efe0*/  HMMA.16816.F32 R8, R4.reuse, R16, R8 ;  /* 0x000000100408723c */ /* 0x050fe20000001808 */
[----:B------:R-:W-:Y:S02]  /*8eff0*/  IMAD.MOV.U32 R15, RZ, RZ, R27 ;  /* 0x000000ffff0f7224 */ /* 0x000fe400078e001b */
[----:B------:R-:W-:Y:S02]  /*8f000*/  IMAD.MOV.U32 R14, RZ, RZ, R26 ;  /* 0x000000ffff0e7224 */ /* 0x000fe400078e001a */
[----:B------:R-:W-:Y:S01]  /*8f010*/  IMAD.MOV.U32 R3, RZ, RZ, R17 ;  /* 0x000000ffff037224 */ /* 0x000fe200078e0011 */
[----:B---3--:R-:W-:Y:S01]  /*8f020*/  STL.64 [R1+0x3d28], R24 ;  /* 0x003d281801007387 */ /* 0x008fe20000100a00 */
[----:B------:R-:W-:Y:S02]  /*8f030*/  STL [R1+0x34f4], R15 ;  /* 0x0034f40f01007387 */ /* 0x000fe40000100800 */
[----:B------:R-:W-:Y:S11]  /*8f040*/  STL [R1+0x34f0], R14 ;  /* 0x0034f00e01007387 */ /* 0x000ff60000100800 */
[----:B------:R-:W-:Y:S03]  /*8f050*/  @!UPT UIADD3 URZ, URZ, URZ, URZ ;  /* 0x0000003f3f3ff290 */ /* 0x000fe6000fffe03f */
[----:B------:R0:W-:Y:S01]  /*8f060*/  STL.64 [R1+0x320], R8 ;  /* 0x0003200801007387 */ /* 0x0001e20000100a00 */
[----:B------:R1:W-:Y:S04]  /*8f070*/  STL.64 [R1+0x328], R10 ;  /* 0x0003280a01007387 */ /* 0x0003e80000100a00 */
[----:B0-----:R-:W3:Y:S01]  /*8f080*/  LDL.LU.64 R8, [R1+0x3d80] ;  /* 0x003d800001087983 */ /* 0x001ee20000300a00 */
[----:B-1----:R-:W-:Y:S02]  /*8f090*/  IMAD.MOV.U32 R10, RZ, RZ, R16 ;  /* 0x000000ffff0a7224 */ /* 0x002fe400078e0010 */
[----:B------:R-:W2:Y:S03]  /*8f0a0*/  LDL.LU.64 R16, [R1+0x3d78] ;  /* 0x003d780001107983 */ /* 0x000ea60000300a00 */
[----:B------:R-:W-:Y:S04]  /*8f0b0*/  STL [R1+0x3d20], R10 ;  /* 0x003d200a01007387 */ /* 0x000fe80000100800 */
[----:B---3--:R0:W-:Y:S04]  /*8f0c0*/  STL.64 [R1+0x3d18], R8 ;  /* 0x003d180801007387 */ /* 0x0081e80000100a00 */
[----:B0-----:R-:W3:Y:S01]  /*8f0d0*/  LDL.LU R8, [R1+0x830] ;  /* 0x0008300001087983 */ /* 0x001ee20000300800 */
[----:B------:R-:W3:Y:S02]  /*8f0e0*/  LDL.LU R9, [R1+0x834] ;  /* 0x0008340001097983 */ /* 0x000ee40000300800 */
[----:B------:R-:W4:Y:S02]  /*8f0f0*/  LDL.LU R10, [R1+0x838] ;  /* 0x00083800010a7983 */ /* 0x000f240000300800 */
[----:B------:R-:W4:Y:S01]  /*8f100*/  LDL.LU R11, [R1+0x83c] ;  /* 0x00083c00010b7983 */ /* 0x000f220000300800 */
[----:B--2---:R-:W-:Y:S01]  /*8f110*/  HMMA.16816.F32 R16, R4, R16, R20 ;  /* 0x000000100410723c */ /* 0x004fe20000001814 */
[----:B----4-:R-:W-:Y:S01]  /*8f120*/  STL.64 [R1+0x3d38], R10 ;  /* 0x003d380a01007387 */ /* 0x010fe20000100a00 */
[----:B---3--:R0:W-:Y:S03]  /*8f130*/  STL.64 [R1+0x3d30], R8 ;  /* 0x003d300801007387 */ /* 0x0081e60000100a00 */
[----:B0-----:R-:W2:Y:S01]  /*8f140*/  LDL.LU R8, [R1+0x970] ;  /* 0x0009700001087983 */ /* 0x001ea20000300800 */
[----:B------:R-:W2:Y:S02]  /*8f150*/  LDL.LU R9, [R1+0x974] ;  /* 0x0009740001097983 */ /* 0x000ea40000300800 */
[----:B------:R-:W2:Y:S02]  /*8f160*/  LDL.LU R10, [R1+0x978] ;  /* 0x00097800010a7983 */ /* 0x000ea40000300800 */
[----:B------:R-:W2:Y:S01]  /*8f170*/  LDL.LU R11, [R1+0x97c] ;  /* 0x00097c00010b7983 */ /* 0x000ea20000300800 */
[----:B------:R-:W3:Y:S01]  /*8f180*/  LDL.LU.64 R22, [R1+0x3d70] ;  /* 0x003d700001167983 */ /* 0x000ee20000300a00 */
[----:B------:R-:W3:Y:S11]  /*8f190*/  LDL.LU.64 R20, [R1+0x3d68] ;  /* 0x003d680001147983 */ /* 0x000ef60000300a00 */
[----:B------:R0:W-:Y:S02]  /*8f1a0*/  STL.64 [R1+0x310], R16 ;  /* 0x0003101001007387 */ /* 0x0001e40000100a00 */
[----:B0-----:R-:W3:Y:S01]  /*8f1b0*/  LDL.LU.64 R16, [R1+0x3d60] ;  /* 0x003d600001107983 */ /* 0x001ee20000300a00 */
[----:B------:R-:W-:-:S02]  /*8f1c0*/  IMAD.MOV.U32 R14, RZ, RZ, R19 ;  /* 0x000000ffff0e7224 */ /* 0x000fc400078e0013 */
[----:B------:R-:W-:-:S03]  /*8f1d0*/  IMAD.MOV.U32 R15, RZ, RZ, R18 ;  /* 0x000000ffff0f7224 */ /* 0x000fc600078e0012 */
[----:B------:R-:W-:Y:S02]  /*8f1e0*/  STL [R1+0x34fc], R14 ;  /* 0x0034fc0e01007387 */ /* 0x000fe40000100800 */
[----:B------:R-:W-:Y:S02]  /*8f1f0*/  STL [R1+0x34f8], R15 ;  /* 0x0034f80f01007387 */ /* 0x000fe40000100800 */
[----:B------:R-:W-:Y:S02]  /*8f200*/  IMAD.MOV.U32 R24, RZ, RZ, R2 ;  /* 0x000000ffff187224 */ /* 0x000fe400078e0002 */
[----:B------:R-:W-:Y:S01]  /*8f210*/  IMAD.MOV.U32 R25, RZ, RZ, R0 ;  /* 0x000000ffff197224 */ /* 0x000fe200078e0000 */
[C---:B---3--:R-:W-:Y:S01]  /*8f220*/  HMMA.16816.F32 R20, R4.reuse, R16, R20 ;  /* 0x000000100414723c */ /* 0x048fe20000001814 */
[----:B------:R-:W-:Y:S02]  /*8f230*/  IMAD.MOV.U32 R2, RZ, RZ, R16 ;  /* 0x000000ffff027224 */ /* 0x000fe400078e0010 */
[----:B------:R-:W-:Y:S11]  /*8f240*/  IMAD.MOV.U32 R0, RZ, RZ, R17 ;  /* 0x000000ffff007224 */ /* 0x000ff600078e0011 */
[----:B------:R-:W-:Y:S09]  /*8f250*/  @!UPT UIADD3 URZ, URZ, URZ, URZ ;  /* 0x0000003f3f3ff290 */ /* 0x000ff2000fffe03f */
[----:B------:R0:W-:Y:S01]  /*8f260*/  STL.64 [R1+0x300], R20 ;  /* 0x0003001401007387 */ /* 0x0001e20000100a00 */
[----:B------:R-:W-:Y:S03]  /*8f270*/  STL.64 [R1+0x308], R22 ;  /* 0x0003081601007387 */ /* 0x000fe60000100a00 */
[----:B0-----:R-:W3:Y:S01]  /*8f280*/  LDL.LU.64 R20, [R1+0x3d58] ;  /* 0x003d580001147983 */ /* 0x001ee20000300a00 */
[----:B------:R-:W3:Y:S02]  /*8f290*/  LDL.LU.64 R18, [R1+0x3d50] ;  /* 0x003d500001127983 */ /* 0x000ee40000300a00 */
[----:B------:R-:W3:Y:S02]  /*8f2a0*/  LDL.LU.64 R16, [R1+0x3d48] ;  /* 0x003d480001107983 */ /* 0x000ee40000300a00 */
[----:B------:R-:W-:Y:S01]  /*8f2b0*/  IMAD.MOV.U32 R12, RZ, RZ, R13 ;  /* 0x000000ffff0c7224 */ /* 0x000fe200078e000d */
[C---:B---3--:R-:W-:Y:S11]  /*8f2c0*/  HMMA.16816.F32 R16, R4.reuse, R20, R16 ;  /* 0x000000140410723c */ /* 0x048ff60000001810 */
[----:B------:R-:W-:Y:S11]  /*8f2d0*/  @!UPT UIADD3 URZ, URZ, URZ, URZ ;  /* 0x0000003f3f3ff290 */ /* 0x000ff6000fffe03f */
[----:B------:R-:W-:Y:S01]  /*8f2e0*/  @!UPT UIADD3 URZ, URZ, URZ, URZ ;  /* 0x0000003f3f3ff290 */ /* 0x000fe2000fffe03f */
[----:B------:R-:W-:Y:S01]  /*8f2f0*/  STL.64 [R1+0x2f0], R16 ;  /* 0x0002f01001007387 */ /* 0x000fe20000100a00 */
[----:B------:R0:W-:Y:S03]  /*8f300*/  STL.64 [R1+0x2f8], R18 ;  /* 0x0002f81201007387 */ /* 0x0001e60000100a00 */
[----:B0-----:R-:W3:Y:S01]  /*8f310*/  LDL.LU.64 R18, [R1+0x3d40] ;  /* 0x003d400001127983 */ /* 0x001ee20000300a00 */
[----:B------:R-:W-:Y:S02]  /*8f320*/  IMAD.MOV.U32 R13, RZ, RZ, R20 ;  /* 0x000000ffff0d7224 */ /* 0x000fe400078e0014 */
[----:B------:R-:W-:Y:S02]  /*8f330*/  IMAD.MOV.U32 R29, RZ, RZ, R21 ;  /* 0x000000ffff1d7224 */ /* 0x000fe400078e0015 */
[----:B------:R-:W0:Y:S01]  /*8f340*/  LDSM.16.MT88.4 R20, [R28+0x26080] ;  /* 0x026080001c14783b */ /* 0x000e220000004200 */
[----:B--2---:R-:W-:Y:S01]  /*8f350*/  HMMA.16816.F32 R24, R4, R24, R8 ;  /* 0x000000180418723c */ /* 0x004fe20000001808 */
[----:B---3--:R-:W-:-:S02]  /*8f360*/  IMAD.MOV.U32 R16, RZ, RZ, R19 ;  /* 0x000000ffff107224 */ /* 0x008fc400078e0013 */
[----:B------:R-:W-:-:S05]  /*8f370*/  IMAD.MOV.U32 R17, RZ, RZ, R18 ;  /* 0x000000ffff117224 */ /* 0x000fca00078e0012 */
[----:B------:R1:W-:Y:S04]  /*8f380*/  STL.64 [R1+0x3d10], R16 ;  /* 0x003d101001007387 */ /* 0x0003e80000100a00 */
[----:B-1----:R-:W2:Y:S01]  /*8f390*/  LDL.LU R16, [R1+0x820] ;  /* 0x0008200001107983 */ /* 0x002ea20000300800 */
[----:B------:R-:W2:Y:S02]  /*8f3a0*/  LDL.LU R17, [R1+0x824] ;  /* 0x0008240001117983 */ /* 0x000ea40000300800 */
[----:B------:R-:W2:Y:S02]  /*8f3b0*/  LDL.LU R18, [R1+0x828] ;  /* 0x0008280001127983 */ /* 0x000ea40000300800 */
[----:B------:R-:W2:Y:S01]  /*8f3c0*/  LDL.LU R19, [R1+0x82c] ;  /* 0x00082c0001137983 */ /* 0x000ea20000300800 */
[----:B0-----:R-:W-:Y:S01]  /*8f3d0*/  STL.64 [R1+0x3ba0], R22 ;  /* 0x003ba01601007387 */ /* 0x001fe20000100a00 */
[----:B------:R0:W-:Y:S03]  /*8f3e0*/  STL.64 [R1+0x3b98], R20 ;  /* 0x003b981401007387 */ /* 0x0001e60000100a00 */
[----:B0-----:R-:W2:Y:S01]  /*8f3f0*/  LDL.64 R20, [R1+0x40] ;  /* 0x0000400001147983 */ /* 0x001ea20000100a00 */
[----:B------:R-:W3:Y:S02]  /*8f400*/  LDL.LU.64 R10, [R1+0x3d38] ;  /* 0x003d3800010a7983 */ /* 0x000ee40000300a00 */
[----:B------:R-:W3:Y:S02]  /*8f410*/  LDL.LU.64 R8, [R1+0x3d30] ;  /* 0x003d300001087983 */ /* 0x000ee40000300a00 */
[----:B------:R0:W-:Y:S02]  /*8f420*/  STL.64 [R1+0x740], R24 ;  /* 0x0007401801007387 */ /* 0x0001e40000100a00 */
[----:B0-----:R-:W3:Y:S01]  /*8f430*/  LDL.LU.64 R24, [R1+0x3d28] ;  /* 0x003d280001187983 */ /* 0x001ee20000300a00 */
[----:B------:R-:W-:-:S02]  /*8f440*/  IMAD.MOV.U32 R15, RZ, RZ, R27 ;  /* 0x000000ffff0f7224 */ /* 0x000fc400078e001b */
[----:B------:R-:W-:-:S03]  /*8f450*/  IMAD.MOV.U32 R14, RZ, RZ, R26 ;  /* 0x000000ffff0e7224 */ /* 0x000fc600078e001a */
[----:B------:R-:W-:Y:S02]  /*8f460*/  STL [R1+0x3504], R15 ;  /* 0x0035040f01007387 */ /* 0x000fe40000100800 */
[----:B------:R-:W-:Y:S01]  /*8f470*/  STL [R1+0x3500], R14 ;  /* 0x0035000e01007387 */ /* 0x000fe20000100800 */
[C---:B---3--:R-:W-:Y:S11]  /*8f480*/  HMMA.16816.F32 R8, R4.reuse, R24, R8 ;  /* 0x000000180408723c */ /* 0x048ff60000001808 */
[----:B------:R-:W-:Y:S11]  /*8f490*/  @!UPT UIADD3 URZ, URZ, URZ, URZ ;  /* 0x0000003f3f3ff290 */ /* 0x000ff6000fffe03f */
[----:B------:R-:W-:Y:S01]  /*8f4a0*/  @!UPT UIADD3 URZ, URZ, URZ, URZ ;  /* 0x0000003f3f3ff290 */ /* 0x000fe2000fffe03f */
[----:B------:R-:W-:Y:S01]  /*8f4b0*/  STL.64 [R1+0x730], R8 ;  /* 0x0007300801007387 */ /* 0x000fe20000100a00 */
[----:B------:R0:W-:Y:S03]  /*8f4c0*/  STL.64 [R1+0x738], R10 ;  /* 0x0007380a01007387 */ /* 0x0001e60000100a00 */
[----:B0-----:R-:W3:Y:S01]  /*8f4d0*/  LDL.LU R10, [R1+0x3d20] ;  /* 0x003d2000010a7983 */ /* 0x001ee20000300800 */
[----:B------:R-:W4:Y:S01]  /*8f4e0*/  LDL.LU.64 R8, [R1+0x3d18] ;  /* 0x003d180001087983 */ /* 0x000f220000300a00 */
[----:B--2---:R-:W-:Y:S01]  /*8f4f0*/  HMMA.16816.F32 R16, R4, R20, R16 ;  /* 0x000000140410723c */ /* 0x004fe20000001810 */
[----:B------:R-:W-:Y:S02]  /*8f500*/  IMAD.MOV.U32 R11, RZ, RZ, R25 ;  /* 0x000000ffff0b7224 */ /* 0x000fe400078e0019 */
[----:B------:R-:W-:-:S03]  /*8f510*/  IMAD.MOV.U32 R22, RZ, RZ, R24 ;  /* 0x000000ffff167224 */ /* 0x000fc600078e0018 */
[----:B---3--:R-:W-:Y:S01]  /*8f520*/  STL.64 [R1+0x3d08], R10 ;  /* 0x003d080a01007387 */ /* 0x008fe20000100a00 */
[----:B----4-:R0:W-:Y:S03]  /*8f530*/  STL.64 [R1+0x3d00], R8 ;  /* 0x003d000801007387 */ /* 0x0101e60000100a00 */
[----:B0-----:R-:W2:Y:S01]  /*8f540*/  LDL.LU R8, [R1+0x800] ;  /* 0x0008000001087983 */ /* 0x001ea20000300800 */
[----:B------:R-:W2:Y:S02]  /*8f550*/  LDL.LU R9, [R1+0x804] ;  /* 0x0008040001097983 */ /* 0x000ea40000300800 */
[----:B------:R-:W2:Y:S02]  /*8f560*/  LDL.LU R10, [R1+0x808] ;  /* 0x00080800010a7983 */ /* 0x000ea40000300800 */
[----:B------:R-:W2:Y:S01]  /*8f570*/  LDL.LU R11, [R1+0x80c] ;  /* 0x00080c00010b7983 */ /* 0x000ea20000300800 */
[----:B------:R-:W3:Y:S01]  /*8f580*/  LDL.LU R24, [R1+0x7f0] ;  /* 0x0007f00001187983 */ /* 0x000ee20000300800 */
[----:B------:R-:W3:Y:S02]  /*8f590*/  LDL.LU R25, [R1+0x7f4] ;  /* 0x0007f40001197983 */ /* 0x000ee40000300800 */
[----:B------:R-:W3:Y:S02]  /*8f5a0*/  LDL.LU R26, [R1+0x7f8] ;  /* 0x0007f800011a7983 */ /* 0x000ee40000300800 */
[----:B------:R-:W3:Y:S02]  /*8f5b0*/  LDL.LU R27, [R1+0x7fc] ;  /* 0x0007fc00011b7983 */ /* 0x000ee40000300800 */
[----:B------:R0:W-:Y:S04]  /*8f5c0*/  STL.64 [R1+0x720], R16 ;  /* 0x0007201001007387 */ /* 0x0001e80000100a00 */
[----:B0-----:R-:W4:Y:S01]  /*8f5d0*/  LDL.LU.64 R16, [R1+0x3d10] ;  /* 0x003d100001107983 */ /* 0x001f220000300a00 */
[----:B------:R-:W2:Y:S02]  /*8f5e0*/  LDL R28, [R1+0x22bc] ;  /* 0x0022bc00011c7983 */ /* 0x000ea40000100800 */
[----:B------:R0:W-:Y:S02]  /*8f5f0*/  STL.64 [R1+0x3c20], R20 ;  /* 0x003c201401007387 */ /* 0x0001e40000100a00 */
[----:B------:R1:W-:Y:S01]  /*8f600*/  STL [R1+0x3c50], R22 ;  /* 0x003c501601007387 */ /* 0x0003e20000100800 */
[----:B0-----:R-:W4:Y:S01]  /*8f610*/  LDL.LU R20, [R1+0x810] ;  /* 0x0008100001147983 */ /* 0x001f220000300800 */
[----:B------:R-:W4:Y:S02]  /*8f620*/  LDL.LU R21, [R1+0x814] ;  /* 0x0008140001157983 */ /* 0x000f240000300800 */
[----:B-1----:R-:W4:Y:S02]  /*8f630*/  LDL.LU R22, [R1+0x818] ;  /* 0x0008180001167983 */ /* 0x002f240000300800 */
[----:B------:R-:W4:Y:S02]  /*8f640*/  LDL.LU R23, [R1+0x81c] ;  /* 0x00081c0001177983 */ /* 0x000f240000300800 */
[----:B------:R-:W-:-:S02]  /*8f650*/  IMAD.MOV.U32 R14, RZ, RZ, R19 ;  /* 0x000000ffff0e7224 */ /* 0x000fc400078e0013 */
[----:B------:R-:W-:-:S03]  /*8f660*/  IMAD.MOV.U32 R15, RZ, RZ, R18 ;  /* 0x000000ffff0f7224 */ /* 0x000fc600078e0012 */
[----:B------:R-:W-:Y:S02]  /*8f670*/  STL [R1+0x350c], R14 ;  /* 0x00350c0e01007387 */ /* 0x000fe40000100800 */
[----:B------:R-:W-:Y:S01]  /*8f680*/  STL [R1+0x3508], R15 ;  /* 0x0035080f01007387 */ /* 0x000fe20000100800 */
[C---:B----4-:R-:W-:Y:S01]  /*8f690*/  HMMA.16816.F32 R20, R4.reuse, R16, R20 ;  /* 0x000000100414723c */ /* 0x050fe20000001814 */
[----:B------:R-:W4:Y:S11]  /*8f6a0*/  LDL.LU R16, [R1+0x7e0] ;  /* 0x0007e00001107983 */ /* 0x000f360000300800 */
[----:B------:R-:W-:Y:S11]  /*8f6b0*/  @!UPT UIADD3 URZ, URZ, URZ, URZ ;  /* 0x0000003f3f3ff290 */ /* 0x000ff6000fffe03f */
[----:B------:R0:W-:Y:S01]  /*8f6c0*/  STL.64 [R1+0x710], R20 ;  /* 0x0007101401007387 */ /* 0x0001e20000100a00 */
[----:B------:R1:W-:Y:S02]  /*8f6d0*/  STL.64 [R1+0x718], R22 ;  /* 0x0007181601007387 */ /* 0x0003e40000100a00 */
[----:B------:R-:W4:Y:S02]  /*8f6e0*/  LDL.LU R17, [R1+0x7e4] ;  /* 0x0007e40001117983 */ /* 0x000f240000300800 */
[----:B------:R-:W4:Y:S01]  /*8f6f0*/  LDL.LU R18, [R1+0x7e8] ;  /* 0x0007e80001127983 */ /* 0x000f220000300800 */
[----:B------:R-:W4:Y:S04]  /*8f700*/  LDL.LU R19, [R1+0x7ec] ;  /* 0x0007ec0001137983 */ /* 0x000f280000300800 */
[----:B0-----:R-:W2:Y:S01]  /*8f710*/  LDL.LU R20, [R1+0x4e0] ;  /* 0x0004e00001147983 */ /* 0x001ea20000300800 */
[----:B------:R-:W2:Y:S02]  /*8f720*/  LDL.LU R21, [R1+0x4e4] ;  /* 0x0004e40001157983 */ /* 0x000ea40000300800 */
[----:B-1----:R-:W2:Y:S02]  /*8f730*/  LDL.LU R22, [R1+0x4e8] ;  /* 0x0004e80001167983 */ /* 0x002ea40000300800 */
[----:B------:R-:W2:Y:S02]  /*8f740*/  LDL.LU R23, [R1+0x4ec] ;  /* 0x0004ec0001177983 */ /* 0x000ea40000300800 */
[----:B--2---:R-:W-:Y:S01]  /*8f750*/  STL.64 [R1+0x3c60], R22 ;  /* 0x003c601601007387 */ /* 0x004fe20000100a00 */
[----:B------:R0:W-:Y:S03]  /*8f760*/  STL.64 [R1+0x3c58], R20 ;  /* 0x003c581401007387 */ /* 0x0001e60000100a00 */
[----:B0-----:R-:W2:Y:S04]  /*8f770*/  LDL.64 R20, [R1+0x90] ;  /* 0x0000900001147983 */ /* 0x001ea80000100a00 */
[----:B--2---:R0:W-:Y:S04]  /*8f780*/  STL.64 [R1+0x3c70], R20 ;  /* 0x003c701401007387 */ /* 0x0041e80000100a00 */
[----:B0-----:R-:W2:Y:S04]  /*8f790*/  LDL R20, [R1+0x20] ;  /* 0x0000200001147983 */ /* 0x001ea80000100800 */
[----:B------:R-:W2:Y:S02]  /*8f7a0*/  LDL R21, [R1+0x24] ;  /* 0x0000240001157983 */ /* 0x000ea40000100800 */
[----:B--2---:R-:W-:Y:S02]  /*8f7b0*/  HMMA.16816.F32 R20, R4, R20, R8 ;  /* 0x000000140414723c */ /* 0x004fe40000001808 */
[----:B------:R-:W2:Y:S01]  /*8f7c0*/  LDL.LU.64 R10, [R1+0x3d08] ;  /* 0x003d0800010a7983 */ /* 0x000ea20000300a00 */
[----:B------:R-:W3:Y:S11]  /*8f7d0*/  LDL.LU.64 R8, [R1+0x3d00] ;  /* 0x003d000001087983 */ /* 0x000ef60000300a00 */
[----:B------:R-:W-:Y:S09]  /*8f7e0*/  @!UPT UIADD3 URZ, URZ, URZ, URZ ;  /* 0x0000003f3f3ff290 */ /* 0x000ff2000fffe03f */
[----:B------:R0:W-:Y:S02]  /*8f7f0*/  STL.64 [R1+0x700], R20 ;  /* 0x0007001401007387 */ /* 0x0001e40000100a00 */
[----:B0-----:R-:W-:Y:S02]  /*8f800*/  IMAD.MOV.U32 R21, RZ, RZ, R3 ;  /* 0x000000ffff157224 */ /* 0x001fe400078e0003 */
[----:B--2---:R-:W-:-:S05]  /*8f810*/  IMAD.MOV.U32 R20, RZ, RZ, R10 ;  /* 0x000000ffff147224 */ /* 0x004fca00078e000a */
[----:B------:R0:W-:Y:S04]  /*8f820*/  STL.64 [R1+0x3c88], R20 ;  /* 0x003c881401007387 */ /* 0x0001e80000100a00 */
[----:B0-----:R-:W3:Y:S01]  /*8f830*/  LDL.64 R20, [R1+0x10] ;  /* 0x0000100001147983 */ /* 0x001ee20000100a00 */
[----:B------:R-:W-:Y:S02]  /*8f840*/  IMAD.MOV.U32 R14, RZ, RZ, R22 ;  /* 0x000000ffff0e7224 */ /* 0x000fe400078e0016 */
[----:B------:R-:W-:-:S03]  /*8f850*/  IMAD.MOV.U32 R15, RZ, RZ, R23 ;  /* 0x000000ffff0f7224 */ /* 0x000fc600078e0017 */
[----:B------:R-:W-:Y:S02]  /*8f860*/  STL [R1+0x3518], R14 ;  /* 0x0035180e01007387 */ /* 0x000fe40000100800 */
[----:B------:R-:W-:Y:S01]  /*8f870*/  STL [R1+0x3514], R15 ;  /* 0x0035140f01007387 */ /* 0x000fe20000100800 */
[----:B---3--:R-:W-:Y:S01]  /*8f880*/  HMMA.16816.F32 R24, R4, R20, R24 ;  /* 0x000000140418723c */ /* 0x008fe20000001818 */
        /* <DEDUP_REMOVED lines=11> */
[----:B------:R-:W2:Y:S01]  /*8f940*/  LDL.LU R11, [R1+0x7dc] ;  /* 0x0007dc00010b7983 */ /* 0x000ea20000300800 */
[----:B------:R-:W2:Y:S01]  /*8f950*/  LDL R20, [R1+0xb0] ;  /* 0x0000b00001147983 */ /* 0x000ea20000100800 */
[----:B------:R-:W-:-:S02]  /*8f960*/  IMAD.MOV.U32 R3, RZ, RZ, R21 ;  /* 0x000000ffff037224 */ /* 0x000fc400078e0015 */
[----:B------:R-:W-:Y:S02]  /*8f970*/  IMAD.MOV.U32 R21, RZ, RZ, R12 ;  /* 0x000000ffff157224 */ /* 0x000fe400078e000c */
[----:B------:R-:W3:Y:S04]  /*8f980*/  LDL.LU R12, [R1+0x3ce8] ;  /* 0x003ce800010c7983 */ /* 0x000ee80000300800 */
[----:B--2---:R0:W-:Y:S02]  /*8f990*/  STL.64 [R1+0x3ca0], R20 ;  /* 0x003ca01401007387 */ /* 0x0041e40000100a00 */
[----:B0-----:R-:W-:Y:S02]  /*8f9a0*/  IMAD.MOV.U32 R20, RZ, RZ, R27 ;  /* 0x000000ffff147224 */ /* 0x001fe400078e001b */
[----:B------:R-:W-:-:S07]  /*8f9b0*/  IMAD.MOV.U32 R21, RZ, RZ, R26 ;  /* 0x000000ffff157224 */ /* 0x000fce00078e001a */
[C---:B----4-:R-:W-:Y:S01]  /*8f9c0*/  HMMA.16816.F32 R20, R4.reuse, R20, R16 ;  /* 0x000000140414723c */ /* 0x050fe20000001810 */
[----:B------:R-:W2:Y:S11]  /*8f9d0*/  LDL.LU.64 R16, [R1+0x3ce0] ;  /* 0x003ce00001107983 */ /* 0x000eb60000300a00 */
[----:B------:R-:W-:Y:S11]  /*8f9e0*/  @!UPT UIADD3 URZ, URZ, URZ, URZ ;  /* 0x0000003f3f3ff290 */ /* 0x000ff6000fffe03f */
[----:B------:R3:W-:Y:S01]  /*8f9f0*/  STL.64 [R1+0x6e0], R20 ;  /* 0x0006e01401007387 */ /* 0x0007e20000100a00 */
[----:B------:R-:W-:Y:S02]  /*8fa00*/  STL.64 [R1+0x6e8], R22 ;  /* 0x0006e81601007387 */ /* 0x000fe40000100a00 */
[----:B---3--:R-:W-:Y:S02]  /*8fa10*/  IMAD.MOV.U32 R21, RZ, RZ, R24 ;  /* 0x000000ffff157224 */ /* 0x008fe400078e0018 */
[----:B------:R-:W-:Y:S01]  /*8fa20*/  IMAD.MOV.U32 R20, RZ, RZ, R25 ;  /* 0x000000ffff147224 */ /* 0x000fe200078e0019 */
[----:B--2---:R-:W-:Y:S11]  /*8fa30*/  HMMA.16816.F32 R8, R4, R16, R8 ;  /* 0x000000100408723c */ /* 0x004ff60000001808 */
        /* <DEDUP_REMOVED lines=13> */
[----:B------:R-:W-:Y:S01]  /*8fb10*/  STL.64 [R1+0x3bd0], R18 ;  /* 0x003bd01201007387 */ /* 0x000fe20000100a00 */
[----:B------:R0:W-:Y:S02]  /*8fb20*/  STL.64 [R1+0x3bc8], R16 ;  /* 0x003bc81001007387 */ /* 0x0001e40000100a00 */
[----:B0-----:R-:W-:-:S02]  /*8fb30*/  IMAD.MOV.U32 R16, RZ, RZ, R13 ;  /* 0x000000ffff107224 */ /* 0x001fc400078e000d */
[----:B------:R-:W-:Y:S01]  /*8fb40*/  IMAD.MOV.U32 R17, RZ, RZ, R29 ;  /* 0x000000ffff117224 */ /* 0x000fe200078e001d */
[----:B------:R-:W2:Y:S04]  /*8fb50*/  LDL.LU R13, [R1+0x3cd8] ;  /* 0x003cd800010d7983 */ /* 0x000ea80000300800 */
        /* <DEDUP_REMOVED lines=26> */
[----:B0-----:R-:W4:Y:S01]  /*8fd00*/  LDL.LU.64 R10, [R1+0x3cd0] ;  /* 0x003cd000010a7983 */ /* 0x001f220000300a00 */
[----:B------:R-:W3:Y:S02]  /*8fd10*/  LDL.LU.64 R8, [R1+0x3cc8] ;  /* 0x003cc80001087983 */ /* 0x000ee40000300a00 */
[----:B------:R0:W-:Y:S02]  /*8fd20*/  STL.64 [R1+0x3c18], R12 ;  /* 0x003c180c01007387 */ /* 0x0001e40000100a00 */
[----:B0-----:R-:W2:Y:S01]  /*8fd30*/  LDL.LU R12, [R1+0x4d0] ;  /* 0x0004d000010c7983 */ /* 0x001ea20000300800 */
[----:B------:R-:W2:Y:S02]  /*8fd40*/  LDL.LU R13, [R1+0x4d4] ;  /* 0x0004d400010d7983 */ /* 0x000ea40000300800 */
[----:B------:R-:W2:Y:S02]  /*8fd50*/  LDL.LU R14, [R1+0x4d8] ;  /* 0x0004d800010e7983 */ /* 0x000ea40000300800 */
[----:B------:R-:W2:Y:S01]  /*8fd60*/  LDL.LU R15, [R1+0x4dc] ;  /* 0x0004dc00010f7983 */ /* 0x000ea20000300800 */
[----:B---3--:R-:W-:Y:S01]  /*8fd70*/  HMMA.16816.F32 R4, R4, R8, R24 ;  /* 0x000000080404723c */ /* 0x008fe20000001818 */
[----:B------:R-:W2:Y:S01]  /*8fd80*/  LDL.LU.64 R26, [R1+0x3cc0] ;  /* 0x003cc000011a7983 */ /* 0x000ea20000300a00 */
[----:B------:R-:W2:Y:S11]  /*8fd90*/  LDL.LU.64 R24, [R1+0x3cb8] ;  /* 0x003cb80001187983 */ /* 0x000eb60000300a00 */
[----:B------:R-:W-:Y:S10]  /*8fda0*/  @!UPT UIADD3 URZ, URZ, URZ, URZ ;  /* 0x0000003f3f3ff290 */ /* 0x000ff4000fffe03f */
[----:B------:R-:W-:Y:S01]  /*8fdb0*/  STL.64 [R1+0x2e0], R4 ;  /* 0x0002e00401007387 */ /* 0x000fe20000100a00 */
[----:B------:R-:W-:Y:S02]  /*8fdc0*/  STL.64 [R1+0x2e8], R6 ;  /* 0x0002e80601007387 */ /* 0x000fe40000100a00 */
[----:B------:R-:W-:Y:S01]  /*8fdd0*/  STL.64 [R1+0x3c10], R8 ;  /* 0x003c100801007387 */ /* 0x000fe20000100a00 */
        /* <DEDUP_REMOVED lines=19> */
[----:B------:R-:W-:Y:S03]  /*8ff10*/  STL.64 [R1+0x508], R22 ;  /* 0x0005081601007387 */ /* 0x000fe60000100a00 */
[----:B0-----:R-:W2:Y:S01]  /*8ff20*/  LDL.LU.64 R20, [R1+0x3c70] ;  /* 0x003c700001147983 */ /* 0x001ea20000300a00 */
[----:B------:R-:W-:Y:S02]  /*8ff30*/  IMAD.MOV.U32 R4, RZ, RZ, R2 ;  /* 0x000000ffff047224 */ /* 0x000fe400078e0002 */
[----:B------:R-:W-:Y:S01]  /*8ff40*/  IMAD.MOV.U32 R5, RZ, RZ, R0 ;  /* 0x000000ffff057224 */ /* 0x000fe200078e0000 */
[C---:B--2---:R-:W-:Y:S01]  /*8ff50*/  HMMA.16816.F32 R16, R24.reuse, R20, R16 ;  /* 0x000000141810723c */ /* 0x044fe20000001810 */
[----:B------:R-:W-:Y:S02]  /*8ff60*/  IMAD.MOV.U32 R2, RZ, RZ, R20 ;  /* 0x000000ffff027224 */ /* 0x000fe400078e0014 */
[----:B------:R-:W-:Y:S11]  /*8ff70*/  IMAD.MOV.U32 R0, RZ, RZ, R21 ;  /* 0x000000ffff007224 */ /* 0x000ff600078e0015 */
[----:B------:R-:W-:Y:S09]  /*8ff80*/  @!UPT UIADD3 URZ, URZ, URZ, URZ ;  /* 0x0000003f3f3ff290 */ /* 0x000ff2000fffe03f */
[----:B------:R0:W-:Y:S01]  /*8ff90*/  STL.64 [R1+0x4f0], R16 ;  /* 0x0004f01001007387 */ /* 0x0001e20000100a00 */
[----:B------:R1:W-:Y:S03]  /*8ffa0*/  STL.64 [R1+0x4f8], R18 ;  /* 0x0004f81201007387 */ /* 0x0003e60000100a00 */
[----:B0-----:R-:W1:Y:S01]  /*8ffb0*/  LDL.LU.64 R16, [R1+0x3c68] ;  /* 0x003c680001107983 */ /* 0x001e620000300a00 */
[----:B------:R-:W2:Y:S02]  /*8ffc0*/  LDL.LU.64 R22, [R1+0x3c60] ;  /* 0x003c600001167983 */ /* 0x000ea40000300a00 */
[----:B------:R-:W2:Y:S02]  /*8ffd0*/  LDL.LU.64 R20, [R1+0x3c58] ;  /* 0x003c580001147983 */ /* 0x000ea40000300a00 */
[C---:B--2---:R-:W-:Y:S08]  /*8ffe0*/  HMMA.16816.F32 R4, R24.reuse, R4, R20 ;  /* 0x000000041804723c */ /* 0x044ff00000001814 */
[----:B-1----:R-:W-:Y:S01]  /*8fff0*/  HMMA.16816.F32 R16, R24, R16, R12 ;  /* 0x000000101810723c */ /* 0x002fe2000000180c */
[----:B------:R-:W2:Y:S11]  /*90000*/  LDL.LU R22, [R1+0x3c50] ;  /* 0x003c500001167983 */ /* 0x000eb60000300800 */
[----:B------:R-:W-:Y:S03]  /*90010*/  @!UPT UIADD3 URZ, URZ, URZ, URZ ;  /* 0x0000003f3f3ff290 */ /* 0x000fe6000fffe03f */
[----:B------:R-:W-:Y:S01]  /*90020*/  STL.64 [R1+0x4e0], R4 ;  /* 0x0004e00401007387 */ /* 0x000fe20000100a00 */
[----:B------:R-:W-:Y:S02]  /*90030*/  STL.64 [R1+0x4e8], R6 ;  /* 0x0004e80601007387 */ /* 0x000fe40000100a00 */
[----:B------:R-:W3:Y:S05]  /*90040*/  LDL.LU R12, [R1+0xac0] ;  /* 0x000ac000010c7983 */ /* 0x000eea0000300800 */
[----:B------:R-:W-:Y:S01]  /*90050*/  STL.64 [R1+0x4d0], R16 ;  /* 0x0004d01001007387 */ /* 0x000fe20000100a00 */
[----:B------:R-:W-:Y:S01]  /*90060*/  STL.64 [R1+0x4d8], R18 ;  /* 0x0004d81201007387 */ /* 0x000fe20000100a00 */
[----:B------:R-:W3:Y:S02]  /*90070*/  LDL.LU R13, [R1+0xac4] ;  /* 0x000ac400010d7983 */ /* 0x000ee40000300800 */
[----:B------:R-:W3:Y:S02]  /*90080*/  LDL.LU R14, [R1+0xac8] ;  /* 0x000ac800010e7983 */ /* 0x000ee40000300800 */
[----:B------:R-:W3:Y:S02]  /*90090*/  LDL.LU R15, [R1+0xacc] ;  /* 0x000acc00010f7983 */ /* 0x000ee40000300800 */
[----:B----4-:R-:W-:Y:S01]  /*900a0*/  IMAD.MOV.U32 R21, RZ, RZ, R11 ;  /* 0x000000ffff157224 */ /* 0x010fe200078e000b */
[----:B------:R-:W0:Y:S01]  /*900b0*/  LDSM.16.MT88.4 R4, [R28+0x26000] ;  /* 0x026000001c04783b */ /* 0x000e220000004200 */
[----:B--2---:R-:W-:-:S03]  /*900c0*/  IMAD.MOV.U32 R20, RZ, RZ, R22 ;  /* 0x000000ffff147224 */ /* 0x004fc600078e0016 */
[----:B---3--:R-:W-:Y:S01]  /*900d0*/  STL.64 [R1+0x3c30], R14 ;  /* 0x003c300e01007387 */ /* 0x008fe20000100a00 */
[----:B------:R1:W-:Y:S02]  /*900e0*/  STL.64 [R1+0x3c28], R12 ;  /* 0x003c280c01007387 */ /* 0x0003e40000100a00 */
[----:B------:R-:W-:Y:S01]  /*900f0*/  STL.64 [R1+0x3c38], R20 ;  /* 0x003c381401007387 */ /* 0x000fe20000100a00 */
[----:B-1----:R-:W2:Y:S01]  /*90100*/  LDL.LU R12, [R1+0xad0] ;  /* 0x000ad000010c7983 */ /* 0x002ea20000300800 */
[----:B------:R-:W2:Y:S02]  /*90110*/  LDL.LU R13, [R1+0xad4] ;  /* 0x000ad400010d7983 */ /* 0x000ea40000300800 */
[----:B------:R-:W3:Y:S02]  /*90120*/  LDL.LU R14, [R1+0xad8] ;  /* 0x000ad800010e7983 */ /* 0x000ee40000300800 */
[----:B------:R-:W3:Y:S02]  /*90130*/  LDL.LU R15, [R1+0xadc] ;  /* 0x000adc00010f7983 */ /* 0x000ee40000300800 */
[----:B---3--:R-:W-:Y:S01]  /*90140*/  STL.64 [R1+0x3c48], R14 ;  /* 0x003c480e01007387 */ /* 0x008fe20000100a00 */
[----:B--2---:R1:W-:Y:S03]  /*90150*/  STL.64 [R1+0x3c40], R12 ;  /* 0x003c400c01007387 */ /* 0x0043e60000100a00 */
[----:B-1----:R-:W2:Y:S01]  /*90160*/  LDL.LU R12, [R1+0xae0] ;  /* 0x000ae000010c7983 */ /* 0x002ea20000300800 */
[----:B------:R-:W2:Y:S02]  /*90170*/  LDL.LU R13, [R1+0xae4] ;  /* 0x000ae400010d7983 */ /* 0x000ea40000300800 */
[----:B------:R-:W2:Y:S02]  /*90180*/  LDL.LU R14, [R1+0xae8] ;  /* 0x000ae800010e7983 */ /* 0x000ea40000300800 */
[----:B------:R-:W2:Y:S01]  /*90190*/  LDL.LU R15, [R1+0xaec] ;  /* 0x000aec00010f7983 */ /* 0x000ea20000300800 */
[----:B------:R-:W3:Y:S04]  /*901a0*/  LDL.64 R16, [R1] ;  /* 0x0000000001107983 */ /* 0x000ee80000100a00 */
[----:B------:R-:W2:Y:S04]  /*901b0*/  LDL.64 R20, [R1+0x60] ;  /* 0x0000600001147983 */ /* 0x000ea80000100a00 */
[----:B---3--:R-:W-:Y:S01]  /*901c0*/  STL.64 [R1+0x3bd8], R16 ;  /* 0x003bd81001007387 */ /* 0x008fe20000100a00 */
[----:B0-----:R-:W-:Y:S02]  /*901d0*/  STL.64 [R1+0x3aa0], R6 ;  /* 0x003aa00601007387 */ /* 0x001fe40000100a00 */
[----:B------:R0:W-:Y:S02]  /*901e0*/  STL.64 [R1+0x3a98], R4 ;  /* 0x003a980401007387 */ /* 0x0001e40000100a00 */
[----:B0-----:R-:W3:Y:S01]  /*901f0*/  LDL.LU R4, [R1+0xa80] ;  /* 0x000a800001047983 */ /* 0x001ee20000300800 */
[----:B------:R-:W3:Y:S02]  /*90200*/  LDL.LU R5, [R1+0xa84] ;  /* 0x000a840001057983 */ /* 0x000ee40000300800 */
[----:B------:R-:W4:Y:S02]  /*90210*/  LDL.LU R6, [R1+0xa88] ;  /* 0x000a880001067983 */ /* 0x000f240000300800 */
[----:B------:R-:W4:Y:S02]  /*90220*/  LDL.LU R7, [R1+0xa8c] ;  /* 0x000a8c0001077983 */ /* 0x000f240000300800 */
[----:B------:R-:W-:-:S02]  /*90230*/  IMAD.MOV.U32 R16, RZ, RZ, R10 ;  /* 0x000000ffff107224 */ /* 0x000fc400078e000a */
[----:B------:R-:W-:Y:S01]  /*90240*/  IMAD.MOV.U32 R17, RZ, RZ, R3 ;  /* 0x000000ffff117224 */ /* 0x000fe200078e0003 */
[----:B----4-:R-:W-:Y:S01]  /*90250*/  STL.64 [R1+0x3be8], R6 ;  /* 0x003be80601007387 */ /* 0x010fe20000100a00 */
[----:B---3--:R-:W-:Y:S03]  /*90260*/  STL.64 [R1+0x3be0], R4 ;  /* 0x003be00401007387 */ /* 0x008fe60000100a00 */
[----:B------:R0:W-:Y:S02]  /*90270*/  STL.64 [R1+0x3bf0], R16 ;  /* 0x003bf01001007387 */ /* 0x0001e40000100a00 */
[----:B0-----:R-:W3:Y:S01]  /*90280*/  LDL.64 R16, [R1+0x20] ;  /* 0x0000200001107983 */ /* 0x001ee20000100a00 */
[----:B--2---:R-:W-:Y:S03]  /*90290*/  HMMA.16816.F32 R12, R24, R20, R12 ;  /* 0x00000014180c723c */ /* 0x004fe6000000180c */
[----:B---3--:R0:W-:Y:S01]  /*902a0*/  STL.64 [R1+0x3c08], R16 ;  /* 0x003c081001007387 */ /* 0x0081e20000100a00 */
[----:B------:R-:W2:Y:S02]  /*902b0*/  LDL.LU R4, [R1+0xa90] ;  /* 0x000a900001047983 */ /* 0x000ea40000300800 */
[----:B------:R-:W2:Y:S02]  /*902c0*/  LDL.LU R5, [R1+0xa94] ;  /* 0x000a940001057983 */ /* 0x000ea40000300800 */
[----:B------:R-:W3:Y:S01]  /*902d0*/  LDL.LU R6, [R1+0xa98] ;  /* 0x000a980001067983 */ /* 0x000ee20000300800 */
[----:B------:R-:W3:Y:S01]  /*902e0*/  LDL.LU R7, [R1+0xa9c] ;  /* 0x000a9c0001077983 */ /* 0x000ee20000300800 */
[----:B------:R-:W4:Y:S02]  /*902f0*/  LDL.LU R8, [R1+0xab0] ;  /* 0x000ab00001087983 */ /* 0x000f240000300800 */
[----:B------:R-:W4:Y:S02]  /*90300*/  LDL.LU R9, [R1+0xab4] ;  /* 0x000ab40001097983 */ /* 0x000f240000300800 */
[----:B------:R-:W4:Y:S01]  /*90310*/  LDL.LU R10, [R1+0xab8] ;  /* 0x000ab800010a7983 */ /* 0x000f220000300800 */
[----:B------:R-:W4:Y:S04]  /*90320*/  LDL.LU R11, [R1+0xabc] ;  /* 0x000abc00010b7983 */ /* 0x000f280000300800 */
[----:B0-----:R-:W4:Y:S01]  /*90330*/  LDL.64 R16, [R1+0x30] ;  /* 0x0000300001107983 */ /* 0x001f220000100a00 */
[----:B------:R-:W-:-:S03]  /*90340*/  IMAD.MOV.U32 R3, RZ, RZ, R21 ;  /* 0x000000ffff037224 */ /* 0x000fc600078e0015 */
        /* <DEDUP_REMOVED lines=17> */
[----:B------:R-:W-:Y:S03]  /*90460*/  STL.64 [R1+0x848], R22 ;  /* 0x0008481601007387 */ /* 0x000fe60000100a00 */
[----:B0-----:R-:W3:Y:S02]  /*90470*/  LDL.LU.64 R20, [R1+0x3c20] ;  /* 0x003c200001147983 */ /* 0x001ee40000300a00 */
[C---:B---3--:R-:W-:Y:S01]  /*90480*/  HMMA.16816.F32 R12, R24.reuse, R20, R12 ;  /* 0x00000014180c723c */ /* 0x048fe2000000180c */
[----:B------:R-:W-:Y:S11]  /*90490*/  IMAD.MOV.U32 R29, RZ, RZ, R21 ;  /* 0x000000ffff1d7224 */ /* 0x000ff600078e0015 */
[----:B------:R-:W-:Y:S11]  /*904a0*/  @!UPT UIADD3 URZ, URZ, URZ, URZ ;  /* 0x0000003f3f3ff290 */ /* 0x000ff6000fffe03f */
[----:B------:R0:W-:Y:S01]  /*904b0*/  STL.64 [R1+0x830], R12 ;  /* 0x0008300c01007387 */ /* 0x0001e20000100a00 */
[----:B------:R-:W-:Y:S03]  /*904c0*/  STL.64 [R1+0x838], R14 ;  /* 0x0008380e01007387 */ /* 0x000fe60000100a00 */
[----:B0-----:R-:W3:Y:S01]  /*904d0*/  LDL.LU.64 R12, [R1+0x3c18] ;  /* 0x003c1800010c7983 */ /* 0x001ee20000300a00 */
[----:B------:R-:W2:Y:S02]  /*904e0*/  LDL.LU R20, [R1+0x4c0] ;  /* 0x0004c00001147983 */ /* 0x000ea40000300800 */
[----:B------:R-:W2:Y:S02]  /*904f0*/  LDL.LU R21, [R1+0x4c4] ;  /* 0x0004c40001157983 */ /* 0x000ea40000300800 */
[----:B------:R-:W2:Y:S01]  /*90500*/  LDL.LU R22, [R1+0x4c8] ;  /* 0x0004c80001167983 */ /* 0x000ea20000300800 */
[----:B------:R-:W2:Y:S01]  /*90510*/  LDL.LU R23, [R1+0x4cc] ;  /* 0x0004cc0001177983 */ /* 0x000ea20000300800 */
[----:B----4-:R-:W-:Y:S03]  /*90520*/  HMMA.16816.F32 R8, R24, R16, R8 ;  /* 0x000000101808723c */ /* 0x010fe60000001808 */
        /* <DEDUP_REMOVED lines=12> */
[----:B------:R-:W-:Y:S01]  /*905f0*/  STL [R1+0x3b6c], R29 ;  /* 0x003b6c1d01007387 */ /* 0x000fe20000100800 */
[----:B------:R-:W4:Y:S02]  /*90600*/  LDL R14, [R1+0x22b8] ;  /* 0x0022b800010e7983 */ /* 0x000f240000100800 */
[----:B------:R0:W-:Y:S02]  /*90610*/  STL.64 [R1+0x820], R8 ;  /* 0x0008200801007387 */ /* 0x0001e40000100a00 */
[----:B------:R1:W-:Y:S01]  /*90620*/  STL.64 [R1+0x828], R10 ;  /* 0x0008280a01007387 */ /* 0x0003e20000100a00 */
[----:B0-----:R-:W2:Y:S01]  /*90630*/  LDL.LU.64 R8, [R1+0x3c10] ;  /* 0x003c100001087983 */ /* 0x001ea20000300a00 */
[----:B-1----:R-:W-:-:S02]  /*90640*/  IMAD.MOV.U32 R11, RZ, RZ, R16 ;  /* 0x000000ffff0b7224 */ /* 0x002fc400078e0010 */
[----:B------:R-:W-:Y:S02]  /*90650*/  IMAD.MOV.U32 R10, RZ, RZ, R17 ;  /* 0x000000ffff0a7224 */ /* 0x000fe400078e0011 */
[----:B------:R-:W2:Y:S02]  /*90660*/  LDL.LU.64 R16, [R1+0x3c08] ;  /* 0x003c080001107983 */ /* 0x000ea40000300a00 */
        /* <DEDUP_REMOVED lines=24> */
[----:B------:R-:W2:Y:S03]  /*907f0*/  LDL.LU.64 R16, [R1+0x3bc8] ;  /* 0x003bc80001107983 */ /* 0x000ea60000300a00 */
[----:B------:R0:W-:Y:S02]  /*90800*/  STL.64 [R1+0x3b90], R6 ;  /* 0x003b900601007387 */ /* 0x0001e40000100a00 */
[----:B------:R-:W3:Y:S02]  /*90810*/  LDL.LU R4, [R1+0x250] ;  /* 0x0002500001047983 */ /* 0x000ee40000300800 */
[----:B------:R-:W3:Y:S01]  /*90820*/  LDL.LU R5, [R1+0x254] ;  /* 0x0002540001057983 */ /* 0x000ee20000300800 */
[----:B0-----:R-:W3:Y:S01]  /*90830*/  LDL.LU R6, [R1+0x258] ;  /* 0x0002580001067983 */ /* 0x001ee20000300800 */
[----:B------:R-:W3:Y:S01]  /*90840*/  LDL.LU R7, [R1+0x25c] ;  /* 0x00025c0001077983 */ /* 0x000ee20000300800 */
[----:B--2---:R-:W-:Y:S11]  /*90850*/  HMMA.16816.F32 R20, R24, R16, R20 ;  /* 0x000000101814723c */ /* 0x004ff60000001814 */
        /* <DEDUP_REMOVED lines=8> */
[----:B0-----:R-:W-:-:S02]  /*908e0*/  IMAD.MOV.U32 R16, RZ, RZ, R2 ;  /* 0x000000ffff107224 */ /* 0x001fc400078e0002 */
[----:B------:R-:W-:-:S05]  /*908f0*/  IMAD.MOV.U32 R17, RZ, RZ, R0 ;  /* 0x000000ffff117224 */ /* 0x000fca00078e0000 */
[----:B------:R0:W-:Y:S04]  /*90900*/  STL.64 [R1+0x3b70], R16 ;  /* 0x003b701001007387 */ /* 0x0001e80000100a00 */
[----:B0-----:R-:W2:Y:S01]  /*90910*/  LDL.64 R16, [R1+0xb0] ;  /* 0x0000b00001107983 */ /* 0x001ea20000100a00 */
[C---:B---3--:R-:W-:Y:S03]  /*90920*/  HMMA.16816.F32 R20, R24.reuse, R12, R20 ;  /* 0x0000000c1814723c */ /* 0x048fe60000001814 */
[----:B--2---:R0:W-:Y:S04]  /*90930*/  STL.64 [R1+0x3b88], R16 ;  /* 0x003b881001007387 */ /* 0x0041e80000100a00 */
[----:B0-----:R-:W2:Y:S11]  /*90940*/  LDL.64 R16, [R1+0xc0] ;  /* 0x0000c00001107983 */ /* 0x001eb60000100a00 */
[----:B------:R-:W-:Y:S05]  /*90950*/  @!UPT UIADD3 URZ, URZ, URZ, URZ ;  /* 0x0000003f3f3ff290 */ /* 0x000fea000fffe03f */
[----:B------:R-:W-:Y:S02]  /*90960*/  STL.64 [R1+0x7d0], R20 ;  /* 0x0007d01401007387 */ /* 0x000fe40000100a00 */
[----:B------:R0:W-:Y:S02]  /*90970*/  STL.64 [R1+0x7d8], R22 ;  /* 0x0007d81601007387 */ /* 0x0001e40000100a00 */
[----:B0-----:R-:W3:Y:S01]  /*90980*/  LDL.LU.64 R22, [R1+0x3bb0] ;  /* 0x003bb00001167983 */ /* 0x001ee20000300a00 */
[----:B------:R-:W3:Y:S02]  /*90990*/  LDL.LU.64 R20, [R1+0x3ba8] ;  /* 0x003ba80001147983 */ /* 0x000ee40000300a00 */
[----:B----4-:R-:W-:Y:S02]  /*909a0*/  STL [R1+0x3b80], R14 ;  /* 0x003b800e01007387 */ /* 0x010fe40000100800 */
[----:B------:R0:W-:Y:S02]  /*909b0*/  STL.64 [R1+0x3b78], R12 ;  /* 0x003b780c01007387 */ /* 0x0001e40000100a00 */
[----:B0-----:R-:W4:Y:S01]  /*909c0*/  LDL.LU R12, [R1+0x240] ;  /* 0x00024000010c7983 */ /* 0x001f220000300800 */
[----:B------:R-:W4:Y:S02]  /*909d0*/  LDL.LU R13, [R1+0x244] ;  /* 0x00024400010d7983 */ /* 0x000f240000300800 */
[----:B------:R-:W4:Y:S02]  /*909e0*/  LDL.LU R14, [R1+0x248] ;  /* 0x00024800010e7983 */ /* 0x000f240000300800 */
[----:B------:R-:W4:Y:S01]  /*909f0*/  LDL.LU R15, [R1+0x24c] ;  /* 0x00024c00010f7983 */ /* 0x000f220000300800 */
[----:B---3--:R-:W-:Y:S01]  /*90a00*/  HMMA.16816.F32 R24, R24, R8, R20 ;  /* 0x000000081818723c */ /* 0x008fe20000001814 */
        /* <DEDUP_REMOVED lines=9> */
[----:B------:R-:W-:Y:S01]  /*90aa0*/  STL.64 [R1+0x3b60], R8 ;  /* 0x003b600801007387 */ /* 0x000fe20000100a00 */
        /* <DEDUP_REMOVED lines=10> */
[----:B--2---:R-:W-:Y:S01]  /*90b50*/  STL.64 [R1+0x3ad0], R6 ;  /* 0x003ad00601007387 */ /* 0x004fe20000100a00 */
[----:B------:R0:W-:Y:S03]  /*90b60*/  STL.64 [R1+0x3ac8], R4 ;  /* 0x003ac80401007387 */ /* 0x0001e60000100a00 */
[----:B0-----:R-:W2:Y:S11]  /*90b70*/  LDL.64 R4, [R1+0xa0] ;  /* 0x0000a00001047983 */ /* 0x001eb60000100a00 */
[----:B------:R-:W-:Y:S07]  /*90b80*/  @!UPT UIADD3 URZ, URZ, URZ, URZ ;  /* 0x0000003f3f3ff290 */ /* 0x000fee000fffe03f */
[----:B------:R-:W-:Y:S01]  /*90b90*/  STL.64 [R1+0x2c0], R12 ;  /* 0x0002c00c01007387 */ /* 0x000fe20000100a00 */
[----:B------:R0:W-:Y:S03]  /*90ba0*/  STL.64 [R1+0x2c8], R14 ;  /* 0x0002c80e01007387 */ /* 0x0001e60000100a00 */
[----:B0-----:R-:W4:Y:S01]  /*90bb0*/  LDL.LU R14, [R1+0x3b80] ;  /* 0x003b8000010e7983 */ /* 0x001f220000300800 */
[----:B------:R-:W2:Y:S02]  /*90bc0*/  LDL.LU.64 R12, [R1+0x3b78] ;  /* 0x003b7800010c7983 */ /* 0x000ea40000300a00 */
[----:B------:R-:W-:Y:S02]  /*90bd0*/  IMAD.MOV.U32 R15, RZ, RZ, R17 ;  /* 0x000000ffff0f7224 */ /* 0x000fe400078e0011 */
[----:B------:R-:W-:Y:S02]  /*90be0*/  IMAD.MOV.U32 R28, RZ, RZ, R16 ;  /* 0x000000ffff1c7224 */ /* 0x000fe400078e0010 */
[----:B------:R-:W3:Y:S04]  /*90bf0*/  LDL.LU.64 R16, [R1+0x3b70] ;  /* 0x003b700001107983 */ /* 0x000ee80000300a00 */
[----:B----4-:R-:W-:Y:S01]  /*90c00*/  STL.64 [R1+0x3ae0], R14 ;  /* 0x003ae00e01007387 */ /* 0x010fe20000100a00 */
[----:B--2---:R0:W-:Y:S03]  /*90c10*/  STL.64 [R1+0x3ad8], R12 ;  /* 0x003ad80c01007387 */ /* 0x0041e60000100a00 */
[----:B0-----:R-:W2:Y:S01]  /*90c20*/  LDL.LU R12, [R1+0x230] ;  /* 0x00023000010c7983 */ /* 0x001ea20000300800 */
[----:B------:R-:W2:Y:S02]  /*90c30*/  LDL.LU R13, [R1+0x234] ;  /* 0x00023400010d7983 */ /* 0x000ea40000300800 */
[----:B------:R-:W2:Y:S02]  /*90c40*/  LDL.LU R14, [R1+0x238] ;  /* 0x00023800010e7983 */ /* 0x000ea40000300800 */
[----:B------:R-:W2:Y:S02]  /*90c50*/  LDL.LU R15, [R1+0x23c] ;  /* 0x00023c00010f7983 */ /* 0x000ea40000300800 */
[----:B------:R-:W-:-:S02]  /*90c60*/  IMAD.MOV.U32 R2, RZ, RZ, R4 ;  /* 0x000000ffff027224 */ /* 0x000fc400078e0004 */
[----:B------:R-:W-:Y:S01]  /*90c70*/  IMAD.MOV.U32 R0, RZ, RZ, R5 ;  /* 0x000000ffff007224 */ /* 0x000fe200078e0005 */
[C---:B--2---:R-:W-:Y:S11]  /*90c80*/  HMMA.16816.F32 R12, R20.reuse, R4, R12 ;  /* 0x00000004140c723c */ /* 0x044ff6000000180c */
[----:B------:R-:W-:Y:S11]  /*90c90*/  @!UPT UIADD3 URZ, URZ, URZ, URZ ;  /* 0x0000003f3f3ff290 */ /* 0x000ff6000fffe03f */
[----:B------:R-:W-:Y:S01]  /*90ca0*/  @!UPT UIADD3 URZ, URZ, URZ, URZ ;  /* 0x0000003f3f3ff290 */ /* 0x000fe2000fffe03f */
[----:B------:R-:W-:Y:S01]  /*90cb0*/  STL.64 [R1+0x2b0], R12 ;  /* 0x0002b00c01007387 */ /* 0x000fe20000100a00 */
[----:B------:R3:W-:Y:S02]  /*90cc0*/  STL.64 [R1+0x2b8], R14 ;  /* 0x0002b80e01007387 */ /* 0x0007e40000100a00 */
[----:B------:R-:W2:Y:S01]  /*90cd0*/  LDL.LU R4, [R1+0x680] ;  /* 0x0006800001047983 */ /* 0x000ea20000300800 */
[----:B---3--:R-:W-:Y:S11]  /*90ce0*/  HMMA.16816.F32 R12, R20, R16, R24 ;  /* 0x00000010140c723c */ /* 0x008ff60000001818 */
[----:B------:R-:W-:Y:S11]  /*90cf0*/  @!UPT UIADD3 URZ, URZ, URZ, URZ ;  /* 0x0000003f3f3ff290 */ /* 0x000ff6000fffe03f */
[----:B------:R-:W-:Y:S01]  /*90d00*/  @!UPT UIADD3 URZ, URZ, URZ, URZ ;  /* 0x0000003f3f3ff290 */ /* 0x000fe2000fffe03f */
[----:B------:R0:W-:Y:S01]  /*90d10*/  STL.64 [R1+0x2a0], R12 ;  /* 0x0002a00c01007387 */ /* 0x0001e20000100a00 */
[----:B------:R-:W-:Y:S02]  /*90d20*/  STL.64 [R1+0x2a8], R14 ;  /* 0x0002a80e01007387 */ /* 0x000fe40000100a00 */
[----:B------:R-:W2:Y:S02]  /*90d30*/  LDL.LU R5, [R1+0x684] ;  /* 0x0006840001057983 */ /* 0x000ea40000300800 */
[----:B------:R-:W3:Y:S01]  /*90d40*/  LDL.LU R6, [R1+0x688] ;  /* 0x0006880001067983 */ /* 0x000ee20000300800 */
[----:B------:R-:W3:Y:S01]  /*90d50*/  LDL.LU R7, [R1+0x68c] ;  /* 0x00068c0001077983 */ /* 0x000ee20000300800 */
[----:B0-----:R-:W-:Y:S02]  /*90d60*/  IMAD.MOV.U32 R12, RZ, RZ, R29 ;  /* 0x000000ffff0c7224 */ /* 0x001fe400078e001d */
[----:B------:R-:W-:Y:S01]  /*90d70*/  IMAD.MOV.U32 R13, RZ, RZ, R3 ;  /* 0x000000ffff0d7224 */ /* 0x000fe200078e0003 */
[----:B---3--:R-:W-:Y:S01]  /*90d80*/  STL.64 [R1+0x3af0], R6 ;  /* 0x003af00601007387 */ /* 0x008fe20000100a00 */
[----:B--2---:R0:W-:Y:S02]  /*90d90*/  STL.64 [R1+0x3ae8], R4 ;  /* 0x003ae80401007387 */ /* 0x0041e40000100a00 */
        /* <DEDUP_REMOVED lines=10> */
[----:B----4-:R-:W-:Y:S03]  /*90e40*/  STL.64 [R1+0x3b00], R4 ;  /* 0x003b000401007387 */ /* 0x010fe60000100a00 */
[----:B------:R0:W-:Y:S02]  /*90e50*/  STL.64 [R1+0x3b10], R12 ;  /* 0x003b100c01007387 */ /* 0x0001e40000100a00 */
        /* <DEDUP_REMOVED lines=10> */
[----:B--2---:R0:W-:Y:S02]  /*90f00*/  STL.64 [R1+0x3b18], R12 ;  /* 0x003b180c01007387 */ /* 0x0041e40000100a00 */
[----:B------:R-:W2:Y:S01]  /*90f10*/  LDL R27, [R1+0x22bc] ;  /* 0x0022bc00011b7983 */ /* 0x000ea20000100800 */
[----:B0-----:R-:W4:Y:S04]  /*90f20*/  LDL R12, [R1+0x50] ;  /* 0x00005000010c7983 */ /* 0x001f280000100800 */
[----:B------:R-:W4:Y:S04]  /*90f30*/  LDL R13, [R1+0x54] ;  /* 0x00005400010d7983 */ /* 0x000f280000100800 */
[----:B--2---:R-:W-:Y:S01]  /*90f40*/  STL [R1+0x3b50], R27 ;  /* 0x003b501b01007387 */ /* 0x004fe20000100800 */
[----:B------:R-:W2:Y:S02]  /*90f50*/  LDL R24, [R1+0x70] ;  /* 0x0000700001187983 */ /* 0x000ea40000100800 */
[----:B------:R-:W2:Y:S01]  /*90f60*/  LDL R25, [R1+0x74] ;  /* 0x0000740001197983 */ /* 0x000ea20000100800 */
[----:B----4-:R0:W-:Y:S01]  /*90f70*/  STL.64 [R1+0x3b38], R12 ;  /* 0x003b380c01007387 */ /* 0x0101e20000100a00 */
[----:B------:R-:W4:Y:S02]  /*90f80*/  LDL.LU R4, [R1+0x750] ;  /* 0x0007500001047983 */ /* 0x000f240000300800 */
[----:B------:R-:W4:Y:S02]  /*90f90*/  LDL.LU R5, [R1+0x754] ;  /* 0x0007540001057983 */ /* 0x000f240000300800 */
[----:B------:R-:W2:Y:S01]  /*90fa0*/  LDL.LU R6, [R1+0x758] ;  /* 0x0007580001067983 */ /* 0x000ea20000300800 */
[----:B------:R-:W2:Y:S04]  /*90fb0*/  LDL.LU R7, [R1+0x75c] ;  /* 0x00075c0001077983 */ /* 0x000ea80000300800 */
[----:B0-----:R-:W2:Y:S01]  /*90fc0*/  LDL R12, [R1+0x60] ;  /* 0x00006000010c7983 */ /* 0x001ea20000100800 */
[----:B---3--:R-:W-:Y:S01]  /*90fd0*/  IMAD.MOV.U32 R13, RZ, RZ, R3 ;  /* 0x000000ffff0d7224 */ /* 0x008fe200078e0003 */
[C---:B------:R-:W-:Y:S04]  /*90fe0*/  HMMA.16816.F32 R8, R20.reuse, R16, R8 ;  /* 0x000000101408723c */ /* 0x040fe80000001808 */
[----:B--2---:R0:W-:Y:S04]  /*90ff0*/  STL.64 [R1+0x3b58], R12 ;  /* 0x003b580c01007387 */ /* 0x0041e80000100a00 */
[----:B0-----:R-:W2:Y:S01]  /*91000*/  LDL.LU R12, [R1+0x200] ;  /* 0x00020000010c7983 */ /* 0x001ea20000300800 */
[----:B------:R-:W2:Y:S02]  /*91010*/  LDL.LU R13, [R1+0x204] ;  /* 0x00020400010d7983 */ /* 0x000ea40000300800 */
[----:B------:R-:W2:Y:S02]  /*91020*/  LDL.LU R14, [R1+0x208] ;  /* 0x00020800010e7983 */ /* 0x000ea40000300800 */
[----:B------:R-:W2:Y:S01]  /*91030*/  LDL.LU R15, [R1+0x20c] ;  /* 0x00020c00010f7983 */ /* 0x000ea20000300800 */
[----:B------:R-:W-:Y:S01]  /*91040*/  STL.64 [R1+0x3b30], R6 ;  /* 0x003b300601007387 */ /* 0x000fe20000100a00 */
[----:B----4-:R0:W-:Y:S03]  /*91050*/  STL.64 [R1+0x3b28], R4 ;  /* 0x003b280401007387 */ /* 0x0101e60000100a00 */
        /* <DEDUP_REMOVED lines=10> */
[----:B------:R0:W-:Y:S01]  /*91100*/  STL.64 [R1+0x290], R8 ;  /* 0x0002900801007387 */ /* 0x0001e20000100a00 */
[----:B------:R1:W-:Y:S03]  /*91110*/  STL.64 [R1+0x298], R10 ;  /* 0x0002980a01007387 */ /* 0x0003e60000100a00 */
[----:B0-----:R-:W4:Y:S01]  /*91120*/  LDL.LU.64 R8, [R1+0x3b60] ;  /* 0x003b600001087983 */ /* 0x001f220000300a00 */
[----:B--2---:R-:W-:Y:S01]  /*91130*/  HMMA.16816.F32 R24, R20, R24, R12 ;  /* 0x000000181418723c */ /* 0x004fe2000000180c */
[----:B-1----:R-:W-:-:S02]  /*91140*/  IMAD.MOV.U32 R10, RZ, RZ, R16 ;  /* 0x000000ffff0a7224 */ /* 0x002fc400078e0010 */
[----:B------:R-:W-:Y:S01]  /*91150*/  IMAD.MOV.U32 R3, RZ, RZ, R17 ;  /* 0x000000ffff037224 */ /* 0x000fe200078e0011 */
[----:B------:R-:W2:Y:S01]  /*91160*/  LDL.LU R16, [R1+0x670] ;  /* 0x0006700001107983 */ /* 0x000ea20000300800 */
[----:B------:R-:W2:Y:S02]  /*91170*/  LDL.LU R17, [R1+0x674] ;  /* 0x0006740001117983 */ /* 0x000ea40000300800 */
[----:B------:R-:W2:Y:S02]  /*91180*/  LDL.LU R18, [R1+0x678] ;  /* 0x0006780001127983 */ /* 0x000ea40000300800 */
[----:B------:R-:W2:Y:S01]  /*91190*/  LDL.LU R19, [R1+0x67c] ;  /* 0x00067c0001137983 */ /* 0x000ea20000300800 */
[----:B------:R-:W-:Y:S04]  /*911a0*/  STL [R1+0x3ab0], R10 ;  /* 0x003ab00a01007387 */ /* 0x000fe80000100800 */
[----:B----4-:R0:W-:Y:S04]  /*911b0*/  STL.64 [R1+0x3aa8], R8 ;  /* 0x003aa80801007387 */ /* 0x0101e80000100a00 */
[----:B0-----:R-:W4:Y:S01]  /*911c0*/  LDL.LU R8, [R1+0x660] ;  /* 0x0006600001087983 */ /* 0x001f220000300800 */
[----:B------:R-:W4:Y:S02]  /*911d0*/  LDL.LU R9, [R1+0x664] ;  /* 0x0006640001097983 */ /* 0x000f240000300800 */
[----:B------:R-:W4:Y:S02]  /*911e0*/  LDL.LU R10, [R1+0x668] ;  /* 0x00066800010a7983 */ /* 0x000f240000300800 */
[----:B------:R-:W4:Y:S01]  /*911f0*/  LDL.LU R11, [R1+0x66c] ;  /* 0x00066c00010b7983 */ /* 0x000f220000300800 */
[----:B------:R-:W3:Y:S01]  /*91200*/  LDL.LU.64 R12, [R1+0x3b58] ;  /* 0x003b5800010c7983 */ /* 0x000ee20000300a00 */
[----:B------:R-:W-:Y:S02]  /*91210*/  STL.64 [R1+0x280], R24 ;  /* 0x0002801801007387 */ /* 0x000fe40000100a00 */
[----:B------:R0:W-:Y:S02]  /*91220*/  STL.64 [R1+0x288], R26 ;  /* 0x0002881a01007387 */ /* 0x0001e40000100a00 */
[----:B0-----:R-:W2:Y:S04]  /*91230*/  LDL.LU R27, [R1+0x3b50] ;  /* 0x003b5000011b7983 */ /* 0x001ea80000300800 */
[----:B--2---:R-:W0:Y:S04]  /*91240*/  LDSM.16.MT88.4 R24, [R27+0x26080] ;  /* 0x026080001b18783b */ /* 0x004e280000004200 */
[----:B0-----:R-:W-:Y:S01]  /*91250*/  STL [R1+0x3994], R24 ;  /* 0x0039941801007387 */ /* 0x001fe20000100800 */
[----:B------:R0:W-:Y:S02]  /*91260*/  STL [R1+0x3990], R25 ;  /* 0x0039901901007387 */ /* 0x0001e40000100800 */
[----:B------:R-:W-:Y:S02]  /*91270*/  STL [R1+0x398c], R26 ;  /* 0x00398c1a01007387 */ /* 0x000fe40000100800 */
[----:B------:R-:W-:Y:S01]  /*91280*/  STL [R1+0x3988], R27 ;  /* 0x0039881b01007387 */ /* 0x000fe20000100800 */
[----:B0-----:R-:W2:Y:S01]  /*91290*/  LDL.64 R24, [R1+0x70] ;  /* 0x0000700001187983 */ /* 0x001ea20000100a00 */
[C---:B---3--:R-:W-:Y:S03]  /*912a0*/  HMMA.16816.F32 R12, R20.reuse, R12, R4 ;  /* 0x0000000c140c723c */ /* 0x048fe60000001804 */
[----:B--2---:R0:W-:Y:S04]  /*912b0*/  STL.64 [R1+0x3a38], R24 ;  /* 0x003a381801007387 */ /* 0x0041e80000100a00 */
[----:B0-----:R-:W2:Y:S04]  /*912c0*/  LDL.64 R24, [R1+0x90] ;  /* 0x0000900001187983 */ /* 0x001ea80000100a00 */
[----:B--2---:R0:W-:Y:S04]  /*912d0*/  STL.64 [R1+0x3a50], R24 ;  /* 0x003a501801007387 */ /* 0x0041e80000100a00 */
[----:B0-----:R-:W2:Y:S01]  /*912e0*/  LDL R24, [R1+0x40] ;  /* 0x0000400001187983 */ /* 0x001ea20000100800 */
[----:B------:R-:W3:Y:S02]  /*912f0*/  LDL.LU.64 R6, [R1+0x3b48] ;  /* 0x003b480001067983 */ /* 0x000ee40000300a00 */
[----:B------:R-:W3:Y:S05]  /*91300*/  LDL.LU.64 R4, [R1+0x3b40] ;  /* 0x003b400001047983 */ /* 0x000eea0000300a00 */
[----:B------:R0:W-:Y:S01]  /*91310*/  STL.64 [R1+0x270], R12 ;  /* 0x0002700c01007387 */ /* 0x0001e20000100a00 */
[----:B------:R3:W-:Y:S04]  /*91320*/  STL.64 [R1+0x278], R14 ;  /* 0x0002780e01007387 */ /* 0x0007e80000100a00 */
[----:B0-----:R-:W3:Y:S02]  /*91330*/  LDL.LU.64 R12, [R1+0x3b38] ;  /* 0x003b3800010c7983 */ /* 0x001ee40000300a00 */
[----:B---3--:R-:W-:Y:S02]  /*91340*/  HMMA.16816.F32 R12, R20, R12, R4 ;  /* 0x0000000c140c723c */ /* 0x008fe40000001804 */
[----:B------:R-:W3:Y:S01]  /*91350*/  LDL.LU.64 R6, [R1+0x3b30] ;  /* 0x003b300001067983 */ /* 0x000ee20000300a00 */
[----:B------:R-:W3:Y:S11]  /*91360*/  LDL.LU.64 R4, [R1+0x3b28] ;  /* 0x003b280001047983 */ /* 0x000ef60000300a00 */
[----:B------:R-:W-:Y:S09]  /*91370*/  @!UPT UIADD3 URZ, URZ, URZ, URZ ;  /* 0x0000003f3f3ff290 */ /* 0x000ff2000fffe03f */
[----:B------:R-:W-:Y:S01]  /*91380*/  STL.64 [R1+0x260], R12 ;  /* 0x0002600c01007387 */ /* 0x000fe20000100a00 */
[----:B------:R0:W-:Y:S03]  /*91390*/  STL.64 [R1+0x268], R14 ;  /* 0x0002680e01007387 */ /* 0x0001e60000100a00 */
[----:B0-----:R-:W2:Y:S01]  /*913a0*/  LDL.LU.64 R14, [R1+0x3b20] ;  /* 0x003b2000010e7983 */ /* 0x001ea20000300a00 */
[----:B------:R-:W2:Y:S02]  /*913b0*/  LDL.LU.64 R12, [R1+0x3b18] ;  /* 0x003b1800010c7983 */ /* 0x000ea40000300a00 */
[----:B------:R-:W-:-:S07]  /*913c0*/  IMAD.MOV.U32 R25, RZ, RZ, R29 ;  /* 0x000000ffff197224 */ /* 0x000fce00078e001d */
[----:B--2---:R-:W-:Y:S01]  /*913d0*/  HMMA.16816.F32 R24, R20, R24, R12 ;  /* 0x000000181418723c */ /* 0x004fe2000000180c */
[----:B------:R-:W3:Y:S11]  /*913e0*/  LDL.LU.64 R12, [R1+0x3b10] ;  /* 0x003b1000010c7983 */ /* 0x000ef60000300a00 */
[----:B------:R-:W-:Y:S11]  /*913f0*/  @!UPT UIADD3 URZ, URZ, URZ, URZ ;  /* 0x0000003f3f3ff290 */ /* 0x000ff6000fffe03f */
[----:B------:R0:W-:Y:S01]  /*91400*/  STL.64 [R1+0x250], R24 ;  /* 0x0002501801007387 */ /* 0x0001e20000100a00 */
[----:B------:R-:W-:Y:S02]  /*91410*/  STL.64 [R1+0x258], R26 ;  /* 0x0002581a01007387 */ /* 0x000fe40000100a00 */
[----:B0-----:R-:W-:Y:S02]  /*91420*/  IMAD.MOV.U32 R24, RZ, RZ, R2 ;  /* 0x000000ffff187224 */ /* 0x001fe400078e0002 */
[----:B------:R-:W-:-:S05]  /*91430*/  IMAD.MOV.U32 R25, RZ, RZ, R0 ;  /* 0x000000ffff197224 */ /* 0x000fca00078e0000 */
[----:B------:R0:W-:Y:S04]  /*91440*/  STL.64 [R1+0x3a68], R24 ;  /* 0x003a681801007387 */ /* 0x0001e80000100a00 */
[----:B0-----:R-:W2:Y:S01]  /*91450*/  LDL.64 R24, [R1+0x10] ;  /* 0x0000100001187983 */ /* 0x001ea20000100a00 */
        /* <DEDUP_REMOVED lines=8> */
[----:B------:R-:W2:Y:S01]  /*914e0*/  LDL.LU.64 R6, [R1+0x3af0] ;  /* 0x003af00001067983 */ /* 0x000ea20000300a00 */
[----:B------:R-:W2:Y:S11]  /*914f0*/  LDL.LU.64 R4, [R1+0x3ae8] ;  /* 0x003ae80001047983 */ /* 0x000eb60000300a00 */
[----:B------:R-:W-:Y:S09]  /*91500*/  @!UPT UIADD3 URZ, URZ, URZ, URZ ;  /* 0x0000003f3f3ff290 */ /* 0x000ff2000fffe03f */
[----:B------:R-:W-:Y:S01]  /*91510*/  STL.64 [R1+0x230], R12 ;  /* 0x0002300c01007387 */ /* 0x000fe20000100a00 */
[----:B------:R0:W-:Y:S03]  /*91520*/  STL.64 [R1+0x238], R14 ;  /* 0x0002380e01007387 */ /* 0x0001e60000100a00 */
[----:B0-----:R-:W3:Y:S01]  /*91530*/  LDL.LU.64 R14, [R1+0x3ae0] ;  /* 0x003ae000010e7983 */ /* 0x001ee20000300a00 */
[----:B------:R-:W3:Y:S01]  /*91540*/  LDL.LU.64 R12, [R1+0x3ad8] ;  /* 0x003ad800010c7983 */ /* 0x000ee20000300a00 */
[----:B--2---:R-:W-:Y:S11]  /*91550*/  HMMA.16816.F32 R4, R20, R24, R4 ;  /* 0x000000181404723c */ /* 0x004ff60000001804 */
[----:B------:R-:W-:Y:S11]  /*91560*/  @!UPT UIADD3 URZ, URZ, URZ, URZ ;  /* 0x0000003f3f3ff290 */ /* 0x000ff6000fffe03f */
[----:B------:R-:W-:Y:S01]  /*91570*/  @!UPT UIADD3 URZ, URZ, URZ, URZ ;  /* 0x0000003f3f3ff290 */ /* 0x000fe2000fffe03f */
[----:B------:R-:W-:Y:S01]  /*91580*/  STL.64 [R1+0x220], R4 ;  /* 0x0002200401007387 */ /* 0x000fe20000100a00 */
[----:B------:R0:W-:Y:S03]  /*91590*/  STL.64 [R1+0x228], R6 ;  /* 0x0002280601007387 */ /* 0x0001e60000100a00 */
[----:B0-----:R-:W2:Y:S01]  /*915a0*/  LDL.LU.64 R6, [R1+0x3ad0] ;  /* 0x003ad00001067983 */ /* 0x001ea20000300a00 */
[----:B------:R-:W-:Y:S02]  /*915b0*/  IMAD.MOV.U32 R2, RZ, RZ, R24 ;  /* 0x000000ffff027224 */ /* 0x000fe400078e0018 */
[----:B------:R-:W-:Y:S02]  /*915c0*/  IMAD.MOV.U32 R0, RZ, RZ, R25 ;  /* 0x000000ffff007224 */ /* 0x000fe400078e0019 */
[----:B------:R-:W-:Y:S02]  /*915d0*/  IMAD.MOV.U32 R24, RZ, RZ, R28 ;  /* 0x000000ffff187224 */ /* 0x000fe400078e001c */
[----:B---3--:R-:W-:Y:S01]  /*915e0*/  IMAD.MOV.U32 R25, RZ, RZ, R15 ;  /* 0x000000ffff197224 */ /* 0x008fe200078e000f */
[----:B------:R-:W3:Y:S04]  /*915f0*/  LDL.LU.64 R4, [R1+0x3ac8] ;  /* 0x003ac80001047983 */ /* 0x000ee80000300a00 */
[----:B------:R2:W-:Y:S02]  /*91600*/  STL.64 [R1+0x3a80], R24 ;  /* 0x003a801801007387 */ /* 0x0005e40000100a00 */
[----:B--2---:R-:W-:-:S02]  /*91610*/  IMAD.MOV.U32 R24, RZ, RZ, R7 ;  /* 0x000000ffff187224 */ /* 0x004fc400078e0007 */
[----:B------:R-:W-:-:S07]  /*91620*/  IMAD.MOV.U32 R25, RZ, RZ, R6 ;  /* 0x000000ffff197224 */ /* 0x000fce00078e0006 */
[C---:B------:R-:W-:Y:S01]  /*91630*/  HMMA.16816.F32 R24, R20.reuse, R24, R16 ;  /* 0x000000181418723c */ /* 0x040fe20000001810 */
[----:B------:R-:W2:Y:S01]  /*91640*/  LDL.LU.64 R18, [R1+0x3ac0] ;  /* 0x003ac00001127983 */ /* 0x000ea20000300a00 */
[----:B------:R-:W4:Y:S11]  /*91650*/  LDL.LU.64 R16, [R1+0x3ab8] ;  /* 0x003ab80001107983 */ /* 0x000f360000300a00 */
[----:B------:R-:W-:Y:S10]  /*91660*/  @!UPT UIADD3 URZ, URZ, URZ, URZ ;  /* 0x0000003f3f3ff290 */ /* 0x000ff4000fffe03f */
[----:B------:R3:W-:Y:S01]  /*91670*/  STL.64 [R1+0x210], R24 ;  /* 0x0002101801007387 */ /* 0x0007e20000100a00 */
[----:B------:R-:W-:Y:S02]  /*91680*/  STL.64 [R1+0x218], R26 ;  /* 0x0002181a01007387 */ /* 0x000fe40000100a00 */
[----:B---3--:R-:W-:Y:S02]  /*91690*/  IMAD.MOV.U32 R25, RZ, RZ, R4 ;  /* 0x000000ffff197224 */ /* 0x008fe400078e0004 */
[----:B------:R-:W-:Y:S01]  /*916a0*/  IMAD.MOV.U32 R24, RZ, RZ, R5 ;  /* 0x000000ffff187224 */ /* 0x000fe200078e0005 */
[C---:B----4-:R-:W-:Y:S11]  /*916b0*/  HMMA.16816.F32 R8, R20.reuse, R16, R8 ;  /* 0x000000101408723c */ /* 0x050ff60000001808 */
[----:B------:R-:W-:Y:S11]  /*916c0*/  @!UPT UIADD3 URZ, URZ, URZ, URZ ;  /* 0x0000003f3f3ff290 */ /* 0x000ff6000fffe03f */
[----:B------:R-:W-:Y:S01]  /*916d0*/  @!UPT UIADD3 URZ, URZ, URZ, URZ ;  /* 0x0000003f3f3ff290 */ /* 0x000fe2000fffe03f */
[----:B------:R0:W-:Y:S01]  /*916e0*/  STL.64 [R1+0x200], R8 ;  /* 0x0002000801007387 */ /* 0x0001e20000100a00 */
[----:B------:R1:W-:Y:S02]  /*916f0*/  STL.64 [R1+0x208], R10 ;  /* 0x0002080a01007387 */ /* 0x0003e40000100a00 */
[----:B------:R-:W3:Y:S02]  /*91700*/  LDL.LU R4, [R1+0x1f0] ;  /* 0x0001f00001047983 */ /* 0x000ee40000300800 */
[----:B------:R-:W3:Y:S01]  /*91710*/  LDL.LU R5, [R1+0x1f4] ;  /* 0x0001f40001057983 */ /* 0x000ee20000300800 */
[----:B------:R-:W3:Y:S01]  /*91720*/  LDL.LU R6, [R1+0x1f8] ;  /* 0x0001f80001067983 */ /* 0x000ee20000300800 */
[----:B------:R-:W3:Y:S03]  /*91730*/  LDL.LU R7, [R1+0x1fc] ;  /* 0x0001fc0001077983 */ /* 0x000ee60000300800 */
[----:B0-----:R-:W4:Y:S01]  /*91740*/  LDL.LU R8, [R1+0x650] ;  /* 0x0006500001087983 */ /* 0x001f220000300800 */
[----:B------:R-:W4:Y:S02]  /*91750*/  LDL.LU R9, [R1+0x654] ;  /* 0x0006540001097983 */ /* 0x000f240000300800 */
[----:B-1----:R-:W4:Y:S02]  /*91760*/  LDL.LU R10, [R1+0x658] ;  /* 0x00065800010a7983 */ /* 0x002f240000300800 */
[----:B------:R-:W4:Y:S01]  /*91770*/  LDL.LU R11, [R1+0x65c] ;  /* 0x00065c00010b7983 */ /* 0x000f220000300800 */
        /* <DEDUP_REMOVED lines=35> */
[----:B---3--:R-:W-:Y:S01]  /*919b0*/  HMMA.16816.F32 R20, R20, R8, R4 ;  /* 0x000000081414723c */ /* 0x008fe20000001804 */
[----:B------:R-:W2:Y:S01]  /*919c0*/  LDL.LU.64 R6, [R1+0x3aa0] ;  /* 0x003aa00001067983 */ /* 0x000ea20000300a00 */
[----:B------:R-:W2:Y:S11]  /*919d0*/  LDL.LU.64 R4, [R1+0x3a98] ;  /* 0x003a980001047983 */ /* 0x000eb60000300a00 */
[----:B------:R-:W-:Y:S10]  /*919e0*/  @!UPT UIADD3 URZ, URZ, URZ, URZ ;  /* 0x0000003f3f3ff290 */ /* 0x000ff4000fffe03f */
[----:B------:R4:W-:Y:S01]  /*919f0*/  STL.64 [R1+0x1f0], R20 ;  /* 0x0001f01401007387 */ /* 0x0009e20000100a00 */
[----:B------:R-:W-:Y:S02]  /*91a00*/  STL.64 [R1+0x1f8], R22 ;  /* 0x0001f81601007387 */ /* 0x000fe40000100a00 */
[----:B------:R0:W-:Y:S02]  /*91a10*/  STL.64 [R1+0x3a08], R8 ;  /* 0x003a080801007387 */ /* 0x0001e40000100a00 */
[----:B----4-:R-:W-:Y:S01]  /*91a20*/  IMAD.MOV.U32 R20, RZ, RZ, R10 ;  /* 0x000000ffff147224 */ /* 0x010fe200078e000a */
[----:B0-----:R-:W3:Y:S01]  /*91a30*/  LDL.LU R8, [R1+0x450] ;  /* 0x0004500001087983 */ /* 0x001ee20000300800 */
[----:B------:R-:W3:Y:S02]  /*91a40*/  LDL.LU R9, [R1+0x454] ;  /* 0x0004540001097983 */ /* 0x000ee40000300800 */
[----:B------:R-:W3:Y:S02]  /*91a50*/  LDL.LU R10, [R1+0x458] ;  /* 0x00045800010a7983 */ /* 0x000ee40000300800 */
        /* <DEDUP_REMOVED lines=22> */
[----:B------:R-:W-:Y:S01]  /*91bc0*/  IMAD.MOV.U32 R21, RZ, RZ, R3 ;  /* 0x000000ffff157224 */ /* 0x000fe200078e0003 */
[C---:B--2---:R-:W-:Y:S01]  /*91bd0*/  HMMA.16816.F32 R16, R4.reuse, R24, R16 ;  /* 0x000000180410723c */ /* 0x044fe20000001810 */
[----:B------:R-:W-:Y:S11]  /*91be0*/  IMAD.MOV.U32 R15, RZ, RZ, R25 ;  /* 0x000000ffff0f7224 */ /* 0x000ff600078e0019 */
[----:B------:R-:W-:Y:S11]  /*91bf0*/  @!UPT UIADD3 URZ, URZ, URZ, URZ ;  /* 0x0000003f3f3ff290 */ /* 0x000ff6000fffe03f */
[----:B------:R-:W-:Y:S01]  /*91c00*/  STL.64 [R1+0x480], R16 ;  /* 0x0004801001007387 */ /* 0x000fe20000100a00 */
[----:B------:R0:W-:Y:S03]  /*91c10*/  STL.64 [R1+0x488], R18 ;  /* 0x0004881201007387 */ /* 0x0001e60000100a00 */
[----:B0-----:R-:W2:Y:S01]  /*91c20*/  LDL.LU.64 R18, [R1+0x3a48] ;  /* 0x003a480001127983 */ /* 0x001ea20000300a00 */
[----:B------:R-:W2:Y:S02]  /*91c30*/  LDL.LU.64 R16, [R1+0x3a40] ;  /* 0x003a400001107983 */ /* 0x000ea40000300a00 */
[----:B------:R-:W2:Y:S01]  /*91c40*/  LDL.LU.64 R24, [R1+0x3a38] ;  /* 0x003a380001187983 */ /* 0x000ea20000300a00 */
[C---:B---3--:R-:W-:Y:S01]  /*91c50*/  HMMA.16816.F32 R20, R4.reuse, R20, R8 ;  /* 0x000000140414723c */ /* 0x048fe20000001808 */
[----:B------:R-:W-:Y:S11]  /*91c60*/  STL [R1+0x3998], R15 ;  /* 0x0039980f01007387 */ /* 0x000ff60000100800 */
[----:B------:R-:W-:Y:S11]  /*91c70*/  @!UPT UIADD3 URZ, URZ, URZ, URZ ;  /* 0x0000003f3f3ff290 */ /* 0x000ff6000fffe03f */
[----:B------:R-:W-:Y:S01]  /*91c80*/  STL.64 [R1+0x470], R20 ;  /* 0x0004701401007387 */ /* 0x000fe20000100a00 */
[----:B------:R-:W-:Y:S02]  /*91c90*/  STL.64 [R1+0x478], R22 ;  /* 0x0004781601007387 */ /* 0x000fe40000100a00 */
[----:B------:R-:W0:Y:S01]  /*91ca0*/  LDSM.16.MT88.4 R20, [R14+0x26000] ;  /* 0x026000000e14783b */ /* 0x000e220000004200 */
[C---:B--2---:R-:W-:Y:S01]  /*91cb0*/  HMMA.16816.F32 R8, R4.reuse, R24, R16 ;  /* 0x000000180408723c */ /* 0x044fe20000001810 */
[----:B------:R-:W2:Y:S11]  /*91cc0*/  LDL.64 R16, [R1] ;  /* 0x0000000001107983 */ /* 0x000eb60000100a00 */
[----:B------:R-:W-:Y:S11]  /*91cd0*/  @!UPT UIADD3 URZ, URZ, URZ, URZ ;  /* 0x0000003f3f3ff290 */ /* 0x000ff6000fffe03f */
[----:B------:R-:W-:Y:S01]  /*91ce0*/  STL.64 [R1+0x460], R8 ;  /* 0x0004600801007387 */ /* 0x000fe20000100a00 */
[----:B------:R-:W-:Y:S03]  /*91cf0*/  STL.64 [R1+0x468], R10 ;  /* 0x0004680a01007387 */ /* 0x000fe60000100a00 */
[----:B--2---:R1:W-:Y:S04]  /*91d00*/  STL.64 [R1+0x39d8], R16 ;  /* 0x0039d81001007387 */ /* 0x0043e80000100a00 */
[----:B-1----:R-:W2:Y:S01]  /*91d10*/  LDL.LU R16, [R1+0xa20] ;  /* 0x000a200001107983 */ /* 0x002ea20000300800 */
[----:B------:R-:W2:Y:S02]  /*91d20*/  LDL.LU R17, [R1+0xa24] ;  /* 0x000a240001117983 */ /* 0x000ea40000300800 */
[----:B------:R-:W3:Y:S02]  /*91d30*/  LDL.LU R18, [R1+0xa28] ;  /* 0x000a280001127983 */ /* 0x000ee40000300800 */
[----:B------:R-:W3:Y:S01]  /*91d40*/  LDL.LU R19, [R1+0xa2c] ;  /* 0x000a2c0001137983 */ /* 0x000ee20000300800 */
[----:B------:R-:W4:Y:S01]  /*91d50*/  LDL.LU R8, [R1+0x7a0] ;  /* 0x0007a00001087983 */ /* 0x000f220000300800 */
[----:B------:R-:W4:Y:S02]  /*91d60*/  LDL.LU R9, [R1+0x7a4] ;  /* 0x0007a40001097983 */ /* 0x000f240000300800 */
[----:B------:R-:W2:Y:S02]  /*91d70*/  LDL.LU R10, [R1+0x7a8] ;  /* 0x0007a800010a7983 */ /* 0x000ea40000300800 */
[----:B------:R-:W2:Y:S02]  /*91d80*/  LDL.LU R11, [R1+0x7ac] ;  /* 0x0007ac00010b7983 */ /* 0x000ea40000300800 */
[----:B------:R-:W-:Y:S01]  /*91d90*/  IMAD.MOV.U32 R15, RZ, RZ, R25 ;  /* 0x000000ffff0f7224 */ /* 0x000fe200078e0019 */
[----:B------:R-:W3:Y:S01]  /*91da0*/  LDL.LU R24, [R1+0xa50] ;  /* 0x000a500001187983 */ /* 0x000ee20000300800 */
[----:B------:R-:W3:Y:S02]  /*91db0*/  LDL.LU R25, [R1+0xa54] ;  /* 0x000a540001197983 */ /* 0x000ee40000300800 */
[----:B------:R-:W3:Y:S02]  /*91dc0*/  LDL.LU R26, [R1+0xa58] ;  /* 0x000a5800011a7983 */ /* 0x000ee40000300800 */
[----:B------:R-:W3:Y:S01]  /*91dd0*/  LDL.LU R27, [R1+0xa5c] ;  /* 0x000a5c00011b7983 */ /* 0x000ee20000300800 */
[----:B--2---:R-:W-:Y:S01]  /*91de0*/  STL.64 [R1+0x3a18], R10 ;  /* 0x003a180a01007387 */ /* 0x004fe20000100a00 */
[----:B----4-:R1:W-:Y:S03]  /*91df0*/  STL.64 [R1+0x3a10], R8 ;  /* 0x003a100801007387 */ /* 0x0103e60000100a00 */
[----:B-1----:R-:W2:Y:S04]  /*91e00*/  LDL.64 R8, [R1+0x40] ;  /* 0x0000400001087983 */ /* 0x002ea80000100a00 */
[----:B--2---:R1:W-:Y:S04]  /*91e10*/  STL.64 [R1+0x3a28], R8 ;  /* 0x003a280801007387 */ /* 0x0043e80000100a00 */
[----:B-1----:R-:W2:Y:S04]  /*91e20*/  LDL.64 R8, [R1+0x50] ;  /* 0x0000500001087983 */ /* 0x002ea80000100a00 */
[----:B--2---:R1:W-:Y:S04]  /*91e30*/  STL.64 [R1+0x3a30], R8 ;  /* 0x003a300801007387 */ /* 0x0043e80000100a00 */
[----:B-1----:R-:W2:Y:S01]  /*91e40*/  LDL.64 R8, [R1+0x60] ;  /* 0x0000600001087983 */ /* 0x002ea20000100a00 */
[----:B---3--:R-:W-:Y:S02]  /*91e50*/  STL.64 [R1+0x39e8], R18 ;  /* 0x0039e81201007387 */ /* 0x008fe40000100a00 */
[----:B------:R1:W-:Y:S02]  /*91e60*/  STL.64 [R1+0x39e0], R16 ;  /* 0x0039e01001007387 */ /* 0x0003e40000100a00 */
[----:B-1----:R-:W3:Y:S04]  /*91e70*/  LDL.64 R16, [R1+0x20] ;  /* 0x0000200001107983 */ /* 0x002ee80000100a00 */
[----:B---3--:R1:W-:Y:S04]  /*91e80*/  STL.64 [R1+0x3a00], R16 ;  /* 0x003a001001007387 */ /* 0x0083e80000100a00 */
[----:B-1----:R-:W3:Y:S04]  /*91e90*/  LDL.64 R16, [R1+0x30] ;  /* 0x0000300001107983 */ /* 0x002ee80000100a00 */
[----:B---3--:R1:W-:Y:S04]  /*91ea0*/  STL.64 [R1+0x3a20], R16 ;  /* 0x003a201001007387 */ /* 0x0083e80000100a00 */
[----:B-1----:R-:W3:Y:S01]  /*91eb0*/  LDL.LU R16, [R1+0xa30] ;  /* 0x000a300001107983 */ /* 0x002ee20000300800 */
[----:B------:R-:W3:Y:S02]  /*91ec0*/  LDL.LU R17, [R1+0xa34] ;  /* 0x000a340001117983 */ /* 0x000ee40000300800 */
[----:B------:R-:W3:Y:S02]  /*91ed0*/  LDL.LU R18, [R1+0xa38] ;  /* 0x000a380001127983 */ /* 0x000ee40000300800 */
[----:B------:R-:W3:Y:S01]  /*91ee0*/  LDL.LU R19, [R1+0xa3c] ;  /* 0x000a3c0001137983 */ /* 0x000ee20000300800 */
[----:B------:R-:W-:Y:S01]  /*91ef0*/  STL.64 [R1+0x39b0], R14 ;  /* 0x0039b00e01007387 */ /* 0x000fe20000100a00 */
[----:B------:R1:W-:Y:S03]  /*91f00*/  STL.64 [R1+0x39a8], R12 ;  /* 0x0039a80c01007387 */ /* 0x0003e60000100a00 */
[----:B-1----:R-:W4:Y:S01]  /*91f10*/  LDL.LU R12, [R1+0xa00] ;  /* 0x000a0000010c7983 */ /* 0x002f220000300800 */
[----:B------:R-:W4:Y:S02]  /*91f20*/  LDL.LU R13, [R1+0xa04] ;  /* 0x000a0400010d7983 */ /* 0x000f240000300800 */
[----:B------:R-:W3:Y:S02]  /*91f30*/  LDL.LU R14, [R1+0xa08] ;  /* 0x000a0800010e7983 */ /* 0x000ee40000300800 */
[----:B------:R-:W3:Y:S01]  /*91f40*/  LDL.LU R15, [R1+0xa0c] ;  /* 0x000a0c00010f7983 */ /* 0x000ee20000300800 */
[----:B--2---:R-:W-:Y:S01]  /*91f50*/  HMMA.16816.F32 R24, R4, R8, R24 ;  /* 0x000000080418723c */ /* 0x004fe20000001818 */
[----:B---3--:R-:W-:Y:S01]  /*91f60*/  STL.64 [R1+0x39d0], R14 ;  /* 0x0039d00e01007387 */ /* 0x008fe20000100a00 */
[----:B----4-:R1:W-:Y:S03]  /*91f70*/  STL.64 [R1+0x39c8], R12 ;  /* 0x0039c80c01007387 */ /* 0x0103e60000100a00 */
        /* <DEDUP_REMOVED lines=10> */
[----:B0-----:R-:W-:Y:S01]  /*92020*/  STL.64 [R1+0x3870], R22 ;  /* 0x0038701601007387 */ /* 0x001fe20000100a00 */
[----:B------:R-:W-:Y:S02]  /*92030*/  STL.64 [R1+0x3868], R20 ;  /* 0x0038681401007387 */ /* 0x000fe40000100a00 */
[----:B------:R-:W-:Y:S02]  /*92040*/  STL.64 [R1+0x450], R24 ;  /* 0x0004501801007387 */ /* 0x000fe40000100a00 */
[----:B------:R0:W-:Y:S02]  /*92050*/  STL.64 [R1+0x458], R26 ;  /* 0x0004581a01007387 */ /* 0x0001e40000100a00 */
[----:B0-----:R-:W-:-:S02]  /*92060*/  IMAD.MOV.U32 R27, RZ, RZ, R9 ;  /* 0x000000ffff1b7224 */ /* 0x001fc400078e0009 */
[----:B------:R-:W-:Y:S02]  /*92070*/  IMAD.MOV.U32 R26, RZ, RZ, R8 ;  /* 0x000000ffff1a7224 */ /* 0x000fe400078e0008 */
[----:B------:R-:W3:Y:S01]  /*92080*/  LDL.LU.64 R8, [R1+0x3a30] ;  /* 0x003a300001087983 */ /* 0x000ee20000300a00 */
[----:B------:R-:W-:Y:S02]  /*92090*/  STL [R1+0x39a0], R27 ;  /* 0x0039a01b01007387 */ /* 0x000fe40000100800 */
[----:B------:R0:W-:Y:S02]  /*920a0*/  STL [R1+0x399c], R26 ;  /* 0x00399c1a01007387 */ /* 0x0001e40000100800 */
[----:B------:R-:W3:Y:S01]  /*920b0*/  LDL.LU R24, [R1+0xa40] ;  /* 0x000a400001187983 */ /* 0x000ee20000300800 */
[----:B------:R-:W3:Y:S04]  /*920c0*/  LDL.LU R25, [R1+0xa44] ;  /* 0x000a440001197983 */ /* 0x000ee80000300800 */
[----:B0-----:R-:W3:Y:S01]  /*920d0*/  LDL.LU R26, [R1+0xa48] ;  /* 0x000a4800011a7983 */ /* 0x001ee20000300800 */
[----:B------:R-:W3:Y:S02]  /*920e0*/  LDL.LU R27, [R1+0xa4c] ;  /* 0x000a4c00011b7983 */ /* 0x000ee40000300800 */
[C---:B---3--:R-:W-:Y:S11]  /*920f0*/  HMMA.16816.F32 R24, R4.reuse, R8, R24 ;  /* 0x000000080418723c */ /* 0x048ff60000001818 */
[----:B------:R-:W-:Y:S11]  /*92100*/  @!UPT UIADD3 URZ, URZ, URZ, URZ ;  /* 0x0000003f3f3ff290 */ /* 0x000ff6000fffe03f */
[----:B------:R-:W-:Y:S01]  /*92110*/  @!UPT UIADD3 URZ, URZ, URZ, URZ ;  /* 0x0000003f3f3ff290 */ /* 0x000fe2000fffe03f */
[----:B------:R0:W-:Y:S01]  /*92120*/  STL.64 [R1+0x7c0], R24 ;  /* 0x0007c01801007387 */ /* 0x0001e20000100a00 */
[----:B------:R1:W-:Y:S02]  /*92130*/  STL.64 [R1+0x7c8], R26 ;  /* 0x0007c81a01007387 */ /* 0x0003e40000100a00 */
[----:B0-----:R-:W-:Y:S02]  /*92140*/  IMAD.MOV.U32 R24, RZ, RZ, R8 ;  /* 0x000000ffff187224 */ /* 0x001fe400078e0008 */
[----:B------:R-:W-:Y:S02]  /*92150*/  IMAD.MOV.U32 R25, RZ, RZ, R9 ;  /* 0x000000ffff197224 */ /* 0x000fe400078e0009 */
[----:B------:R-:W3:Y:S02]  /*92160*/  LDL.LU.64 R8, [R1+0x3a28] ;  /* 0x003a280001087983 */ /* 0x000ee40000300a00 */
[----:B---3--:R-:W-:Y:S01]  /*92170*/  HMMA.16816.F32 R16, R4, R8, R16 ;  /* 0x000000080410723c */ /* 0x008fe20000001810 */
[----:B-1----:R-:W-:-:S02]  /*92180*/  IMAD.MOV.U32 R27, RZ, RZ, R8 ;  /* 0x000000ffff1b7224 */ /* 0x002fc400078e0008 */
        /* <DEDUP_REMOVED lines=15> */
[----:B------:R-:W2:Y:S01]  /*92280*/  LDL.LU.64 R16, [R1+0x3a00] ;  /* 0x003a000001107983 */ /* 0x000ea20000300a00 */
[----:B------:R-:W4:Y:S02]  /*92290*/  LDL R3, [R1+0xbd0] ;  /* 0x000bd00001037983 */ /* 0x000f240000100800 */
        /* <DEDUP_REMOVED lines=11> */
[----:B------:R-:W-:-:S07]  /*92350*/  IMAD.MOV.U32 R20, RZ, RZ, R2 ;  /* 0x000000ffff147224 */ /* 0x000fce00078e0002 */
[C---:B--2---:R-:W-:Y:S11]  /*92360*/  HMMA.16816.F32 R16, R4.reuse, R20, R16 ;  /* 0x000000140410723c */ /* 0x044ff60000001810 */
[----:B------:R-:W-:Y:S11]  /*92370*/  @!UPT UIADD3 URZ, URZ, URZ, URZ ;  /* 0x0000003f3f3ff290 */ /* 0x000ff6000fffe03f */
[----:B------:R-:W-:Y:S01]  /*92380*/  @!UPT UIADD3 URZ, URZ, URZ, URZ ;  /* 0x0000003f3f3ff290 */ /* 0x000fe2000fffe03f */
[----:B------:R0:W-:Y:S01]  /*92390*/  STL.64 [R1+0x780], R16 ;  /* 0x0007801001007387 */ /* 0x0001e20000100a00 */
[----:B------:R-:W-:Y:S03]  /*923a0*/  STL.64 [R1+0x788], R18 ;  /* 0x0007881201007387 */ /* 0x000fe60000100a00 */
[----:B0-----:R-:W2:Y:S01]  /*923b0*/  LDL.LU.64 R16, [R1+0x39d8] ;  /* 0x0039d80001107983 */ /* 0x001ea20000300a00 */
        /* <DEDUP_REMOVED lines=23> */
[----:B------:R0:W-:Y:S02]  /*92530*/  STL.64 [R1+0x3888], R16 ;  /* 0x0038881001007387 */ /* 0x0001e40000100a00 */
[----:B0-----:R-:W2:Y:S01]  /*92540*/  LDL.LU R16, [R1+0x6a0] ;  /* 0x0006a00001107983 */ /* 0x001ea20000300800 */
[----:B------:R-:W2:Y:S02]  /*92550*/  LDL.LU R17, [R1+0x6a4] ;  /* 0x0006a40001117983 */ /* 0x000ea40000300800 */
[----:B------:R-:W2:Y:S02]  /*92560*/  LDL.LU R18, [R1+0x6a8] ;  /* 0x0006a80001127983 */ /* 0x000ea40000300800 */
[----:B------:R-:W2:Y:S02]  /*92570*/  LDL.LU R19, [R1+0x6ac] ;  /* 0x0006ac0001137983 */ /* 0x000ea40000300800 */
[C---:B--2---:R-:W-:Y:S08]  /*92580*/  HMMA.16816.F32 R16, R4.reuse, R12, R16 ;  /* 0x0000000c0410723c */ /* 0x044ff00000001810 */
[----:B---3--:R-:W-:Y:S01]  /*92590*/  HMMA.16816.F32 R4, R4, R8, R20 ;  /* 0x000000080404723c */ /* 0x008fe20000001814 */
[----:B------:R-:W-:Y:S01]  /*925a0*/  STL.64 [R1+0x3880], R12 ;  /* 0x0038800c01007387 */ /* 0x000fe20000100a00 */
[----:B------:R-:W-:Y:S11]  /*925b0*/  STL [R1+0x391c], R14 ;  /* 0x00391c0e01007387 */ /* 0x000ff60000100800 */
[----:B------:R-:W-:Y:S02]  /*925c0*/  @!UPT UIADD3 URZ, URZ, URZ, URZ ;  /* 0x0000003f3f3ff290 */ /* 0x000fe4000fffe03f */
        /* <DEDUP_REMOVED lines=11> */
[----:B------:R-:W-:-:S05]  /*92680*/  IMAD.MOV.U32 R21, RZ, RZ, R10 ;  /* 0x000000ffff157224 */ /* 0x000fca00078e000a */
[----:B------:R-:W-:Y:S01]  /*92690*/  STL.64 [R1+0x38d0], R20 ;  /* 0x0038d01401007387 */ /* 0x000fe20000100a00 */
[----:B------:R0:W-:Y:S03]  /*926a0*/  STL.64 [R1+0x3878], R8 ;  /* 0x0038780801007387 */ /* 0x0001e60000100a00 */
[----:B0-----:R-:W2:Y:S01]  /*926b0*/  LDL.LU R8, [R1+0x5f0] ;  /* 0x0005f00001087983 */ /* 0x001ea20000300800 */
[----:B------:R-:W2:Y:S02]  /*926c0*/  LDL.LU R9, [R1+0x5f4] ;  /* 0x0005f40001097983 */ /* 0x000ea40000300800 */
[----:B------:R-:W3:Y:S02]  /*926d0*/  LDL.LU R10, [R1+0x5f8] ;  /* 0x0005f800010a7983 */ /* 0x000ee40000300800 */
[----:B------:R-:W3:Y:S02]  /*926e0*/  LDL.LU R11, [R1+0x5fc] ;  /* 0x0005fc00010b7983 */ /* 0x000ee40000300800 */
[----:B------:R-:W-:-:S02]  /*926f0*/  IMAD.MOV.U32 R20, RZ, RZ, R27 ;  /* 0x000000ffff147224 */ /* 0x000fc400078e001b */
[----:B------:R-:W-:Y:S01]  /*92700*/  IMAD.MOV.U32 R21, RZ, RZ, R26 ;  /* 0x000000ffff157224 */ /* 0x000fe200078e001a */
[----:B------:R-:W2:Y:S01]  /*92710*/  LDL.LU R27, [R1+0x39a0] ;  /* 0x0039a000011b7983 */ /* 0x000ea20000300800 */
[----:B------:R-:W2:Y:S02]  /*92720*/  LDL.LU R26, [R1+0x399c] ;  /* 0x00399c00011a7983 */ /* 0x000ea40000300800 */
[----:B------:R-:W2:Y:S02]  /*92730*/  LDL R16, [R1+0x70] ;  /* 0x0000700001107983 */ /* 0x000ea40000100800 */
[----:B------:R-:W-:Y:S02]  /*92740*/  IMAD.MOV.U32 R17, RZ, RZ, R15 ;  /* 0x000000ffff117224 */ /* 0x000fe400078e000f */
[----:B------:R-:W3:Y:S04]  /*92750*/  LDL.LU R15, [R1+0x3998] ;  /* 0x00399800010f7983 */ /* 0x000ee80000300800 */
[----:B--2---:R0:W-:Y:S01]  /*92760*/  STL.64 [R1+0x3920], R16 ;  /* 0x0039201001007387 */ /* 0x0041e20000100a00 */
[----:B------:R-:W2:Y:S02]  /*92770*/  LDL.LU R4, [R1+0x3b0] ;  /* 0x0003b00001047983 */ /* 0x000ea40000300800 */
[----:B------:R-:W2:Y:S02]  /*92780*/  LDL.LU R5, [R1+0x3b4] ;  /* 0x0003b40001057983 */ /* 0x000ea40000300800 */
[----:B------:R-:W2:Y:S01]  /*92790*/  LDL.LU R6, [R1+0x3b8] ;  /* 0x0003b80001067983 */ /* 0x000ea20000300800 */
[----:B------:R-:W2:Y:S04]  /*927a0*/  LDL.LU R7, [R1+0x3bc] ;  /* 0x0003bc0001077983 */ /* 0x000ea80000300800 */
[----:B--2---:R-:W-:Y:S01]  /*927b0*/  STL.64 [R1+0x3930], R6 ;  /* 0x0039300601007387 */ /* 0x004fe20000100a00 */
[----:B------:R3:W-:Y:S02]  /*927c0*/  STL.64 [R1+0x3928], R4 ;  /* 0x0039280401007387 */ /* 0x0007e40000100a00 */
[----:B------:R-:W2:Y:S02]  /*927d0*/  LDL R12, [R1+0x80] ;  /* 0x00008000010c7983 */ /* 0x000ea40000100800 */
[----:B------:R-:W2:Y:S02]  /*927e0*/  LDL R13, [R1+0x84] ;  /* 0x00008400010d7983 */ /* 0x000ea40000100800 */
[----:B--2---:R1:W-:Y:S01]  /*927f0*/  STL.64 [R1+0x3938], R12 ;  /* 0x0039380c01007387 */ /* 0x0043e20000100a00 */
[----:B0-----:R-:W2:Y:S02]  /*92800*/  LDL.LU R16, [R1+0x3c0] ;  /* 0x0003c00001107983 */ /* 0x001ea40000300800 */
[----:B------:R-:W2:Y:S02]  /*92810*/  LDL.LU R17, [R1+0x3c4] ;  /* 0x0003c40001117983 */ /* 0x000ea40000300800 */
[----:B------:R-:W2:Y:S01]  /*92820*/  LDL.LU R18, [R1+0x3c8] ;  /* 0x0003c80001127983 */ /* 0x000ea20000300800 */
[----:B------:R-:W2:Y:S01]  /*92830*/  LDL.LU R19, [R1+0x3cc] ;  /* 0x0003cc0001137983 */ /* 0x000ea20000300800 */
[----:B---3--:R-:W-:-:S03]  /*92840*/  IMAD.MOV.U32 R5, RZ, RZ, R15 ;  /* 0x000000ffff057224 */ /* 0x008fc600078e000f */
[----:B--2---:R-:W-:Y:S01]  /*92850*/  STL.64 [R1+0x3948], R18 ;  /* 0x0039481201007387 */ /* 0x004fe20000100a00 */
[----:B------:R0:W-:Y:S02]  /*92860*/  STL.64 [R1+0x3940], R16 ;  /* 0x0039401001007387 */ /* 0x0001e40000100a00 */
[----:B------:R-:W2:Y:S02]  /*92870*/  LDL R4, [R1+0x90] ;  /* 0x0000900001047983 */ /* 0x000ea40000100800 */
[----:B--2---:R2:W-:Y:S01]  /*92880*/  STL.64 [R1+0x3950], R4 ;  /* 0x0039500401007387 */ /* 0x0045e20000100a00 */
[----:B-1----:R-:W3:Y:S02]  /*92890*/  LDL.LU R12, [R1+0x3d0] ;  /* 0x0003d000010c7983 */ /* 0x002ee40000300800 */
[----:B------:R-:W3:Y:S02]  /*928a0*/  LDL.LU R13, [R1+0x3d4] ;  /* 0x0003d400010d7983 */ /* 0x000ee40000300800 */
[----:B------:R-:W2:Y:S01]  /*928b0*/  LDL.LU R14, [R1+0x3d8] ;  /* 0x0003d800010e7983 */ /* 0x000ea20000300800 */
[----:B------:R-:W2:Y:S04]  /*928c0*/  LDL.LU R15, [R1+0x3dc] ;  /* 0x0003dc00010f7983 */ /* 0x000ea80000300800 */
[----:B--2---:R-:W-:Y:S01]  /*928d0*/  STL.64 [R1+0x3960], R14 ;  /* 0x0039600e01007387 */ /* 0x004fe20000100a00 */
[----:B---3--:R1:W-:Y:S02]  /*928e0*/  STL.64 [R1+0x3958], R12 ;  /* 0x0039580c01007387 */ /* 0x0083e40000100a00 */
[----:B0-----:R-:W2:Y:S02]  /*928f0*/  LDL R16, [R1+0xa0] ;  /* 0x0000a00001107983 */ /* 0x001ea40000100800 */
[----:B------:R-:W2:Y:S02]  /*92900*/  LDL R17, [R1+0xa4] ;  /* 0x0000a40001117983 */ /* 0x000ea40000100800 */
[----:B--2---:R0:W-:Y:S01]  /*92910*/  STL.64 [R1+0x3968], R16 ;  /* 0x0039681001007387 */ /* 0x0041e20000100a00 */
[----:B------:R-:W2:Y:S02]  /*92920*/  LDL.LU R4, [R1+0x3e0] ;  /* 0x0003e00001047983 */ /* 0x000ea40000300800 */
[----:B------:R-:W2:Y:S02]  /*92930*/  LDL.LU R5, [R1+0x3e4] ;  /* 0x0003e40001057983 */ /* 0x000ea40000300800 */
[----:B------:R-:W3:Y:S01]  /*92940*/  LDL.LU R6, [R1+0x3e8] ;  /* 0x0003e80001067983 */ /* 0x000ee20000300800 */
[----:B------:R-:W3:Y:S04]  /*92950*/  LDL.LU R7, [R1+0x3ec] ;  /* 0x0003ec0001077983 */ /* 0x000ee80000300800 */
[----:B---3--:R-:W-:Y:S01]  /*92960*/  STL.64 [R1+0x3978], R6 ;  /* 0x0039780601007387 */ /* 0x008fe20000100a00 */
[----:B--2---:R2:W-:Y:S02]  /*92970*/  STL.64 [R1+0x3970], R4 ;  /* 0x0039700401007387 */ /* 0x0045e40000100a00 */
[----:B-1----:R-:W3:Y:S02]  /*92980*/  LDL R12, [R1+0xb0] ;  /* 0x0000b000010c7983 */ /* 0x002ee40000100800 */
[----:B------:R-:W3:Y:S02]  /*92990*/  LDL R13, [R1+0xb4] ;  /* 0x0000b400010d7983 */ /* 0x000ee40000100800 */
[----:B---3--:R1:W-:Y:S01]  /*929a0*/  STL.64 [R1+0x3980], R12 ;  /* 0x0039800c01007387 */ /* 0x0083e20000100a00 */
[----:B0-----:R-:W3:Y:S02]  /*929b0*/  LDL.LU R16, [R1+0x3f0] ;  /* 0x0003f00001107983 */ /* 0x001ee40000300800 */
[----:B------:R-:W3:Y:S02]  /*929c0*/  LDL.LU R17, [R1+0x3f4] ;  /* 0x0003f40001117983 */ /* 0x000ee40000300800 */
[----:B------:R-:W3:Y:S01]  /*929d0*/  LDL.LU R18, [R1+0x3f8] ;  /* 0x0003f80001127983 */ /* 0x000ee20000300800 */
[----:B------:R-:W3:Y:S01]  /*929e0*/  LDL.LU R19, [R1+0x3fc] ;  /* 0x0003fc0001137983 */ /* 0x000ee20000300800 */
[----:B--2---:R-:W2:Y:S02]  /*929f0*/  LDL R4, [R1+0xc0] ;  /* 0x0000c00001047983 */ /* 0x004ea40000100800 */
[----:B------:R-:W2:Y:S01]  /*92a00*/  LDL R5, [R1+0xc4] ;  /* 0x0000c40001057983 */ /* 0x000ea20000100800 */
[----:B-1----:R-:W2:Y:S01]  /*92a10*/  LDL.LU R12, [R1+0x400] ;  /* 0x00040000010c7983 */ /* 0x002ea20000300800 */
[----:B------:R-:W2:Y:S02]  /*92a20*/  LDL.LU R13, [R1+0x404] ;  /* 0x00040400010d7983 */ /* 0x000ea40000300800 */
[----:B------:R-:W2:Y:S02]  /*92a30*/  LDL.LU R14, [R1+0x408] ;  /* 0x00040800010e7983 */ /* 0x000ea40000300800 */
[----:B------:R-:W2:Y:S01]  /*92a40*/  LDL.LU R15, [R1+0x40c] ;  /* 0x00040c00010f7983 */ /* 0x000ea20000300800 */
[----:B------:R-:W-:Y:S01]  /*92a50*/  STL.64 [R1+0x38e8], R20 ;  /* 0x0038e81401007387 */ /* 0x000fe20000100a00 */
[----:B------:R-:W-:Y:S02]  /*92a60*/  STL.64 [R1+0x38c8], R10 ;  /* 0x0038c80a01007387 */ /* 0x000fe40000100a00 */
[----:B------:R0:W-:Y:S02]  /*92a70*/  STL.64 [R1+0x38c0], R8 ;  /* 0x0038c00801007387 */ /* 0x0001e40000100a00 */
[----:B0-----:R-:W2:Y:S01]  /*92a80*/  LDL.LU R8, [R1+0x950] ;  /* 0x0009500001087983 */ /* 0x001ea20000300800 */
[----:B------:R-:W2:Y:S02]  /*92a90*/  LDL.LU R9, [R1+0x954] ;  /* 0x0009540001097983 */ /* 0x000ea40000300800 */
[----:B------:R-:W2:Y:S02]  /*92aa0*/  LDL.LU R10, [R1+0x958] ;  /* 0x00095800010a7983 */ /* 0x000ea40000300800 */
        /* <DEDUP_REMOVED lines=16> */
[----:B--2---:R-:W-:Y:S01]  /*92bb0*/  STL.64 [R1+0x38f8], R10 ;  /* 0x0038f80a01007387 */ /* 0x004fe20000100a00 */
        /* <DEDUP_REMOVED lines=11> */
[----:B------:R-:W2:Y:S01]  /*92c70*/  LDL.LU R11, [R1+0x64c] ;  /* 0x00064c00010b7983 */ /* 0x000ea20000300800 */
[----:B------:R-:W3:Y:S11]  /*92c80*/  LDL.LU.64 R12, [R1+0x3980] ;  /* 0x00398000010c7983 */ /* 0x000ef60000300a00 */
[----:B------:R-:W-:Y:S01]  /*92c90*/  @!UPT UIADD3 URZ, URZ, URZ, URZ ;  /* 0x0000003f3f3ff290 */ /* 0x000fe2000fffe03f */
[----:B------:R-:W-:Y:S02]  /*92ca0*/  STL.64 [R1+0x6a0], R4 ;  /* 0x0006a00401007387 */ /* 0x000fe40000100a00 */
[----:B------:R0:W-:Y:S02]  /*92cb0*/  STL.64 [R1+0x6a8], R6 ;  /* 0x0006a80601007387 */ /* 0x0001e40000100a00 */
[----:B0-----:R-:W2:Y:S01]  /*92cc0*/  LDL.LU.64 R6, [R1+0x3978] ;  /* 0x0039780001067983 */ /* 0x001ea20000300a00 */
[----:B------:R-:W2:Y:S01]  /*92cd0*/  LDL.LU.64 R4, [R1+0x3970] ;  /* 0x0039700001047983 */ /* 0x000ea20000300a00 */
[C---:B---3--:R-:W-:Y:S02]  /*92ce0*/  HMMA.16816.F32 R12, R24.reuse, R12, R16 ;  /* 0x0000000c180c723c */ /* 0x048fe40000001810 */
[----:B------:R-:W2:Y:S11]  /*92cf0*/  LDL.LU.64 R16, [R1+0x3968] ;  /* 0x0039680001107983 */ /* 0x000eb60000300a00 */
[----:B------:R-:W-:Y:S10]  /*92d00*/  @!UPT UIADD3 URZ, URZ, URZ, URZ ;  /* 0x0000003f3f3ff290 */ /* 0x000ff4000fffe03f */
[----:B------:R-:W-:Y:S01]  /*92d10*/  STL.64 [R1+0x690], R12 ;  /* 0x0006900c01007387 */ /* 0x000fe20000100a00 */
[----:B------:R0:W-:Y:S03]  /*92d20*/  STL.64 [R1+0x698], R14 ;  /* 0x0006980e01007387 */ /* 0x0001e60000100a00 */
[----:B0-----:R-:W3:Y:S01]  /*92d30*/  LDL.LU.64 R14, [R1+0x3960] ;  /* 0x00396000010e7983 */ /* 0x001ee20000300a00 */
[----:B------:R-:W3:Y:S01]  /*92d40*/  LDL.LU.64 R12, [R1+0x3958] ;  /* 0x00395800010c7983 */ /* 0x000ee20000300a00 */
[C---:B--2---:R-:W-:Y:S02]  /*92d50*/  HMMA.16816.F32 R16, R24.reuse, R16, R4 ;  /* 0x000000101810723c */ /* 0x044fe40000001804 */
[----:B------:R-:W3:Y:S11]  /*92d60*/  LDL.LU.64 R4, [R1+0x3950] ;  /* 0x0039500001047983 */ /* 0x000ef60000300a00 */
[----:B------:R-:W-:Y:S10]  /*92d70*/  @!UPT UIADD3 URZ, URZ, URZ, URZ ;  /* 0x0000003f3f3ff290 */ /* 0x000ff4000fffe03f */
[----:B------:R-:W-:Y:S01]  /*92d80*/  STL.64 [R1+0x680], R16 ;  /* 0x0006801001007387 */ /* 0x000fe20000100a00 */
[----:B------:R0:W-:Y:S03]  /*92d90*/  STL.64 [R1+0x688], R18 ;  /* 0x0006881201007387 */ /* 0x0001e60000100a00 */
        /* <DEDUP_REMOVED lines=14> */
[----:B0-----:R-:W2:Y:S01]  /*92e80*/  LDL.LU R14, [R1+0x391c] ;  /* 0x00391c00010e7983 */ /* 0x001ea20000300800 */
[----:B------:R-:W4:Y:S01]  /*92e90*/  LDL.LU R12, [R1+0x5d0] ;  /* 0x0005d000010c7983 */ /* 0x000f220000300800 */
[C---:B---3--:R-:W-:Y:S11]  /*92ea0*/  HMMA.16816.F32 R16, R24.reuse, R16, R4 ;  /* 0x000000101810723c */ /* 0x048ff60000001804 */
[----:B------:R-:W-:Y:S11]  /*92eb0*/  @!UPT UIADD3 URZ, URZ, URZ, URZ ;  /* 0x0000003f3f3ff290 */ /* 0x000ff6000fffe03f */
[----:B------:R-:W-:Y:S01]  /*92ec0*/  @!UPT UIADD3 URZ, URZ, URZ, URZ ;  /* 0x0000003f3f3ff290 */ /* 0x000fe2000fffe03f */
[----:B------:R-:W-:Y:S01]  /*92ed0*/  STL.64 [R1+0x650], R16 ;  /* 0x0006501001007387 */ /* 0x000fe20000100a00 */
[----:B------:R-:W-:Y:S02]  /*92ee0*/  STL.64 [R1+0x658], R18 ;  /* 0x0006581201007387 */ /* 0x000fe40000100a00 */
[----:B------:R-:W4:Y:S01]  /*92ef0*/  LDL.LU R13, [R1+0x5d4] ;  /* 0x0005d400010d7983 */ /* 0x000f220000300800 */
[----:B--2---:R0:W1:Y:S04]  /*92f00*/  LDSM.16.MT88.4 R4, [R14+0x26080] ;  /* 0x026080000e04783b */ /* 0x0040680000004200 */
[----:B0-----:R-:W2:Y:S01]  /*92f10*/  LDL.LU R14, [R1+0x5d8] ;  /* 0x0005d800010e7983 */ /* 0x001ea20000300800 */
[----:B------:R-:W2:Y:S01]  /*92f20*/  LDL.LU R15, [R1+0x5dc] ;  /* 0x0005dc00010f7983 */ /* 0x000ea20000300800 */
[C---:B------:R-:W-:Y:S01]  /*92f30*/  HMMA.16816.F32 R20, R24.reuse, R20, R8 ;  /* 0x000000141814723c */ /* 0x040fe20000001808 */
[----:B------:R-:W-:Y:S01]  /*92f40*/  IMAD.MOV.U32 R16, RZ, RZ, R2 ;  /* 0x000000ffff107224 */ /* 0x000fe200078e0002 */
[----:B--2---:R-:W-:Y:S01]  /*92f50*/  STL.64 [R1+0x38a0], R14 ;  /* 0x0038a00e01007387 */ /* 0x004fe20000100a00 */
[----:B----4-:R0:W-:Y:S02]  /*92f60*/  STL.64 [R1+0x3898], R12 ;  /* 0x0038980c01007387 */ /* 0x0101e40000100a00 */
[----:B------:R-:W2:Y:S01]  /*92f70*/  LDL.LU R2, [R1+0x3918] ;  /* 0x0039180001027983 */ /* 0x000ea20000300800 */
[----:B0-----:R-:W3:Y:S01]  /*92f80*/  LDL.LU R12, [R1+0x5e0] ;  /* 0x0005e000010c7983 */ /* 0x001ee20000300800 */
[----:B------:R-:W3:Y:S02]  /*92f90*/  LDL.LU R13, [R1+0x5e4] ;  /* 0x0005e400010d7983 */ /* 0x000ee40000300800 */
[----:B------:R-:W3:Y:S02]  /*92fa0*/  LDL.LU R14, [R1+0x5e8] ;  /* 0x0005e800010e7983 */ /* 0x000ee40000300800 */
[----:B------:R-:W3:Y:S01]  /*92fb0*/  LDL.LU R15, [R1+0x5ec] ;  /* 0x0005ec00010f7983 */ /* 0x000ee20000300800 */
[----:B-1----:R-:W-:Y:S01]  /*92fc0*/  STL [R1+0x3760], R4 ;  /* 0x0037600401007387 */ /* 0x002fe20000100800 */
[----:B------:R-:W-:Y:S02]  /*92fd0*/  STL [R1+0x375c], R5 ;  /* 0x00375c0501007387 */ /* 0x000fe40000100800 */
[----:B------:R-:W-:Y:S02]  /*92fe0*/  STL [R1+0x3758], R6 ;  /* 0x0037580601007387 */ /* 0x000fe40000100800 */
[----:B------:R-:W-:Y:S01]  /*92ff0*/  STL [R1+0x3754], R7 ;  /* 0x0037540701007387 */ /* 0x000fe20000100800 */
[----:B------:R-:W4:Y:S01]  /*93000*/  LDL.LU.64 R10, [R1+0x3910] ;  /* 0x00391000010a7983 */ /* 0x000f220000300a00 */
[----:B------:R-:W4:Y:S04]  /*93010*/  LDL.LU.64 R8, [R1+0x3908] ;  /* 0x0039080001087983 */ /* 0x000f280000300a00 */
[----:B------:R0:W-:Y:S02]  /*93020*/  STL.64 [R1+0x640], R20 ;  /* 0x0006401401007387 */ /* 0x0001e40000100a00 */
[----:B------:R4:W-:Y:S01]  /*93030*/  STL.64 [R1+0x648], R22 ;  /* 0x0006481601007387 */ /* 0x0009e20000100a00 */
        /* <DEDUP_REMOVED lines=16> */
[----:B------:R-:W4:Y:S01]  /*93140*/  LDL.LU.64 R10, [R1+0x38c8] ;  /* 0x0038c800010a7983 */ /* 0x000f220000300a00 */
[----:B------:R-:W4:Y:S11]  /*93150*/  LDL.LU.64 R8, [R1+0x38c0] ;  /* 0x0038c00001087983 */ /* 0x000f360000300a00 */
[----:B------:R-:W-:Y:S09]  /*93160*/  @!UPT UIADD3 URZ, URZ, URZ, URZ ;  /* 0x0000003f3f3ff290 */ /* 0x000ff2000fffe03f */
[----:B------:R-:W-:Y:S01]  /*93170*/  STL.64 [R1+0x610], R20 ;  /* 0x0006101401007387 */ /* 0x000fe20000100a00 */
[----:B------:R0:W-:Y:S03]  /*93180*/  STL.64 [R1+0x618], R22 ;  /* 0x0006181601007387 */ /* 0x0001e60000100a00 */
[----:B0-----:R-:W2:Y:S01]  /*93190*/  LDL.LU.64 R22, [R1+0x38b8] ;  /* 0x0038b80001167983 */ /* 0x001ea20000300a00 */
[----:B------:R-:W2:Y:S02]  /*931a0*/  LDL.LU.64 R20, [R1+0x38b0] ;  /* 0x0038b00001147983 */ /* 0x000ea40000300a00 */
[----:B------:R-:W-:Y:S02]  /*931b0*/  IMAD.MOV.U32 R4, RZ, RZ, R28 ;  /* 0x000000ffff047224 */ /* 0x000fe400078e001c */
[----:B------:R-:W-:-:S07]  /*931c0*/  IMAD.MOV.U32 R5, RZ, RZ, R0 ;  /* 0x000000ffff057224 */ /* 0x000fce00078e0000 */
[C---:B--2---:R-:W-:Y:S01]  /*931d0*/  HMMA.16816.F32 R4, R24.reuse, R4, R20 ;  /* 0x000000041804723c */ /* 0x044fe20000001814 */
[----:B------:R-:W4:Y:S11]  /*931e0*/  LDL.LU.64 R20, [R1+0x38a8] ;  /* 0x0038a80001147983 */ /* 0x000f360000300a00 */
[----:B------:R-:W-:Y:S11]  /*931f0*/  @!UPT UIADD3 URZ, URZ, URZ, URZ ;  /* 0x0000003f3f3ff290 */ /* 0x000ff6000fffe03f */
[----:B------:R-:W-:Y:S01]  /*93200*/  STL.64 [R1+0x600], R4 ;  /* 0x0006000401007387 */ /* 0x000fe20000100a00 */
[----:B------:R4:W-:Y:S02]  /*93210*/  STL.64 [R1+0x608], R6 ;  /* 0x0006080601007387 */ /* 0x0009e40000100a00 */
[----:B----4-:R-:W-:Y:S01]  /*93220*/  HMMA.16816.F32 R4, R24, R20, R8 ;  /* 0x000000141804723c */ /* 0x010fe20000001808 */
[----:B------:R-:W2:Y:S11]  /*93230*/  LDL.LU R20, [R1+0x3a0] ;  /* 0x0003a00001147983 */ /* 0x000eb60000300800 */
[----:B------:R-:W-:Y:S11]  /*93240*/  @!UPT UIADD3 URZ, URZ, URZ, URZ ;  /* 0x0000003f3f3ff290 */ /* 0x000ff6000fffe03f */
[----:B------:R0:W-:Y:S01]  /*93250*/  STL.64 [R1+0x5f0], R4 ;  /* 0x0005f00401007387 */ /* 0x0001e20000100a00 */
[----:B------:R1:W-:Y:S02]  /*93260*/  STL.64 [R1+0x5f8], R6 ;  /* 0x0005f80601007387 */ /* 0x0003e40000100a00 */
[----:B------:R-:W2:Y:S02]  /*93270*/  LDL.LU R21, [R1+0x3a4] ;  /* 0x0003a40001157983 */ /* 0x000ea40000300800 */
[----:B------:R-:W2:Y:S01]  /*93280*/  LDL.LU R22, [R1+0x3a8] ;  /* 0x0003a80001167983 */ /* 0x000ea20000300800 */
[----:B------:R-:W2:Y:S01]  /*93290*/  LDL.LU R23, [R1+0x3ac] ;  /* 0x0003ac0001177983 */ /* 0x000ea20000300800 */
[----:B------:R-:W4:Y:S02]  /*932a0*/  LDL.LU R8, [R1+0x5c0] ;  /* 0x0005c00001087983 */ /* 0x000f240000300800 */
        /* <DEDUP_REMOVED lines=9> */
[----:B0-----:R-:W2:Y:S01]  /*93340*/  LDL.LU.64 R4, [R1+0xa0] ;  /* 0x0000a00001047983 */ /* 0x001ea20000300a00 */
[----:B------:R-:W-:-:S07]  /*93350*/  IMAD.MOV.U32 R17, RZ, RZ, R29 ;  /* 0x000000ffff117224 */ /* 0x000fce00078e001d */
[C---:B---3--:R-:W-:Y:S01]  /*93360*/  HMMA.16816.F32 R16, R24.reuse, R16, R12 ;  /* 0x000000101810723c */ /* 0x048fe2000000180c */
[----:B--2---:R0:W-:Y:S04]  /*93370*/  STL.64 [R1+0x3848], R4 ;  /* 0x0038480401007387 */ /* 0x0041e80000100a00 */
[----:B0-----:R-:W2:Y:S04]  /*93380*/  LDL.LU.64 R4, [R1+0xb0] ;  /* 0x0000b00001047983 */ /* 0x001ea80000300a00 */
[----:B--2---:R0:W-:Y:S04]  /*93390*/  STL.64 [R1+0x3860], R4 ;  /* 0x0038600401007387 */ /* 0x0041e80000100a00 */
[----:B0-----:R-:W2:Y:S01]  /*933a0*/  LDL.LU R4, [R1+0x420] ;  /* 0x0004200001047983 */ /* 0x001ea20000300800 */
[----:B------:R-:W2:Y:S02]  /*933b0*/  LDL.LU R5, [R1+0x424] ;  /* 0x0004240001057983 */ /* 0x000ea40000300800 */
[----:B------:R-:W2:Y:S02]  /*933c0*/  LDL.LU R6, [R1+0x428] ;  /* 0x0004280001067983 */ /* 0x000ea40000300800 */
[----:B------:R-:W2:Y:S01]  /*933d0*/  LDL.LU R7, [R1+0x42c] ;  /* 0x00042c0001077983 */ /* 0x000ea20000300800 */
[----:B------:R-:W3:Y:S01]  /*933e0*/  LDL.LU.64 R14, [R1+0x38a0] ;  /* 0x0038a000010e7983 */ /* 0x000ee20000300a00 */
[----:B------:R-:W3:Y:S03]  /*933f0*/  LDL.LU.64 R12, [R1+0x3898] ;  /* 0x00389800010c7983 */ /* 0x000ee60000300a00 */
[----:B------:R-:W-:Y:S02]  /*93400*/  STL.64 [R1+0x5e0], R16 ;  /* 0x0005e01001007387 */ /* 0x000fe40000100a00 */
[----:B------:R0:W-:Y:S02]  /*93410*/  STL.64 [R1+0x5e8], R18 ;  /* 0x0005e81201007387 */ /* 0x0001e40000100a00 */
[----:B0-----:R-:W2:Y:S01]  /*93420*/  LDL.LU.64 R18, [R1+0x3890] ;  /* 0x0038900001127983 */ /* 0x001ea20000300a00 */
[----:B------:R-:W3:Y:S02]  /*93430*/  LDL.LU.64 R16, [R1+0x3888] ;  /* 0x0038880001107983 */ /* 0x000ee40000300a00 */
[C---:B---3--:R-:W-:Y:S11]  /*93440*/  HMMA.16816.F32 R12, R24.reuse, R16, R12 ;  /* 0x00000010180c723c */ /* 0x048ff6000000180c */
[----:B------:R-:W-:Y:S11]  /*93450*/  @!UPT UIADD3 URZ, URZ, URZ, URZ ;  /* 0x0000003f3f3ff290 */ /* 0x000ff6000fffe03f */
[----:B------:R-:W-:Y:S01]  /*93460*/  @!UPT UIADD3 URZ, URZ, URZ, URZ ;  /* 0x0000003f3f3ff290 */ /* 0x000fe2000fffe03f */
[----:B------:R0:W-:Y:S01]  /*93470*/  STL.64 [R1+0x5d0], R12 ;  /* 0x0005d00c01007387 */ /* 0x0001e20000100a00 */
[----:B------:R-:W-:Y:S03]  /*93480*/  STL.64 [R1+0x5d8], R14 ;  /* 0x0005d80e01007387 */ /* 0x000fe60000100a00 */
[----:B0-----:R-:W4:Y:S01]  /*93490*/  LDL.LU.64 R12, [R1+0x3880] ;  /* 0x00388000010c7983 */ /* 0x001f220000300a00 */
[----:B--2---:R-:W-:Y:S02]  /*934a0*/  STL.64 [R1+0x37a8], R18 ;  /* 0x0037a81201007387 */ /* 0x004fe40000100a00 */
[----:B------:R0:W-:Y:S02]  /*934b0*/  STL.64 [R1+0x37a0], R16 ;  /* 0x0037a01001007387 */ /* 0x0001e40000100a00 */
[----:B0-----:R-:W2:Y:S04]  /*934c0*/  LDL.LU.64 R16, [R1+0x80] ;  /* 0x0000800001107983 */ /* 0x001ea80000300a00 */
[----:B--2---:R0:W-:Y:S04]  /*934d0*/  STL.64 [R1+0x3828], R16 ;  /* 0x0038281001007387 */ /* 0x0041e80000100a00 */
[----:B0-----:R-:W2:Y:S01]  /*934e0*/  LDL.LU.64 R16, [R1+0x90] ;  /* 0x0000900001107983 */ /* 0x001ea20000300a00 */
[C---:B----4-:R-:W-:Y:S03]  /*934f0*/  HMMA.16816.F32 R8, R24.reuse, R12, R8 ;  /* 0x0000000c1808723c */ /* 0x050fe60000001808 */
[----:B--2---:R0:W-:Y:S04]  /*93500*/  STL.64 [R1+0x3840], R16 ;  /* 0x0038401001007387 */ /* 0x0041e80000100a00 */
        /* <DEDUP_REMOVED lines=11> */
[----:B------:R-:W-:Y:S03]  /*935c0*/  STL.64 [R1+0x5c8], R10 ;  /* 0x0005c80a01007387 */ /* 0x000fe60000100a00 */
[----:B0-----:R-:W3:Y:S02]  /*935d0*/  LDL.LU.64 R8, [R1+0x3878] ;  /* 0x0038780001087983 */ /* 0x001ee40000300a00 */
[----:B---3--:R-:W-:Y:S02]  /*935e0*/  HMMA.16816.F32 R24, R24, R8, R20 ;  /* 0x000000081818723c */ /* 0x008fe40000001814 */
[----:B------:R-:W3:Y:S01]  /*935f0*/  LDL.LU.64 R22, [R1+0x3870] ;  /* 0x0038700001167983 */ /* 0x000ee20000300a00 */
[----:B------:R-:W3:Y:S11]  /*93600*/  LDL.LU.64 R20, [R1+0x3868] ;  /* 0x0038680001147983 */ /* 0x000ef60000300a00 */
[----:B------:R-:W-:Y:S09]  /*93610*/  @!UPT UIADD3 URZ, URZ, URZ, URZ ;  /* 0x0000003f3f3ff290 */ /* 0x000ff2000fffe03f */
[----:B------:R0:W-:Y:S01]  /*93620*/  STL.64 [R1+0x1e0], R24 ;  /* 0x0001e01801007387 */ /* 0x0001e20000100a00 */
[----:B------:R-:W-:Y:S03]  /*93630*/  STL.64 [R1+0x1e8], R26 ;  /* 0x0001e81a01007387 */ /* 0x000fe60000100a00 */
[----:B0-----:R-:W3:Y:S02]  /*93640*/  LDL.LU.64 R24, [R1+0xc0] ;  /* 0x0000c00001187983 */ /* 0x001ee40000300a00 */
[C---:B---3--:R-:W-:Y:S11]  /*93650*/  HMMA.16816.F32 R4, R20.reuse, R24, R4 ;  /* 0x000000181404723c */ /* 0x048ff60000001804 */
[----:B------:R-:W-:Y:S11]  /*93660*/  @!UPT UIADD3 URZ, URZ, URZ, URZ ;  /* 0x0000003f3f3ff290 */ /* 0x000ff6000fffe03f */
[----:B------:R-:W-:Y:S01]  /*93670*/  @!UPT UIADD3 URZ, URZ, URZ, URZ ;  /* 0x0000003f3f3ff290 */ /* 0x000fe2000fffe03f */
[----:B------:R0:W-:Y:S01]  /*93680*/  STL.64 [R1+0x430], R4 ;  /* 0x0004300401007387 */ /* 0x0001e20000100a00 */
[----:B------:R-:W-:Y:S03]  /*93690*/  STL.64 [R1+0x438], R6 ;  /* 0x0004380601007387 */ /* 0x000fe60000100a00 */
[----:B0-----:R-:W2:Y:S01]  /*936a0*/  LDL.LU.64 R4, [R1+0x3860] ;  /* 0x0038600001047983 */ /* 0x001ea20000300a00 */
[----:B------:R-:W-:Y:S02]  /*936b0*/  IMAD.MOV.U32 R14, RZ, RZ, R25 ;  /* 0x000000ffff0e7224 */ /* 0x000fe400078e0019 */
[----:B------:R-:W-:Y:S02]  /*936c0*/  IMAD.MOV.U32 R15, RZ, RZ, R24 ;  /* 0x000000ffff0f7224 */ /* 0x000fe400078e0018 */
[----:B------:R-:W3:Y:S01]  /*936d0*/  LDL.LU.64 R24, [R1+0x60] ;  /* 0x0000600001187983 */ /* 0x000ee20000300a00 */
[----:B------:R-:W-:Y:S02]  /*936e0*/  STL [R1+0x3768], R14 ;  /* 0x0037680e01007387 */ /* 0x000fe40000100800 */
[----:B------:R-:W-:Y:S02]  /*936f0*/  STL [R1+0x3764], R15 ;  /* 0x0037640f01007387 */ /* 0x000fe40000100800 */
[----:B------:R0:W-:Y:S02]  /*93700*/  STL.64 [R1+0x3818], R12 ;  /* 0x0038180c01007387 */ /* 0x0001e40000100a00 */
        /* <DEDUP_REMOVED lines=30> */
[----:B------:R0:W-:Y:S02]  /*938f0*/  STL.64 [R1+0x408], R6 ;  /* 0x0004080601007387 */ /* 0x0001e40000100a00 */
[----:B0-----:R-:W-:Y:S02]  /*93900*/  IMAD.MOV.U32 R7, RZ, RZ, R17 ;  /* 0x000000ffff077224 */ /* 0x001fe400078e0011 */
[----:B------:R-:W-:Y:S02]  /*93910*/  IMAD.MOV.U32 R6, RZ, RZ, R16 ;  /* 0x000000ffff067224 */ /* 0x000fe400078e0010 */
[----:B------:R-:W2:Y:S01]  /*93920*/  LDL.LU.64 R16, [R1+0x3828] ;  /* 0x0038280001107983 */ /* 0x000ea20000300a00 */
[----:B------:R-:W-:Y:S02]  /*93930*/  STL [R1+0x3780], R7 ;  /* 0x0037800701007387 */ /* 0x000fe40000100800 */
[----:B------:R0:W-:Y:S02]  /*93940*/  STL [R1+0x377c], R6 ;  /* 0x00377c0601007387 */ /* 0x0001e40000100800 */
[----:B------:R-:W2:Y:S01]  /*93950*/  LDL.LU R4, [R1+0x370] ;  /* 0x0003700001047983 */ /* 0x000ea20000300800 */
[----:B------:R-:W2:Y:S04]  /*93960*/  LDL.LU R5, [R1+0x374] ;  /* 0x0003740001057983 */ /* 0x000ea80000300800 */
[----:B0-----:R-:W2:Y:S01]  /*93970*/  LDL.LU R6, [R1+0x378] ;  /* 0x0003780001067983 */ /* 0x001ea20000300800 */
[----:B------:R-:W2:Y:S02]  /*93980*/  LDL.LU R7, [R1+0x37c] ;  /* 0x00037c0001077983 */ /* 0x000ea40000300800 */
[C---:B--2---:R-:W-:Y:S11]  /*93990*/  HMMA.16816.F32 R4, R20.reuse, R16, R4 ;  /* 0x000000101404723c */ /* 0x044ff60000001804 */
[----:B------:R-:W-:Y:S11]  /*939a0*/  @!UPT UIADD3 URZ, URZ, URZ, URZ ;  /* 0x0000003f3f3ff290 */ /* 0x000ff6000fffe03f */
[----:B------:R-:W-:Y:S01]  /*939b0*/  @!UPT UIADD3 URZ, URZ, URZ, URZ ;  /* 0x0000003f3f3ff290 */ /* 0x000fe2000fffe03f */
[----:B------:R0:W-:Y:S01]  /*939c0*/  STL.64 [R1+0x3f0], R4 ;  /* 0x0003f00401007387 */ /* 0x0001e20000100a00 */
[----:B------:R-:W-:Y:S02]  /*939d0*/  STL.64 [R1+0x3f8], R6 ;  /* 0x0003f80601007387 */ /* 0x000fe40000100a00 */
[----:B0-----:R-:W-:Y:S02]  /*939e0*/  IMAD.MOV.U32 R4, RZ, RZ, R16 ;  /* 0x000000ffff047224 */ /* 0x001fe400078e0010 */
[----:B------:R-:W-:Y:S02]  /*939f0*/  IMAD.MOV.U32 R5, RZ, RZ, R17 ;  /* 0x000000ffff057224 */ /* 0x000fe400078e0011 */
[----:B------:R-:W2:Y:S04]  /*93a00*/  LDL.LU.64 R16, [R1] ;  /* 0x0000000001107983 */ /* 0x000ea80000300a00 */
[----:B--2---:R0:W-:Y:S04]  /*93a10*/  STL.64 [R1+0x37c0], R16 ;  /* 0x0037c01001007387 */ /* 0x0041e80000100a00 */
[----:B0-----:R-:W2:Y:S01]  /*93a20*/  LDL.LU.64 R16, [R1+0x70] ;  /* 0x0000700001107983 */ /* 0x001ea20000300a00 */
[----:B------:R-:W-:Y:S02]  /*93a30*/  STL [R1+0x3788], R5 ;  /* 0x0037880501007387 */ /* 0x000fe40000100800 */
[----:B------:R0:W-:Y:S02]  /*93a40*/  STL [R1+0x3784], R4 ;  /* 0x0037840401007387 */ /* 0x0001e40000100800 */
[----:B0-----:R-:W2:Y:S01]  /*93a50*/  LDL.LU R4, [R1+0x360] ;  /* 0x0003600001047983 */ /* 0x001ea20000300800 */
[----:B------:R-:W2:Y:S02]  /*93a60*/  LDL.LU R5, [R1+0x364] ;  /* 0x0003640001057983 */ /* 0x000ea40000300800 */
[----:B------:R-:W2:Y:S02]  /*93a70*/  LDL.LU R6, [R1+0x368] ;  /* 0x0003680001067983 */ /* 0x000ea40000300800 */
[----:B------:R-:W2:Y:S02]  /*93a80*/  LDL.LU R7, [R1+0x36c] ;  /* 0x00036c0001077983 */ /* 0x000ea40000300800 */
[----:B--2---:R-:W-:Y:S01]  /*93a90*/  HMMA.16816.F32 R4, R20, R16, R4 ;  /* 0x000000101404723c */ /* 0x004fe20000001804 */
[----:B------:R-:W-:-:S02]  /*93aa0*/  IMAD.MOV.U32 R11, RZ, RZ, R16 ;  /* 0x000000ffff0b7224 */ /* 0x000fc400078e0010 */
[----:B------:R-:W-:Y:S11]  /*93ab0*/  IMAD.MOV.U32 R10, RZ, RZ, R17 ;  /* 0x000000ffff0a7224 */ /* 0x000ff600078e0011 */
[----:B------:R-:W-:Y:S09]  /*93ac0*/  @!UPT UIADD3 URZ, URZ, URZ, URZ ;  /* 0x0000003f3f3ff290 */ /* 0x000ff2000fffe03f */
[----:B------:R-:W-:Y:S01]  /*93ad0*/  STL.64 [R1+0x3e0], R4 ;  /* 0x0003e00401007387 */ /* 0x000fe20000100a00 */
[----:B------:R3:W-:Y:S02]  /*93ae0*/  STL.64 [R1+0x3e8], R6 ;  /* 0x0003e80601007387 */ /* 0x0007e40000100a00 */
[----:B------:R-:W2:Y:S01]  /*93af0*/  LDL.LU.64 R16, [R1+0x10] ;  /* 0x0000100001107983 */ /* 0x000ea20000300a00 */
[----:B---3--:R-:W-:Y:S01]  /*93b00*/  HMMA.16816.F32 R4, R20, R24, R12 ;  /* 0x000000181404723c */ /* 0x008fe2000000180c */
[----:B--2---:R-:W-:Y:S01]  /*93b10*/  STL.64 [R1+0x37d8], R16 ;  /* 0x0037d81001007387 */ /* 0x004fe20000100a00 */
[----:B------:R-:W-:Y:S02]  /*93b20*/  STL [R1+0x3790], R10 ;  /* 0x0037900a01007387 */ /* 0x000fe40000100800 */
[----:B------:R-:W-:Y:S02]  /*93b30*/  STL [R1+0x378c], R11 ;  /* 0x00378c0b01007387 */ /* 0x000fe40000100800 */
[----:B------:R0:W-:Y:S11]  /*93b40*/  STL.64 [R1+0x37e0], R8 ;  /* 0x0037e00801007387 */ /* 0x0001f60000100a00 */
[----:B------:R-:W-:Y:S06]  /*93b50*/  @!UPT UIADD3 URZ, URZ, URZ, URZ ;  /* 0x0000003f3f3ff290 */ /* 0x000fec000fffe03f */
[----:B------:R1:W-:Y:S01]  /*93b60*/  STL.64 [R1+0x3d0], R4 ;  /* 0x0003d00401007387 */ /* 0x0003e20000100a00 */
[----:B------:R2:W-:Y:S03]  /*93b70*/  STL.64 [R1+0x3d8], R6 ;  /* 0x0003d80601007387 */ /* 0x0005e60000100a00 */
[----:B0-----:R-:W3:Y:S01]  /*93b80*/  LDL.LU R8, [R1+0x9c0] ;  /* 0x0009c00001087983 */ /* 0x001ee20000300800 */
[----:B------:R-:W3:Y:S02]  /*93b90*/  LDL.LU R9, [R1+0x9c4] ;  /* 0x0009c40001097983 */ /* 0x000ee40000300800 */
[----:B------:R-:W4:Y:S02]  /*93ba0*/  LDL.LU R10, [R1+0x9c8] ;  /* 0x0009c800010a7983 */ /* 0x000f240000300800 */
[----:B------:R-:W4:Y:S01]  /*93bb0*/  LDL.LU R11, [R1+0x9cc] ;  /* 0x0009cc00010b7983 */ /* 0x000f220000300800 */
[----:B-1----:R-:W3:Y:S01]  /*93bc0*/  LDL.LU R4, [R1+0x9e0] ;  /* 0x0009e00001047983 */ /* 0x002ee20000300800 */
[----:B------:R-:W3:Y:S02]  /*93bd0*/  LDL.LU R5, [R1+0x9e4] ;  /* 0x0009e40001057983 */ /* 0x000ee40000300800 */
[----:B--2---:R-:W2:Y:S02]  /*93be0*/  LDL.LU R6, [R1+0x9e8] ;  /* 0x0009e80001067983 */ /* 0x004ea40000300800 */
[----:B------:R-:W2:Y:S01]  /*93bf0*/  LDL.LU R7, [R1+0x9ec] ;  /* 0x0009ec0001077983 */ /* 0x000ea20000300800 */
[----:B------:R-:W3:Y:S01]  /*93c00*/  LDL.LU R12, [R1+0x9f0] ;  /* 0x0009f000010c7983 */ /* 0x000ee20000300800 */
[----:B------:R-:W4:Y:S02]  /*93c10*/  LDL.LU R13, [R1+0x9f4] ;  /* 0x0009f400010d7983 */ /* 0x000f240000300800 */
[----:B------:R-:W4:Y:S02]  /*93c20*/  LDL.LU R14, [R1+0x9f8] ;  /* 0x0009f800010e7983 */ /* 0x000f240000300800 */
[----:B------:R-:W4:Y:S01]  /*93c30*/  LDL.LU R15, [R1+0x9fc] ;  /* 0x0009fc00010f7983 */ /* 0x000f220000300800 */
[----:B--2---:R-:W-:Y:S01]  /*93c40*/  STL.64 [R1+0x3810], R6 ;  /* 0x0038100601007387 */ /* 0x004fe20000100a00 */
[----:B---3--:R0:W-:Y:S03]  /*93c50*/  STL.64 [R1+0x3808], R4 ;  /* 0x0038080401007387 */ /* 0x0081e60000100a00 */
[----:B0-----:R-:W2:Y:S01]  /*93c60*/  LDL.LU.64 R4, [R1+0x50] ;  /* 0x0000500001047983 */ /* 0x001ea20000300a00 */
[----:B----4-:R-:W-:Y:S02]  /*93c70*/  STL.64 [R1+0x37f0], R10 ;  /* 0x0037f00a01007387 */ /* 0x010fe40000100a00 */
[----:B------:R0:W-:Y:S02]  /*93c80*/  STL.64 [R1+0x37e8], R8 ;  /* 0x0037e80801007387 */ /* 0x0001e40000100a00 */
[----:B0-----:R-:W3:Y:S01]  /*93c90*/  LDL.LU.64 R8, [R1+0x30] ;  /* 0x0000300001087983 */ /* 0x001ee20000300a00 */
[----:B------:R-:W-:-:S02]  /*93ca0*/  IMAD.MOV.U32 R0, RZ, RZ, R24 ;  /* 0x000000ffff007224 */ /* 0x000fc400078e0018 */
[----:B------:R-:W-:Y:S02]  /*93cb0*/  IMAD.MOV.U32 R29, RZ, RZ, R25 ;  /* 0x000000ffff1d7224 */ /* 0x000fe400078e0019 */
[----:B------:R-:W0:Y:S04]  /*93cc0*/  LDSM.16.MT88.4 R24, [R3+0x27000] ;  /* 0x027000000318783b */ /* 0x000e280000004200 */
[----:B---3--:R1:W-:Y:S04]  /*93cd0*/  STL.64 [R1+0x3800], R8 ;  /* 0x0038000801007387 */ /* 0x0083e80000100a00 */
[----:B-1----:R-:W3:Y:S01]  /*93ce0*/  LDL.LU.64 R8, [R1+0x40] ;  /* 0x0000400001087983 */ /* 0x002ee20000300a00 */
[----:B------:R-:W4:Y:S03]  /*93cf0*/  LDL.LU.64 R16, [R1+0x20] ;  /* 0x0000200001107983 */ /* 0x000f260000300a00 */
[----:B----4-:R1:W-:Y:S04]  /*93d00*/  STL.64 [R1+0x37f8], R16 ;  /* 0x0037f81001007387 */ /* 0x0103e80000100a00 */
[----:B-1----:R-:W4:Y:S01]  /*93d10*/  LDL.LU R16, [R1+0x9d0] ;  /* 0x0009d00001107983 */ /* 0x002f220000300800 */
[----:B------:R-:W4:Y:S02]  /*93d20*/  LDL.LU R17, [R1+0x9d4] ;  /* 0x0009d40001117983 */ /* 0x000f240000300800 */
[----:B------:R-:W4:Y:S02]  /*93d30*/  LDL.LU R18, [R1+0x9d8] ;  /* 0x0009d80001127983 */ /* 0x000f240000300800 */
[----:B------:R-:W4:Y:S01]  /*93d40*/  LDL.LU R19, [R1+0x9dc] ;  /* 0x0009dc0001137983 */ /* 0x000f220000300800 */
[----:B------:R-:W-:Y:S01]  /*93d50*/  STL [R1+0x3798], R29 ;  /* 0x0037981d01007387 */ /* 0x000fe20000100800 */
[----:B------:R-:W-:Y:S02]  /*93d60*/  STL [R1+0x3794], R0 ;  /* 0x0037940001007387 */ /* 0x000fe40000100800 */
[----:B0-----:R-:W-:Y:S02]  /*93d70*/  STL.64 [R1+0x3608], R26 ;  /* 0x0036081a01007387 */ /* 0x001fe40000100a00 */
[----:B------:R0:W-:Y:S02]  /*93d80*/  STL.64 [R1+0x3600], R24 ;  /* 0x0036001801007387 */ /* 0x0001e40000100a00 */
        /* <DEDUP_REMOVED lines=17> */
[----:B------:R0:W-:Y:S01]  /*93ea0*/  STL.64 [R1+0x3c0], R12 ;  /* 0x0003c00c01007387 */ /* 0x0001e20000100a00 */
[----:B------:R1:W-:Y:S04]  /*93eb0*/  STL.64 [R1+0x3c8], R14 ;  /* 0x0003c80e01007387 */ /* 0x0003e80000100a00 */
[----:B0-----:R-:W3:Y:S01]  /*93ec0*/  LDL.LU.64 R12, [R1+0x3818] ;  /* 0x00381800010c7983 */ /* 0x001ee20000300a00 */
[----:B-1----:R-:W-:-:S02]  /*93ed0*/  IMAD.MOV.U32 R14, RZ, RZ, R4 ;  /* 0x000000ffff0e7224 */ /* 0x002fc400078e0004 */
[----:B------:R-:W-:Y:S02]  /*93ee0*/  IMAD.MOV.U32 R15, RZ, RZ, R5 ;  /* 0x000000ffff0f7224 */ /* 0x000fe400078e0005 */
[----:B------:R-:W2:Y:S01]  /*93ef0*/  LDL.LU.64 R6, [R1+0x3810] ;  /* 0x0038100001067983 */ /* 0x000ea20000300a00 */
[----:B------:R-:W2:Y:S02]  /*93f00*/  LDL.LU.64 R4, [R1+0x3808] ;  /* 0x0038080001047983 */ /* 0x000ea40000300a00 */
[C---:B--2---:R-:W-:Y:S11]  /*93f10*/  HMMA.16816.F32 R4, R20.reuse, R8, R4 ;  /* 0x000000081404723c */ /* 0x044ff60000001804 */
        /* <DEDUP_REMOVED lines=16> */
[----:B--2---:R-:W-:Y:S11]  /*94020*/  HMMA.16816.F32 R8, R20, R16, R8 ;  /* 0x000000101408723c */ /* 0x004ff60000001808 */
[----:B------:R-:W-:Y:S11]  /*94030*/  @!UPT UIADD3 URZ, URZ, URZ, URZ ;  /* 0x0000003f3f3ff290 */ /* 0x000ff6000fffe03f */
[----:B------:R-:W-:Y:S01]  /*94040*/  @!UPT UIADD3 URZ, URZ, URZ, URZ ;  /* 0x0000003f3f3ff290 */ /* 0x000fe2000fffe03f */
[----:B------:R0:W-:Y:S01]  /*94050*/  STL.64 [R1+0x390], R8 ;  /* 0x0003900801007387 */ /* 0x0001e20000100a00 */
[----:B------:R1:W-:Y:S03]  /*94060*/  STL.64 [R1+0x398], R10 ;  /* 0x0003980a01007387 */ /* 0x0003e60000100a00 */
[----:B0-----:R-:W2:Y:S01]  /*94070*/  LDL.LU.64 R8, [R1+0x37e0] ;  /* 0x0037e00001087983 */ /* 0x001ea20000300a00 */
[----:B-1----:R-:W-:Y:S02]  /*94080*/  IMAD.MOV.U32 R10, RZ, RZ, R16 ;  /* 0x000000ffff0a7224 */ /* 0x002fe400078e0010 */
[----:B------:R-:W-:Y:S02]  /*94090*/  IMAD.MOV.U32 R11, RZ, RZ, R17 ;  /* 0x000000ffff0b7224 */ /* 0x000fe400078e0011 */
[----:B------:R-:W4:Y:S01]  /*940a0*/  LDL.LU.64 R16, [R1+0x37d8] ;  /* 0x0037d80001107983 */ /* 0x000f220000300a00 */
[----:B------:R-:W-:-:S07]  /*940b0*/  IMAD.MOV.U32 R27, RZ, RZ, R2 ;  /* 0x000000ffff1b7224 */ /* 0x000fce00078e0002 */
        /* <DEDUP_REMOVED lines=17> */
[----:B------:R-:W2:Y:S02]  /*941d0*/  LDL.LU.64 R18, [R1+0x37a8] ;  /* 0x0037a80001127983 */ /* 0x000ea40000300a00 */
[----:B------:R-:W4:Y:S02]  /*941e0*/  LDL.LU.64 R16, [R1+0x37a0] ;  /* 0x0037a00001107983 */ /* 0x000f240000300a00 */
[C---:B----4-:R-:W-:Y:S01]  /*941f0*/  HMMA.16816.F32 R24, R20.reuse, R16, R24 ;  /* 0x000000101418723c */ /* 0x050fe20000001818 */
[----:B--2---:R-:W-:Y:S01]  /*94200*/  STL.64 [R1+0x3630], R18 ;  /* 0x0036301201007387 */ /* 0x004fe20000100a00 */
[----:B------:R0:W-:Y:S11]  /*94210*/  STL.64 [R1+0x3628], R16 ;  /* 0x0036281001007387 */ /* 0x0001f60000100a00 */
[----:B------:R-:W-:Y:S10]  /*94220*/  @!UPT UIADD3 URZ, URZ, URZ, URZ ;  /* 0x0000003f3f3ff290 */ /* 0x000ff4000fffe03f */
[----:B------:R1:W-:Y:S01]  /*94230*/  STL.64 [R1+0x360], R24 ;  /* 0x0003601801007387 */ /* 0x0003e20000100a00 */
[----:B------:R2:W-:Y:S02]  /*94240*/  STL.64 [R1+0x368], R26 ;  /* 0x0003681a01007387 */ /* 0x0005e40000100a00 */
[----:B0-----:R-:W4:Y:S02]  /*94250*/  LDL.LU R16, [R1+0x940] ;  /* 0x0009400001107983 */ /* 0x001f240000300800 */
[----:B------:R-:W4:Y:S01]  /*94260*/  LDL.LU R17, [R1+0x944] ;  /* 0x0009440001117983 */ /* 0x000f220000300800 */
[----:B------:R-:W4:Y:S01]  /*94270*/  LDL.LU R18, [R1+0x948] ;  /* 0x0009480001127983 */ /* 0x000f220000300800 */
[----:B------:R-:W4:Y:S03]  /*94280*/  LDL.LU R19, [R1+0x94c] ;  /* 0x00094c0001137983 */ /* 0x000f260000300800 */
[----:B-1----:R-:W3:Y:S01]  /*94290*/  LDL.LU R24, [R1+0x5b0] ;  /* 0x0005b00001187983 */ /* 0x002ee20000300800 */
[----:B------:R-:W3:Y:S02]  /*942a0*/  LDL.LU R25, [R1+0x5b4] ;  /* 0x0005b40001197983 */ /* 0x000ee40000300800 */
[----:B--2---:R-:W2:Y:S02]  /*942b0*/  LDL.LU R26, [R1+0x5b8] ;  /* 0x0005b800011a7983 */ /* 0x004ea40000300800 */
        /* <DEDUP_REMOVED lines=8> */
[C---:B--2---:R-:W-:Y:S08]  /*94340*/  HMMA.16816.F32 R24, R20.reuse, R12, R24 ;  /* 0x0000000c1418723c */ /* 0x044ff00000001818 */
[----:B----4-:R-:W-:Y:S07]  /*94350*/  HMMA.16816.F32 R20, R20, R8, R16 ;  /* 0x000000081414723c */ /* 0x010fee0000001810 */
[----:B------:R-:W-:-:S02]  /*94360*/  IMAD.MOV.U32 R16, RZ, RZ, R29 ;  /* 0x000000ffff107224 */ /* 0x000fc400078e001d */
[----:B------:R-:W-:-:S06]  /*94370*/  IMAD.MOV.U32 R17, RZ, RZ, R0 ;  /* 0x000000ffff117224 */ /* 0x000fcc00078e0000 */
[----:B------:R0:W-:Y:S01]  /*94380*/  STL.64 [R1+0x350], R24 ;  /* 0x0003501801007387 */ /* 0x0001e20000100a00 */
[----:B------:R1:W-:Y:S02]  /*94390*/  STL.64 [R1+0x358], R26 ;  /* 0x0003581a01007387 */ /* 0x0003e40000100a00 */
[----:B------:R-:W2:Y:S05]  /*943a0*/  LDL.LU R29, [R1+0x3798] ;  /* 0x00379800011d7983 */ /* 0x000eaa0000300800 */
[----:B------:R-:W-:Y:S01]  /*943b0*/  STL.64 [R1+0x1d0], R20 ;  /* 0x0001d01401007387 */ /* 0x000fe20000100a00 */
[----:B------:R-:W-:Y:S01]  /*943c0*/  STL.64 [R1+0x1d8], R22 ;  /* 0x0001d81601007387 */ /* 0x000fe20000100a00 */
[----:B------:R-:W3:Y:S02]  /*943d0*/  LDL.LU R0, [R1+0x3794] ;  /* 0x0037940001007983 */ /* 0x000ee40000300800 */
[----:B------:R4:W-:Y:S01]  /*943e0*/  STL.64 [R1+0x3650], R16 ;  /* 0x0036501001007387 */ /* 0x0009e20000100a00 */
[----:B0-----:R-:W2:Y:S01]  /*943f0*/  LDL.LU R24, [R1+0x110] ;  /* 0x0001100001187983 */ /* 0x001ea20000300800 */
[----:B------:R-:W2:Y:S02]  /*94400*/  LDL.LU R25, [R1+0x114] ;  /* 0x0001140001197983 */ /* 0x000ea40000300800 */
[----:B-1----:R-:W2:Y:S02]  /*94410*/  LDL.LU R26, [R1+0x118] ;  /* 0x00011800011a7983 */ /* 0x002ea40000300800 */
[----:B------:R-:W2:Y:S02]  /*94420*/  LDL.LU R27, [R1+0x11c] ;  /* 0x00011c00011b7983 */ /* 0x000ea40000300800 */
[----:B------:R-:W-:-:S02]  /*94430*/  IMAD.MOV.U32 R12, RZ, RZ, R10 ;  /* 0x000000ffff0c7224 */ /* 0x000fc400078e000a */
[----:B------:R-:W-:Y:S01]  /*94440*/  IMAD.MOV.U32 R13, RZ, RZ, R11 ;  /* 0x000000ffff0d7224 */ /* 0x000fe200078e000b */
[----:B--2---:R-:W-:Y:S01]  /*94450*/  STL.64 [R1+0x3660], R26 ;  /* 0x0036601a01007387 */ /* 0x004fe20000100a00 */
[----:B------:R0:W-:Y:S02]  /*94460*/  STL.64 [R1+0x3658], R24 ;  /* 0x0036581801007387 */ /* 0x0001e40000100a00 */
[----:B------:R-:W2:Y:S02]  /*94470*/  LDL.LU R10, [R1+0x3790] ;  /* 0x00379000010a7983 */ /* 0x000ea40000300800 */
[----:B------:R-:W2:Y:S01]  /*94480*/  LDL.LU R11, [R1+0x378c] ;  /* 0x00378c00010b7983 */ /* 0x000ea20000300800 */
[----:B------:R-:W-:Y:S01]  /*94490*/  STL.64 [R1+0x3668], R12 ;  /* 0x0036680c01007387 */ /* 0x000fe20000100a00 */
[----:B----4-:R-:W4:Y:S02]  /*944a0*/  LDL.LU R16, [R1+0x120] ;  /* 0x0001200001107983 */ /* 0x010f240000300800 */
[----:B------:R-:W4:Y:S02]  /*944b0*/  LDL.LU R17, [R1+0x124] ;  /* 0x0001240001117983 */ /* 0x000f240000300800 */
[----:B------:R-:W2:Y:S01]  /*944c0*/  LDL.LU R18, [R1+0x128] ;  /* 0x0001280001127983 */ /* 0x000ea20000300800 */
[----:B------:R-:W2:Y:S01]  /*944d0*/  LDL.LU R19, [R1+0x12c] ;  /* 0x00012c0001137983 */ /* 0x000ea20000300800 */
[----:B0-----:R-:W-:-:S02]  /*944e0*/  IMAD.MOV.U32 R24, RZ, RZ, R5 ;  /* 0x000000ffff187224 */ /* 0x001fc400078e0005 */
[----:B------:R-:W-:Y:S02]  /*944f0*/  IMAD.MOV.U32 R25, RZ, RZ, R4 ;  /* 0x000000ffff197224 */ /* 0x000fe400078e0004 */
        /* <DEDUP_REMOVED lines=8> */
[----:B------:R-:W-:Y:S01]  /*94580*/  IMAD.MOV.U32 R17, RZ, RZ, R6 ;  /* 0x000000ffff117224 */ /* 0x000fe200078e0006 */
[----:B------:R-:W4:Y:S01]  /*94590*/  LDL.LU R7, [R1+0x3780] ;  /* 0x0037800001077983 */ /* 0x000f220000300800 */
[----:B------:R-:W4:Y:S02]  /*945a0*/  LDL.LU R6, [R1+0x377c] ;  /* 0x00377c0001067983 */ /* 0x000f240000300800 */
[----:B------:R-:W4:Y:S02]  /*945b0*/  LDL.LU R0, [R1+0x3778] ;  /* 0x0037780001007983 */ /* 0x000f240000300800 */
[----:B------:R-:W4:Y:S01]  /*945c0*/  LDL.LU R29, [R1+0x3774] ;  /* 0x00377400011d7983 */ /* 0x000f220000300800 */
[----:B------:R0:W-:Y:S01]  /*945d0*/  STL.64 [R1+0x36b0], R20 ;  /* 0x0036b01401007387 */ /* 0x0001e20000100a00 */
[----:B------:R0:W-:Y:S02]  /*945e0*/  STL.64 [R1+0x3688], R16 ;  /* 0x0036881001007387 */ /* 0x0001e40000100a00 */
[----:B-1----:R-:W4:Y:S02]  /*945f0*/  LDL.LU R24, [R1+0x140] ;  /* 0x0001400001187983 */ /* 0x002f240000300800 */
[----:B------:R-:W4:Y:S01]  /*94600*/  LDL.LU R25, [R1+0x144] ;  /* 0x0001440001197983 */ /* 0x000f220000300800 */
[----:B------:R-:W4:Y:S01]  /*94610*/  LDL.LU R26, [R1+0x148] ;  /* 0x00014800011a7983 */ /* 0x000f220000300800 */
[----:B------:R-:W4:Y:S02]  /*94620*/  LDL.LU R27, [R1+0x14c] ;  /* 0x00014c00011b7983 */ /* 0x000f240000300800 */
[----:B0-----:R-:W-:-:S02]  /*94630*/  IMAD.MOV.U32 R20, RZ, RZ, R11 ;  /* 0x000000ffff147224 */ /* 0x001fc400078e000b */
[----:B------:R-:W-:Y:S01]  /*94640*/  IMAD.MOV.U32 R21, RZ, RZ, R10 ;  /* 0x000000ffff157224 */ /* 0x000fe200078e000a */
[----:B------:R-:W4:Y:S01]  /*94650*/  LDL.LU R11, [R1+0x3770] ;  /* 0x00377000010b7983 */ /* 0x000f220000300800 */
[----:B------:R-:W4:Y:S02]  /*94660*/  LDL.LU R10, [R1+0x376c] ;  /* 0x00376c00010a7983 */ /* 0x000f240000300800 */
[----:B------:R-:W-:Y:S01]  /*94670*/  IMAD.MOV.U32 R16, RZ, RZ, R14 ;  /* 0x000000ffff107224 */ /* 0x000fe200078e000e */
[----:B------:R2:W-:Y:S01]  /*94680*/  STL.64 [R1+0x36c8], R20 ;  /* 0x0036c81401007387 */ /* 0x0005e20000100a00 */
[----:B------:R-:W-:Y:S02]  /*94690*/  IMAD.MOV.U32 R17, RZ, RZ, R15 ;  /* 0x000000ffff117224 */ /* 0x000fe400078e000f */
[----:B--2---:R-:W-:Y:S02]  /*946a0*/  IMAD.MOV.U32 R21, RZ, RZ, R5 ;  /* 0x000000ffff157224 */ /* 0x004fe400078e0005 */
[----:B---3--:R-:W-:Y:S01]  /*946b0*/  IMAD.MOV.U32 R20, RZ, RZ, R4 ;  /* 0x000000ffff147224 */ /* 0x008fe200078e0004 */
[----:B----4-:R-:W-:Y:S01]  /*946c0*/  STL.64 [R1+0x3698], R26 ;  /* 0x0036981a01007387 */ /* 0x010fe20000100a00 */
[----:B------:R-:W-:Y:S02]  /*946d0*/  STL.64 [R1+0x3690], R24 ;  /* 0x0036901801007387 */ /* 0x000fe40000100a00 */
[----:B------:R-:W2:Y:S02]  /*946e0*/  LDL.LU R14, [R1+0x3768] ;  /* 0x00376800010e7983 */ /* 0x000ea40000300800 */
[----:B------:R-:W3:Y:S01]  /*946f0*/  LDL.LU R15, [R1+0x3764] ;  /* 0x00376400010f7983 */ /* 0x000ee20000300800 */
[----:B------:R-:W4:Y:S01]  /*94700*/  LDL.LU R4, [R1+0x3760] ;  /* 0x0037600001047983 */ /* 0x000f220000300800 */
[----:B------:R-:W4:Y:S02]  /*94710*/  LDL.LU R5, [R1+0x375c] ;  /* 0x00375c0001057983 */ /* 0x000f240000300800 */
        /* <DEDUP_REMOVED lines=8> */
[----:B------:R-:W4:Y:S01]  /*947a0*/  LDL.LU R6, [R1+0x3758] ;  /* 0x0037580001067983 */ /* 0x000f220000300800 */
[----:B------:R-:W4:Y:S03]  /*947b0*/  LDL.LU R7, [R1+0x3754] ;  /* 0x0037540001077983 */ /* 0x000f260000300800 */
[----:B------:R0:W-:Y:S02]  /*947c0*/  STL.64 [R1+0x36f8], R20 ;  /* 0x0036f81401007387 */ /* 0x0001e40000100a00 */
[----:B0-----:R-:W-:Y:S02]  /*947d0*/  IMAD.MOV.U32 R20, RZ, RZ, R29 ;  /* 0x000000ffff147224 */ /* 0x001fe400078e001d */
        /* <DEDUP_REMOVED lines=39> */
[----:B---3--:R-:W-:-:S02]  /*94a50*/  IMAD.MOV.U32 R20, RZ, RZ, R15 ;  /* 0x000000ffff147224 */ /* 0x008fc400078e000f */
[----:B------:R-:W-:Y:S01]  /*94a60*/  IMAD.MOV.U32 R21, RZ, RZ, R14 ;  /* 0x000000ffff157224 */ /* 0x000fe200078e000e */
[----:B--2---:R-:W-:Y:S01]  /*94a70*/  STL.64 [R1+0x3738], R18 ;  /* 0x0037381201007387 */ /* 0x004fe20000100a00 */
[----:B------:R0:W-:Y:S03]  /*94a80*/  STL.64 [R1+0x3730], R16 ;  /* 0x0037301001007387 */ /* 0x0001e60000100a00 */
[----:B0-----:R-:W4:Y:S01]  /*94a90*/  LDL.LU R16, [R1+0x930] ;  /* 0x0009300001107983 */ /* 0x001f220000300800 */
[----:B------:R-:W4:Y:S02]  /*94aa0*/  LDL.LU R17, [R1+0x934] ;  /* 0x0009340001117983 */ /* 0x000f240000300800 */
[----:B------:R-:W4:Y:S02]  /*94ab0*/  LDL.LU R18, [R1+0x938] ;  /* 0x0009380001127983 */ /* 0x000f240000300800 */
[----:B------:R-:W4:Y:S01]  /*94ac0*/  LDL.LU R19, [R1+0x93c] ;  /* 0x00093c0001137983 */ /* 0x000f220000300800 */
[----:B------:R-:W2:Y:S01]  /*94ad0*/  LDL.LU R24, [R1+0x150] ;  /* 0x0001500001187983 */ /* 0x000ea20000300800 */
        /* <DEDUP_REMOVED lines=10> */
[----:B------:R-:W2:Y:S01]  /*94b80*/  LDL.LU R28, [R1+0x3740] ;  /* 0x00374000011c7983 */ /* 0x000ea20000300800 */
[----:B----4-:R-:W-:Y:S03]  /*94b90*/  HMMA.16816.F32 R20, R4, R20, R16 ;  /* 0x000000140414723c */ /* 0x010fe60000001810 */
[----:B------:R-:W4:Y:S01]  /*94ba0*/  LDL.LU.64 R18, [R1+0x3738] ;  /* 0x0037380001127983 */ /* 0x000f220000300a00 */
[----:B------:R-:W4:Y:S11]  /*94bb0*/  LDL.LU.64 R16, [R1+0x3730] ;  /* 0x0037300001107983 */ /* 0x000f360000300a00 */
[----:B------:R-:W-:Y:S08]  /*94bc0*/  @!UPT UIADD3 URZ, URZ, URZ, URZ ;  /* 0x0000003f3f3ff290 */ /* 0x000ff0000fffe03f */
[----:B------:R0:W-:Y:S01]  /*94bd0*/  STL.64 [R1+0x1c0], R20 ;  /* 0x0001c01401007387 */ /* 0x0001e20000100a00 */
[----:B------:R4:W-:Y:S03]  /*94be0*/  STL [R1+0x1c8], R22 ;  /* 0x0001c81601007387 */ /* 0x0009e60000100800 */
[----:B0-----:R-:W4:Y:S01]  /*94bf0*/  LDL.LU.64 R20, [R1+0x3728] ;  /* 0x0037280001147983 */ /* 0x001f220000300a00 */
[----:B------:R-:W-:Y:S02]  /*94c00*/  IMAD.MOV.U32 R9, RZ, RZ, R2 ;  /* 0x000000ffff097224 */ /* 0x000fe400078e0002 */
[----:B------:R-:W-:-:S05]  /*94c10*/  IMAD.MOV.U32 R2, RZ, RZ, R23 ;  /* 0x000000ffff027224 */ /* 0x000fca00078e0017 */
[----:B------:R-:W-:Y:S01]  /*94c20*/  STL [R1+0x2dd0], R2 ;  /* 0x002dd00201007387 */ /* 0x000fe20000100800 */
[C---:B----4-:R-:W-:Y:S03]  /*94c30*/  HMMA.16816.F32 R20, R4.reuse, R20, R16 ;  /* 0x000000140414723c */ /* 0x050fe60000001810 */
[----:B------:R-:W4:Y:S01]  /*94c40*/  LDL.LU.64 R18, [R1+0x3720] ;  /* 0x0037200001127983 */ /* 0x000f220000300a00 */
[----:B------:R-:W4:Y:S11]  /*94c50*/  LDL.LU.64 R16, [R1+0x3718] ;  /* 0x0037180001107983 */ /* 0x000f360000300a00 */
[----:B------:R-:W-:Y:S08]  /*94c60*/  @!UPT UIADD3 URZ, URZ, URZ, URZ ;  /* 0x0000003f3f3ff290 */ /* 0x000ff0000fffe03f */
[----:B------:R0:W-:Y:S01]  /*94c70*/  STL.64 [R1+0x1b0], R20 ;  /* 0x0001b01401007387 */ /* 0x0001e20000100a00 */
[----:B------:R4:W-:Y:S03]  /*94c80*/  STL.64 [R1+0x1b8], R22 ;  /* 0x0001b81601007387 */ /* 0x0009e60000100a00 */
[----:B0-----:R-:W4:Y:S02]  /*94c90*/  LDL.LU.64 R20, [R1+0x3710] ;  /* 0x0037100001147983 */ /* 0x001f240000300a00 */
[----:B----4-:R-:W-:Y:S02]  /*94ca0*/  HMMA.16816.F32 R20, R4, R20, R16 ;  /* 0x000000140414723c */ /* 0x010fe40000001810 */
[----:B------:R-:W4:Y:S01]  /*94cb0*/  LDL.LU.64 R18, [R1+0x3708] ;  /* 0x0037080001127983 */ /* 0x000f220000300a00 */
[----:B------:R-:W4:Y:S11]  /*94cc0*/  LDL.LU.64 R16, [R1+0x3700] ;  /* 0x0037000001107983 */ /* 0x000f360000300a00 */
[----:B------:R-:W-:Y:S09]  /*94cd0*/  @!UPT UIADD3 URZ, URZ, URZ, URZ ;  /* 0x0000003f3f3ff290 */ /* 0x000ff2000fffe03f */
[----:B------:R0:W-:Y:S01]  /*94ce0*/  STL.64 [R1+0x1a0], R20 ;  /* 0x0001a01401007387 */ /* 0x0001e20000100a00 */
[----:B------:R4:W-:Y:S03]  /*94cf0*/  STL [R1+0x1a8], R22 ;  /* 0x0001a81601007387 */ /* 0x0009e60000100800 */
[----:B0-----:R-:W4:Y:S01]  /*94d00*/  LDL.LU.64 R20, [R1+0x36f8] ;  /* 0x0036f80001147983 */ /* 0x001f220000300a00 */
        /* <DEDUP_REMOVED lines=25> */
[C---:B----4-:R-:W-:Y:S02]  /*94ea0*/  HMMA.16816.F32 R20, R4.reuse, R20, R16 ;  /* 0x000000140414723c */ /* 0x050fe40000001810 */
[----:B------:R-:W2:Y:S11]  /*94eb0*/  LDL.LU.64 R16, [R1+0x36a8] ;  /* 0x0036a80001107983 */ /* 0x000eb60000300a00 */
[----:B------:R-:W-:Y:S10]  /*94ec0*/  @!UPT UIADD3 URZ, URZ, URZ, URZ ;  /* 0x0000003f3f3ff290 */ /* 0x000ff4000fffe03f */
[----:B------:R-:W-:Y:S01]  /*94ed0*/  STL.64 [R1+0x160], R20 ;  /* 0x0001601401007387 */ /* 0x000fe20000100a00 */
[----:B------:R-:W-:Y:S02]  /*94ee0*/  STL [R1+0x168], R22 ;  /* 0x0001681601007387 */ /* 0x000fe40000100800 */
[----:B------:R-:W-:Y:S02]  /*94ef0*/  IMAD.MOV.U32 R2, RZ, RZ, R23 ;  /* 0x000000ffff027224 */ /* 0x000fe400078e0017 */
[----:B------:R0:W1:Y:S04]  /*94f00*/  LDSM.16.MT88.4 R20, [R3+0x27080] ;  /* 0x027080000314783b */ /* 0x0000680000004200 */
[----:B------:R-:W-:Y:S04]  /*94f10*/  STL [R1+0x2ddc], R2 ;  /* 0x002ddc0201007387 */ /* 0x000fe80000100800 */
[----:B0-----:R-:W4:Y:S04]  /*94f20*/  LDL.LU R3, [R1+0x36a0] ;  /* 0x0036a00001037983 */ /* 0x001f280000300800 */
[----:B-1----:R-:W-:Y:S01]  /*94f30*/  STL.64 [R1+0x34d8], R22 ;  /* 0x0034d81601007387 */ /* 0x002fe20000100a00 */
[----:B------:R0:W-:Y:S03]  /*94f40*/  STL.64 [R1+0x34d0], R20 ;  /* 0x0034d01401007387 */ /* 0x0001e60000100a00 */
        /* <DEDUP_REMOVED lines=12> */
[----:B------:R-:W3:Y:S11]  /*95010*/  LDL.LU.64 R24, [R1+0x3680] ;  /* 0x0036800001187983 */ /* 0x000ef60000300a00 */
[----:B------:R-:W-:Y:S10]  /*95020*/  @!UPT UIADD3 URZ, URZ, URZ, URZ ;  /* 0x0000003f3f3ff290 */ /* 0x000ff4000fffe03f */
[----:B------:R-:W-:Y:S01]  /*95030*/  STL.64 [R1+0x140], R16 ;  /* 0x0001401001007387 */ /* 0x000fe20000100a00 */
[----:B------:R-:W-:Y:S02]  /*95040*/  IMAD.MOV.U32 R2, RZ, RZ, R19 ;  /* 0x000000ffff027224 */ /* 0x000fe400078e0013 */
[----:B------:R0:W-:Y:S02]  /*95050*/  STL [R1+0x148], R18 ;  /* 0x0001481201007387 */ /* 0x0001e40000100800 */
[----:B0-----:R-:W2:Y:S01]  /*95060*/  LDL.LU.64 R18, [R1+0x3678] ;  /* 0x0036780001127983 */ /* 0x001ea20000300a00 */
[----:B------:R-:W2:Y:S02]  /*95070*/  LDL.LU.64 R16, [R1+0x3670] ;  /* 0x0036700001107983 */ /* 0x000ea40000300a00 */
[----:B------:R-:W-:Y:S01]  /*95080*/  STL [R1+0x2de0], R2 ;  /* 0x002de00201007387 */ /* 0x000fe20000100800 */
[C---:B---3--:R-:W-:Y:S01]  /*95090*/  HMMA.16816.F32 R24, R4.reuse, R24, R12 ;  /* 0x000000180418723c */ /* 0x048fe2000000180c */
[----:B------:R-:W2:Y:S11]  /*950a0*/  LDL.LU.64 R12, [R1+0x3668] ;  /* 0x00366800010c7983 */ /* 0x000eb60000300a00 */
[----:B------:R-:W-:Y:S11]  /*950b0*/  @!UPT UIADD3 URZ, URZ, URZ, URZ ;  /* 0x0000003f3f3ff290 */ /* 0x000ff6000fffe03f */
[----:B------:R-:W-:Y:S01]  /*950c0*/  STL.64 [R1+0x130], R24 ;  /* 0x0001301801007387 */ /* 0x000fe20000100a00 */
[----:B------:R0:W-:Y:S03]  /*950d0*/  STL.64 [R1+0x138], R26 ;  /* 0x0001381a01007387 */ /* 0x0001e60000100a00 */
[----:B0-----:R-:W3:Y:S01]  /*950e0*/  LDL.LU.64 R26, [R1+0x3660] ;  /* 0x00366000011a7983 */ /* 0x001ee20000300a00 */
[----:B------:R-:W3:Y:S01]  /*950f0*/  LDL.LU.64 R24, [R1+0x3658] ;  /* 0x0036580001187983 */ /* 0x000ee20000300a00 */
[C---:B--2---:R-:W-:Y:S02]  /*95100*/  HMMA.16816.F32 R12, R4.reuse, R12, R16 ;  /* 0x0000000c040c723c */ /* 0x044fe40000001810 */
[----:B------:R-:W3:Y:S11]  /*95110*/  LDL.LU.64 R16, [R1+0x3650] ;  /* 0x0036500001107983 */ /* 0x000ef60000300a00 */
[----:B------:R-:W-:Y:S10]  /*95120*/  @!UPT UIADD3 URZ, URZ, URZ, URZ ;  /* 0x0000003f3f3ff290 */ /* 0x000ff4000fffe03f */
[----:B------:R0:W-:Y:S01]  /*95130*/  STL.64 [R1+0x120], R12 ;  /* 0x0001200c01007387 */ /* 0x0001e20000100a00 */
[----:B------:R-:W-:Y:S03]  /*95140*/  STL.64 [R1+0x128], R14 ;  /* 0x0001280e01007387 */ /* 0x000fe60000100a00 */
[----:B0-----:R-:W2:Y:S01]  /*95150*/  LDL.LU.64 R12, [R1+0x3648] ;  /* 0x00364800010c7983 */ /* 0x001ea20000300a00 */
[C---:B---3--:R-:W-:Y:S03]  /*95160*/  HMMA.16816.F32 R16, R4.reuse, R16, R24 ;  /* 0x000000100410723c */ /* 0x048fe60000001818 */
[----:B------:R-:W3:Y:S01]  /*95170*/  LDL.LU.64 R26, [R1+0x3640] ;  /* 0x00364000011a7983 */ /* 0x000ee20000300a00 */
[----:B------:R-:W3:Y:S11]  /*95180*/  LDL.LU.64 R24, [R1+0x3638] ;  /* 0x0036380001187983 */ /* 0x000ef60000300a00 */
[----:B------:R-:W-:Y:S08]  /*95190*/  @!UPT UIADD3 URZ, URZ, URZ, URZ ;  /* 0x0000003f3f3ff290 */ /* 0x000ff0000fffe03f */
[----:B------:R-:W-:Y:S01]  /*951a0*/  STL.64 [R1+0x110], R16 ;  /* 0x0001101001007387 */ /* 0x000fe20000100a00 */
[----:B------:R0:W-:Y:S03]  /*951b0*/  STL.64 [R1+0x118], R18 ;  /* 0x0001181201007387 */ /* 0x0001e60000100a00 */
[----:B0-----:R-:W2:Y:S01]  /*951c0*/  LDL.LU.64 R18, [R1+0x3630] ;  /* 0x0036300001127983 */ /* 0x001ea20000300a00 */
[----:B------:R-:W3:Y:S01]  /*951d0*/  LDL.LU.64 R16, [R1+0x3628] ;  /* 0x0036280001107983 */ /* 0x000ee20000300a00 */
[C---:B------:R-:W-:Y:S11]  /*951e0*/  HMMA.16816.F32 R20, R4.reuse, R8, R20 ;  /* 0x000000080414723c */ /* 0x040ff60000001814 */
[----:B------:R-:W-:Y:S11]  /*951f0*/  @!UPT UIADD3 URZ, URZ, URZ, URZ ;  /* 0x0000003f3f3ff290 */ /* 0x000ff6000fffe03f */
[----:B------:R-:W-:Y:S01]  /*95200*/  @!UPT UIADD3 URZ, URZ, URZ, URZ ;  /* 0x0000003f3f3ff290 */ /* 0x000fe2000fffe03f */
[----:B------:R0:W-:Y:S01]  /*95210*/  STL.64 [R1+0x100], R20 ;  /* 0x0001001401007387 */ /* 0x0001e20000100a00 */
[----:B------:R1:W-:Y:S03]  /*95220*/  STL.64 [R1+0x108], R22 ;  /* 0x0001081601007387 */ /* 0x0003e60000100a00 */
[----:B0-----:R-:W2:Y:S01]  /*95230*/  LDL.LU R20, [R1+0x550] ;  /* 0x0005500001147983 */ /* 0x001ea20000300800 */
[----:B---3--:R-:W-:Y:S11]  /*95240*/  HMMA.16816.F32 R8, R4, R16, R24 ;  /* 0x000000100408723c */ /* 0x008ff60000001818 */
[----:B------:R-:W-:Y:S11]  /*95250*/  @!UPT UIADD3 URZ, URZ, URZ, URZ ;  /* 0x0000003f3f3ff290 */ /* 0x000ff6000fffe03f */
[----:B------:R-:W-:Y:S01]  /*95260*/  @!UPT UIADD3 URZ, URZ, URZ, URZ ;  /* 0x0000003f3f3ff290 */ /* 0x000fe2000fffe03f */
[----:B------:R0:W-:Y:S01]  /*95270*/  STL.64 [R1+0xf0], R8 ;  /* 0x0000f00801007387 */ /* 0x0001e20000100a00 */
[----:B------:R3:W-:Y:S02]  /*95280*/  STL.64 [R1+0xf8], R10 ;  /* 0x0000f80a01007387 */ /* 0x0007e40000100a00 */
[----:B------:R-:W2:Y:S02]  /*95290*/  LDL.LU R21, [R1+0x554] ;  /* 0x0005540001157983 */ /* 0x000ea40000300800 */
[----:B-1----:R-:W2:Y:S01]  /*952a0*/  LDL.LU R22, [R1+0x558] ;  /* 0x0005580001167983 */ /* 0x002ea20000300800 */
[----:B------:R-:W2:Y:S04]  /*952b0*/  LDL.LU R23, [R1+0x55c] ;  /* 0x00055c0001177983 */ /* 0x000ea80000300800 */
[----:B0-----:R-:W4:Y:S01]  /*952c0*/  LDL.LU R8, [R1+0x5a0] ;  /* 0x0005a00001087983 */ /* 0x001f220000300800 */
[----:B------:R-:W4:Y:S02]  /*952d0*/  LDL.LU R9, [R1+0x5a4] ;  /* 0x0005a40001097983 */ /* 0x000f240000300800 */
[----:B---3--:R-:W3:Y:S02]  /*952e0*/  LDL.LU R10, [R1+0x5a8] ;  /* 0x0005a800010a7983 */ /* 0x008ee40000300800 */
[----:B------:R-:W3:Y:S01]  /*952f0*/  LDL.LU R11, [R1+0x5ac] ;  /* 0x0005ac00010b7983 */ /* 0x000ee20000300800 */
[----:B------:R-:W3:Y:S01]  /*95300*/  LDL.LU R24, [R1+0xd0] ;  /* 0x0000d00001187983 */ /* 0x000ee20000300800 */
[----:B------:R-:W3:Y:S02]  /*95310*/  LDL.LU R25, [R1+0xd4] ;  /* 0x0000d40001197983 */ /* 0x000ee40000300800 */
[----:B------:R-:W3:Y:S02]  /*95320*/  LDL.LU R26, [R1+0xd8] ;  /* 0x0000d800011a7983 */ /* 0x000ee40000300800 */
[----:B------:R-:W3:Y:S01]  /*95330*/  LDL.LU R27, [R1+0xdc] ;  /* 0x0000dc00011b7983 */ /* 0x000ee20000300800 */
[----:B--2---:R0:W-:Y:S01]  /*95340*/  STL.64 [R1+0x35c0], R22 ;  /* 0x0035c01601007387 */ /* 0x0041e20000100a00 */
[----:B------:R-:W-:Y:S03]  /*95350*/  STL.64 [R1+0x35b8], R20 ;  /* 0x0035b81401007387 */ /* 0x000fe60000100a00 */
[----:B0-----:R-:W2:Y:S04]  /*95360*/  LDL.64 R22, [R1+0x98] ;  /* 0x0000980001167983 */ /* 0x001ea80000100a00 */
[----:B--2---:R0:W-:Y:S04]  /*95370*/  STL.64 [R1+0x35d0], R22 ;  /* 0x0035d01601007387 */ /* 0x0041e80000100a00 */
[----:B0-----:R-:W2:Y:S04]  /*95380*/  LDL.64 R22, [R1+0xa8] ;  /* 0x0000a80001167983 */ /* 0x001ea80000100a00 */
[----:B--2---:R0:W-:Y:S01]  /*95390*/  STL.64 [R1+0x35d8], R22 ;  /* 0x0035d81601007387 */ /* 0x0041e20000100a00 */
[----:B------:R-:W2:Y:S02]  /*953a0*/  LDL.LU R20, [R1+0x580] ;  /* 0x0005800001147983 */ /* 0x000ea40000300800 */
        /* <DEDUP_REMOVED lines=9> */
[----:B------:R0:W-:Y:S04]  /*95440*/  STL.64 [R1+0x3558], R18 ;  /* 0x0035581201007387 */ /* 0x0001e80000100a00 */
[----:B0-----:R-:W2:Y:S01]  /*95450*/  LDL.64 R18, [R1+0x78] ;  /* 0x0000780001127983 */ /* 0x001ea20000100a00 */
[----:B----4-:R-:W-:-:S03]  /*95460*/  IMAD.MOV.U32 R17, RZ, RZ, R3 ;  /* 0x000000ffff117224 */ /* 0x010fc600078e0003 */
[----:B--2---:R0:W-:Y:S01]  /*95470*/  STL.64 [R1+0x35c8], R18 ;  /* 0x0035c81201007387 */ /* 0x0041e20000100a00 */
[----:B------:R-:W2:Y:S02]  /*95480*/  LDL.LU R16, [R1+0x560] ;  /* 0x0005600001107983 */ /* 0x000ea40000300800 */
[----:B------:R-:W4:Y:S01]  /*95490*/  LDL.LU R3, [R1+0x3624] ;  /* 0x0036240001037983 */ /* 0x000f220000300800 */
[C---:B---3--:R-:W-:Y:S01]  /*954a0*/  HMMA.16816.F32 R12, R4.reuse, R12, R8 ;  /* 0x0000000c040c723c */ /* 0x048fe20000001808 */
[----:B0-----:R-:W-:Y:S02]  /*954b0*/  IMAD.MOV.U32 R18, RZ, RZ, R28 ;  /* 0x000000ffff127224 */ /* 0x001fe400078e001c */
[----:B------:R-:W-:Y:S01]  /*954c0*/  IMAD.MOV.U32 R19, RZ, RZ, R0 ;  /* 0x000000ffff137224 */ /* 0x000fe200078e0000 */
[----:B------:R-:W3:Y:S04]  /*954d0*/  LDL.LU R28, [R1+0x3620] ;  /* 0x00362000011c7983 */ /* 0x000ee80000300800 */
[----:B------:R0:W-:Y:S04]  /*954e0*/  STL.64 [R1+0x35e8], R18 ;  /* 0x0035e81201007387 */ /* 0x0001e80000100a00 */
[----:B--2---:R-:W-:Y:S01]  /*954f0*/  STL.64 [R1+0x35e0], R16 ;  /* 0x0035e01001007387 */ /* 0x004fe20000100a00 */
[----:B0-----:R-:W2:Y:S02]  /*95500*/  LDL.64 R18, [R1+0xb8] ;  /* 0x0000b80001127983 */ /* 0x001ea40000100a00 */
[----:B------:R-:W2:Y:S02]  /*95510*/  LDL.LU.64 R10, [R1+0x3618] ;  /* 0x00361800010a7983 */ /* 0x000ea40000300a00 */
[----:B------:R-:W2:Y:S07]  /*95520*/  LDL.LU.64 R8, [R1+0x3610] ;  /* 0x0036100001087983 */ /* 0x000eae0000300a00 */
[----:B------:R-:W-:Y:S01]  /*95530*/  IMAD.MOV.U32 R0, RZ, RZ, R15 ;  /* 0x000000ffff007224 */ /* 0x000fe200078e000f */
[----:B------:R0:W-:Y:S01]  /*95540*/  STL.64 [R1+0xe0], R12 ;  /* 0x0000e00c01007387 */ /* 0x0001e20000100a00 */
[----:B------:R-:W-:Y:S03]  /*95550*/  STL [R1+0xe8], R14 ;  /* 0x0000e80e01007387 */ /* 0x000fe60000100800 */
[----:B0-----:R-:W3:Y:S01]  /*95560*/  LDL R13, [R1+0x22c0] ;  /* 0x0022c000010d7983 */ /* 0x001ee20000100800 */
[----:B------:R-:W-:Y:S01]  /*95570*/  STL [R1+0x2de4], R0 ;  /* 0x002de40001007387 */ /* 0x000fe20000100800 */
[----:B--2---:R-:W-:Y:S02]  /*95580*/  HMMA.16816.F32 R4, R4, R8, R24 ;  /* 0x000000080404723c */ /* 0x004fe40000001818 */
[----:B------:R-:W2:Y:S01]  /*95590*/  LDL.LU.64 R26, [R1+0x3608] ;  /* 0x00360800011a7983 */ /* 0x000ea20000300a00 */
[----:B------:R-:W2:Y:S11]  /*955a0*/  LDL.LU.64 R24, [R1+0x3600] ;  /* 0x0036000001187983 */ /* 0x000eb60000300a00 */
[----:B------:R-:W-:Y:S09]  /*955b0*/  @!UPT UIADD3 URZ, URZ, URZ, URZ ;  /* 0x0000003f3f3ff290 */ /* 0x000ff2000fffe03f */
[----:B------:R0:W-:Y:S01]  /*955c0*/  STL.64 [R1+0xd0], R4 ;  /* 0x0000d00401007387 */ /* 0x0001e20000100a00 */
[----:B------:R1:W-:Y:S03]  /*955d0*/  STL.64 [R1+0xd8], R6 ;  /* 0x0000d80601007387 */ /* 0x0003e60000100a00 */
[----:B0-----:R-:W2:Y:S01]  /*955e0*/  LDL.LU R4, [R1+0x540] ;  /* 0x0005400001047983 */ /* 0x001ea20000300800 */
[----:B------:R-:W2:Y:S02]  /*955f0*/  LDL.LU R5, [R1+0x544] ;  /* 0x0005440001057983 */ /* 0x000ea40000300800 */
[----:B-1----:R-:W2:Y:S02]  /*95600*/  LDL.LU R6, [R1+0x548] ;  /* 0x0005480001067983 */ /* 0x002ea40000300800 */
[----:B------:R3:W-:Y:S02]  /*95610*/  STL.64 [R1+0x34e0], R10 ;  /* 0x0034e00a01007387 */ /* 0x0007e40000100a00 */
[----:B---3--:R-:W-:-:S02]  /*95620*/  IMAD.MOV.U32 R10, RZ, RZ, R28 ;  /* 0x000000ffff0a7224 */ /* 0x008fc400078e001c */
[----:B----4-:R-:W-:-:S07]  /*95630*/  IMAD.MOV.U32 R11, RZ, RZ, R3 ;  /* 0x000000ffff0b7224 */ /* 0x010fce00078e0003 */
[C---:B--2---:R-:W-:Y:S01]  /*95640*/  HMMA.16816.F32 R8, R24.reuse, R10, R20 ;  /* 0x0000000a1808723c */ /* 0x044fe20000001814 */
[----:B------:R-:W2:Y:S01]  /*95650*/  LDL.LU.64 R22, [R1+0x35f8] ;  /* 0x0035f80001167983 */ /* 0x000ea20000300a00 */
[----:B------:R-:W2:Y:S11]  /*95660*/  LDL.LU.64 R20, [R1+0x35f0] ;  /* 0x0035f00001147983 */ /* 0x000eb60000300a00 */
[----:B------:R-:W-:Y:S11]  /*95670*/  @!UPT UIADD3 URZ, URZ, URZ, URZ ;  /* 0x0000003f3f3ff290 */ /* 0x000ff6000fffe03f */
[----:B------:R-:W-:Y:S02]  /*95680*/  IMAD.MOV.U32 R3, RZ, RZ, R8 ;  /* 0x000000ffff037224 */ /* 0x000fe400078e0008 */
[----:B------:R-:W-:Y:S01]  /*95690*/  IMAD.MOV.U32 R28, RZ, RZ, R9 ;  /* 0x000000ffff1c7224 */ /* 0x000fe200078e0009 */
[----:B------:R0:W-:Y:S01]  /*956a0*/  STL.64 [R1+0xe30], R8 ;  /* 0x000e300801007387 */ /* 0x0001e20000100a00 */
[----:B------:R-:W-:Y:S02]  /*956b0*/  STL.64 [R1+0xe38], R10 ;  /* 0x000e380a01007387 */ /* 0x000fe40000100a00 */
[----:B------:R1:W-:Y:S01]  /*956c0*/  STL [R1+0x2ad0], R3 ;  /* 0x002ad00301007387 */ /* 0x0003e20000100800 */
[----:B------:R-:W-:Y:S01]  /*956d0*/  STL [R1+0x2acc], R28 ;  /* 0x002acc1c01007387 */ /* 0x000fe20000100800 */
[----:B0-----:R-:W-:Y:S02]  /*956e0*/  IMAD.MOV.U32 R8, RZ, RZ, R18 ;  /* 0x000000ffff087224 */ /* 0x001fe400078e0012 */
[----:B-1----:R-:W-:Y:S01]  /*956f0*/  IMAD.MOV.U32 R3, RZ, RZ, R19 ;  /* 0x000000ffff037224 */ /* 0x002fe200078e0013 */
[----:B--2---:R-:W-:Y:S01]  /*95700*/  HMMA.16816.F32 R20, R24, R18, R20 ;  /* 0x000000121814723c */ /* 0x004fe20000001814 */
[----:B------:R-:W2:Y:S01]  /*95710*/  LDL.LU.64 R18, [R1+0x35e8] ;  /* 0x0035e80001127983 */ /* 0x000ea20000300a00 */
[----:B------:R-:W2:Y:S11]  /*95720*/  LDL.LU.64 R16, [R1+0x35e0] ;  /* 0x0035e00001107983 */ /* 0x000eb60000300a00 */
[----:B------:R-:W-:Y:S10]  /*95730*/  @!UPT UIADD3 URZ, URZ, URZ, URZ ;  /* 0x0000003f3f3ff290 */ /* 0x000ff4000fffe03f */
[----:B------:R-:W-:Y:S01]  /*95740*/  STL.64 [R1+0xe20], R20 ;  /* 0x000e201401007387 */ /* 0x000fe20000100a00 */
[----:B------:R0:W-:Y:S03]  /*95750*/  STL.64 [R1+0xe28], R22 ;  /* 0x000e281601007387 */ /* 0x0001e60000100a00 */
[----:B0-----:R-:W3:Y:S01]  /*95760*/  LDL.LU.64 R22, [R1+0x35d8] ;  /* 0x0035d80001167983 */ /* 0x001ee20000300a00 */
[----:B------:R-:W-:Y:S02]  /*95770*/  STL [R1+0x351c], R3 ;  /* 0x00351c0301007387 */ /* 0x000fe40000100800 */
[----:B------:R0:W-:Y:S02]  /*95780*/  STL [R1+0x3510], R8 ;  /* 0x0035100801007387 */ /* 0x0001e40000100800 */
[----:B0-----:R-:W3:Y:S01]  /*95790*/  LDL.LU R8, [R1+0x570] ;  /* 0x0005700001087983 */ /* 0x001ee20000300800 */
[----:B------:R-:W3:Y:S02]  /*957a0*/  LDL.LU R9, [R1+0x574] ;  /* 0x0005740001097983 */ /* 0x000ee40000300800 */
[----:B------:R-:W3:Y:S02]  /*957b0*/  LDL.LU R10, [R1+0x578] ;  /* 0x00057800010a7983 */ /* 0x000ee40000300800 */
[----:B------:R-:W3:Y:S02]  /*957c0*/  LDL.LU R11, [R1+0x57c] ;  /* 0x00057c00010b7983 */ /* 0x000ee40000300800 */
[----:B------:R-:W-:-:S02]  /*957d0*/  IMAD.MOV.U32 R7, RZ, RZ, R29 ;  /* 0x000000ffff077224 */ /* 0x000fc400078e001d */
[----:B------:R-:W-:-:S05]  /*957e0*/  IMAD.MOV.U32 R29, RZ, RZ, R20 ;  /* 0x000000ffff1d7224 */ /* 0x000fca00078e0014 */
[----:B------:R-:W-:Y:S01]  /*957f0*/  STL [R1+0x2ad4], R29 ;  /* 0x002ad41d01007387 */ /* 0x000fe20000100800 */
[C---:B---3--:R-:W-:Y:S11]  /*95800*/  HMMA.16816.F32 R8, R24.reuse, R22, R8 ;  /* 0x000000161808723c */ /* 0x048ff60000001808 */
[----:B------:R-:W-:Y:S11]  /*95810*/  @!UPT UIADD3 URZ, URZ, URZ, URZ ;  /* 0x0000003f3f3ff290 */ /* 0x000ff6000fffe03f */
[----:B------:R-:W-:Y:S01]  /*95820*/  @!UPT UIADD3 URZ, URZ, URZ, URZ ;  /* 0x0000003f3f3ff290 */ /* 0x000fe2000fffe03f */
[----:B------:R0:W-:Y:S01]  /*95830*/  STL.64 [R1+0xe10], R8 ;  /* 0x000e100801007387 */ /* 0x0001e20000100a00 */
[----:B------:R1:W-:Y:S02]  /*95840*/  STL.64 [R1+0xe18], R10 ;  /* 0x000e180a01007387 */ /* 0x0003e40000100a00 */
[----:B0-----:R-:W-:Y:S02]  /*95850*/  IMAD.MOV.U32 R9, RZ, RZ, R23 ;  /* 0x000000ffff097224 */ /* 0x001fe400078e0017 */
[----:B-1----:R-:W-:Y:S02]  /*95860*/  IMAD.MOV.U32 R10, RZ, RZ, R22 ;  /* 0x000000ffff0a7224 */ /* 0x002fe400078e0016 */
        /* <DEDUP_REMOVED lines=8> */
[----:B------:R-:W3:Y:S02]  /*958f0*/  LDL.LU.64 R22, [R1+0x35c0] ;  /* 0x0035c00001167983 */ /* 0x000ee40000300a00 */
[----:B------:R-:W3:Y:S02]  /*95900*/  LDL.LU.64 R20, [R1+0x35b8] ;  /* 0x0035b80001147983 */ /* 0x000ee40000300a00 */
[----:B------:R0:W-:Y:S01]  /*95910*/  STL.64 [R1+0x3580], R10 ;  /* 0x0035800a01007387 */ /* 0x0001e20000100a00 */
[----:B------:R-:W-:Y:S04]  /*95920*/  STL [R1+0x3578], R9 ;  /* 0x0035780901007387 */ /* 0x000fe80000100800 */
[----:B0-----:R-:W3:Y:S01]  /*95930*/  LDL.64 R10, [R1+0x88] ;  /* 0x00008800010a7983 */ /* 0x001ee20000100a00 */
[C---:B--2---:R-:W-:Y:S08]  /*95940*/  HMMA.16816.F32 R4, R24.reuse, R18, R4 ;  /* 0x000000121804723c */ /* 0x044ff00000001804 */
[----:B---3--:R-:W-:Y:S11]  /*95950*/  HMMA.16816.F32 R20, R24, R10, R20 ;  /* 0x0000000a1814723c */ /* 0x008ff60000001814 */
[----:B------:R-:W-:Y:S11]  /*95960*/  @!UPT UIADD3 URZ, URZ, URZ, URZ ;  /* 0x0000003f3f3ff290 */ /* 0x000ff6000fffe03f */
[----:B------:R-:W-:Y:S01]  /*95970*/  @!UPT UIADD3 URZ, URZ, URZ, URZ ;  /* 0x0000003f3f3ff290 */ /* 0x000fe2000fffe03f */
[----:B------:R0:W-:Y:S01]  /*95980*/  STL.64 [R1+0xc60], R20 ;  /* 0x000c601401007387 */ /* 0x0001e20000100a00 */
[----:B------:R-:W-:Y:S02]  /*95990*/  STL.64 [R1+0xc68], R22 ;  /* 0x000c681601007387 */ /* 0x000fe40000100a00 */
[----:B0-----:R-:W-:Y:S02]  /*959a0*/  IMAD.MOV.U32 R21, RZ, RZ, R10 ;  /* 0x000000ffff157224 */ /* 0x001fe400078e000a */
[----:B------:R-:W-:-:S05]  /*959b0*/  IMAD.MOV.U32 R20, RZ, RZ, R11 ;  /* 0x000000ffff147224 */ /* 0x000fca00078e000b */
[----:B------:R0:W-:Y:S01]  /*959c0*/  STL.64 [R1+0x35b0], R20 ;  /* 0x0035b01401007387 */ /* 0x0001e20000100a00 */
[----:B------:R-:W-:Y:S02]  /*959d0*/  STL.64 [R1+0xc30], R4 ;  /* 0x000c300401007387 */ /* 0x000fe40000100a00 */
[----:B------:R-:W-:Y:S02]  /*959e0*/  STL.64 [R1+0xc38], R6 ;  /* 0x000c380601007387 */ /* 0x000fe40000100a00 */
[----:B------:R-:W-:Y:S02]  /*959f0*/  IMAD.MOV.U32 R2, RZ, RZ, R18 ;  /* 0x000000ffff027224 */ /* 0x000fe400078e0012 */
[----:B------:R-:W-:Y:S01]  /*95a00*/  IMAD.MOV.U32 R0, RZ, RZ, R19 ;  /* 0x000000ffff007224 */ /* 0x000fe200078e0013 */
[----:B------:R-:W1:Y:S04]  /*95a10*/  LDSM.16.MT88.4 R4, [R13+0x27000] ;  /* 0x027000000d04783b */ /* 0x000e680000004200 */
[----:B0-----:R-:W2:Y:S01]  /*95a20*/  LDL.LU R20, [R1+0x8e0] ;  /* 0x0008e00001147983 */ /* 0x001ea20000300800 */
[----:B------:R-:W2:Y:S02]  /*95a30*/  LDL.LU R21, [R1+0x8e4] ;  /* 0x0008e40001157983 */ /* 0x000ea40000300800 */
[----:B------:R-:W2:Y:S02]  /*95a40*/  LDL.LU R22, [R1+0x8e8] ;  /* 0x0008e80001167983 */ /* 0x000ea40000300800 */
[----:B------:R-:W2:Y:S01]  /*95a50*/  LDL.LU R23, [R1+0x8ec] ;  /* 0x0008ec0001177983 */ /* 0x000ea20000300800 */
[----:B------:R-:W3:Y:S04]  /*95a60*/  LDL.64 R10, [R1+0x48] ;  /* 0x00004800010a7983 */ /* 0x000ee80000100a00 */
[----:B---3--:R0:W-:Y:S01]  /*95a70*/  STL.64 [R1+0x3590], R10 ;  /* 0x0035900a01007387 */ /* 0x0081e20000100a00 */
[----:B------:R-:W3:Y:S02]  /*95a80*/  LDL.LU R16, [R1+0x8a0] ;  /* 0x0008a00001107983 */ /* 0x000ee40000300800 */
[----:B------:R-:W3:Y:S02]  /*95a90*/  LDL.LU R17, [R1+0x8a4] ;  /* 0x0008a40001117983 */ /* 0x000ee40000300800 */
[----:B------:R-:W4:Y:S01]  /*95aa0*/  LDL.LU R18, [R1+0x8a8] ;  /* 0x0008a80001127983 */ /* 0x000f220000300800 */
[----:B------:R-:W4:Y:S04]  /*95ab0*/  LDL.LU R19, [R1+0x8ac] ;  /* 0x0008ac0001137983 */ /* 0x000f280000300800 */
[----:B0-----:R-:W2:Y:S04]  /*95ac0*/  LDL.64 R10, [R1+0x58] ;  /* 0x00005800010a7983 */ /* 0x001ea80000100a00 */
[----:B--2---:R0:W-:Y:S04]  /*95ad0*/  STL.64 [R1+0x35a8], R10 ;  /* 0x0035a80a01007387 */ /* 0x0041e80000100a00 */
[----:B0-----:R-:W2:Y:S01]  /*95ae0*/  LDL.64 R10, [R1+0x68] ;  /* 0x00006800010a7983 */ /* 0x001ea20000100a00 */
[----:B----4-:R0:W-:Y:S02]  /*95af0*/  STL.64 [R1+0x3568], R18 ;  /* 0x0035681201007387 */ /* 0x0101e40000100a00 */
[----:B---3--:R3:W-:Y:S01]  /*95b00*/  STL.64 [R1+0x3560], R16 ;  /* 0x0035601001007387 */ /* 0x0087e20000100a00 */
[----:B0-----:R-:W4:Y:S04]  /*95b10*/  LDL.64 R18, [R1+0x38] ;  /* 0x0000380001127983 */ /* 0x001f280000100a00 */
[----:B----4-:R0:W-:Y:S01]  /*95b20*/  STL.64 [R1+0x3588], R18 ;  /* 0x0035881201007387 */ /* 0x0101e20000100a00 */
[----:B---3--:R-:W3:Y:S02]  /*95b30*/  LDL.LU R16, [R1+0x8c0] ;  /* 0x0008c00001107983 */ /* 0x008ee40000300800 */
[----:B------:R-:W3:Y:S01]  /*95b40*/  LDL.LU R17, [R1+0x8c4] ;  /* 0x0008c40001117983 */ /* 0x000ee20000300800 */
[----:B0-----:R-:W4:Y:S01]  /*95b50*/  LDL.LU R18, [R1+0x8c8] ;  /* 0x0008c80001127983 */ /* 0x001f220000300800 */
[----:B------:R-:W4:Y:S01]  /*95b60*/  LDL.LU R19, [R1+0x8cc] ;  /* 0x0008cc0001137983 */ /* 0x000f220000300800 */
[----:B--2---:R-:W-:Y:S02]  /*95b70*/  HMMA.16816.F32 R20, R24, R10, R20 ;  /* 0x0000000a1814723c */ /* 0x004fe40000001814 */
[----:B----4-:R-:W-:Y:S01]  /*95b80*/  STL.64 [R1+0x35a0], R18 ;  /* 0x0035a01201007387 */ /* 0x010fe20000100a00 */
[----:B---3--:R0:W-:Y:S03]  /*95b90*/  STL.64 [R1+0x3598], R16 ;  /* 0x0035981001007387 */ /* 0x0081e60000100a00 */
[----:B0-----:R-:W2:Y:S01]  /*95ba0*/  LDL.LU R16, [R1+0x8d0] ;  /* 0x0008d00001107983 */ /* 0x001ea20000300800 */
[----:B------:R-:W2:Y:S02]  /*95bb0*/  LDL.LU R17, [R1+0x8d4] ;  /* 0x0008d40001117983 */ /* 0x000ea40000300800 */
[----:B------:R-:W2:Y:S02]  /*95bc0*/  LDL.LU R18, [R1+0x8d8] ;  /* 0x0008d80001127983 */ /* 0x000ea40000300800 */
[----:B------:R-:W2:Y:S01]  /*95bd0*/  LDL.LU R19, [R1+0x8dc] ;  /* 0x0008dc0001137983 */ /* 0x000ea20000300800 */
[----:B-1----:R0:W-:Y:S01]  /*95be0*/  STL.64 [R1+0x3398], R6 ;  /* 0x0033980601007387 */ /* 0x0021e20000100a00 */
[----:B------:R1:W-:Y:S03]  /*95bf0*/  STL.64 [R1+0x3390], R4 ;  /* 0x0033900401007387 */ /* 0x0003e60000100a00 */
[----:B0-----:R-:W3:Y:S04]  /*95c00*/  LDL.64 R6, [R1+0x28] ;  /* 0x0000280001067983 */ /* 0x001ee80000100a00 */
[----:B---3--:R0:W-:Y:S01]  /*95c10*/  STL.64 [R1+0x3570], R6 ;  /* 0x0035700601007387 */ /* 0x0081e20000100a00 */
[----:B-1----:R-:W3:Y:S02]  /*95c20*/  LDL.LU R4, [R1+0x8b0] ;  /* 0x0008b00001047983 */ /* 0x002ee40000300800 */
[----:B------:R-:W3:Y:S01]  /*95c30*/  LDL.LU R5, [R1+0x8b4] ;  /* 0x0008b40001057983 */ /* 0x000ee20000300800 */
[----:B0-----:R-:W3:Y:S01]  /*95c40*/  LDL.LU R6, [R1+0x8b8] ;  /* 0x0008b80001067983 */ /* 0x001ee20000300800 */
[----:B------:R-:W3:Y:S02]  /*95c50*/  LDL.LU R7, [R1+0x8bc] ;  /* 0x0008bc0001077983 */ /* 0x000ee40000300800 */
[----:B------:R0:W-:Y:S02]  /*95c60*/  STL.64 [R1+0xc50], R20 ;  /* 0x000c501401007387 */ /* 0x0001e40000100a00 */
[----:B------:R1:W-:Y:S01]  /*95c70*/  STL.64 [R1+0xc58], R22 ;  /* 0x000c581601007387 */ /* 0x0003e20000100a00 */
[----:B0-----:R-:W4:Y:S01]  /*95c80*/  LDL.LU.64 R20, [R1+0x35b0] ;  /* 0x0035b00001147983 */ /* 0x001f220000300a00 */
[----:B-1----:R-:W-:-:S02]  /*95c90*/  IMAD.MOV.U32 R23, RZ, RZ, R10 ;  /* 0x000000ffff177224 */ /* 0x002fc400078e000a */
[----:B------:R-:W-:Y:S02]  /*95ca0*/  IMAD.MOV.U32 R22, RZ, RZ, R11 ;  /* 0x000000ffff167224 */ /* 0x000fe400078e000b */
[----:B------:R-:W2:Y:S03]  /*95cb0*/  LDL.LU.64 R10, [R1+0x35a8] ;  /* 0x0035a800010a7983 */ /* 0x000ea60000300a00 */
[----:B------:R-:W-:Y:S01]  /*95cc0*/  STL.64 [R1+0x3528], R22 ;  /* 0x0035281601007387 */ /* 0x000fe20000100a00 */
[----:B----4-:R0:W-:Y:S04]  /*95cd0*/  STL.64 [R1+0x3520], R20 ;  /* 0x0035201401007387 */ /* 0x0101e80000100a00 */
[----:B0-----:R-:W4:Y:S01]  /*95ce0*/  LDL.LU R20, [R1+0x880] ;  /* 0x0008800001147983 */ /* 0x001f220000300800 */
[----:B------:R-:W4:Y:S02]  /*95cf0*/  LDL.LU R21, [R1+0x884] ;  /* 0x0008840001157983 */ /* 0x000f240000300800 */
[----:B------:R-:W3:Y:S02]  /*95d00*/  LDL.LU R22, [R1+0x888] ;  /* 0x0008880001167983 */ /* 0x000ee40000300800 */
[----:B------:R-:W3:Y:S01]  /*95d10*/  LDL.LU R23, [R1+0x88c] ;  /* 0x00088c0001177983 */ /* 0x000ee20000300800 */
[----:B--2---:R-:W-:Y:S01]  /*95d20*/  HMMA.16816.F32 R16, R24, R10, R16 ;  /* 0x0000000a1810723c */ /* 0x004fe20000001810 */
[----:B------:R-:W-:-:S02]  /*95d30*/  IMAD.MOV.U32 R29, RZ, RZ, R10 ;  /* 0x000000ffff1d7224 */ /* 0x000fc400078e000a */
[----:B------:R-:W-:Y:S01]  /*95d40*/  IMAD.MOV.U32 R28, RZ, RZ, R11 ;  /* 0x000000ffff1c7224 */ /* 0x000fe200078e000b */
[----:B---3--:R0:W-:Y:S01]  /*95d50*/  STL.64 [R1+0x3538], R22 ;  /* 0x0035381601007387 */ /* 0x0081e20000100a00 */
[----:B----4-:R-:W-:Y:S03]  /*95d60*/  STL.64 [R1+0x3530], R20 ;  /* 0x0035301401007387 */ /* 0x010fe60000100a00 */
[----:B0-----:R-:W2:Y:S04]  /*95d70*/  LDL R22, [R1+0x18] ;  /* 0x0000180001167983 */ /* 0x001ea80000100800 */
[----:B------:R-:W2:Y:S11]  /*95d80*/  LDL R23, [R1+0x1c] ;  /* 0x00001c0001177983 */ /* 0x000eb60000100800 */
[----:B------:R-:W-:Y:S02]  /*95d90*/  STL.64 [R1+0xc40], R16 ;  /* 0x000c401001007387 */ /* 0x000fe40000100a00 */
[----:B------:R0:W-:Y:S02]  /*95da0*/  STL.64 [R1+0xc48], R18 ;  /* 0x000c481201007387 */ /* 0x0001e40000100a00 */
        /* <DEDUP_REMOVED lines=10> */
[----:B------:R-:W4:Y:S02]  /*95e50*/  LDL.LU.64 R10, [R1+0x3580] ;  /* 0x00358000010a7983 */ /* 0x000f240000300a00 */
[----:B------:R-:W2:Y:S01]  /*95e60*/  LDL.LU R9, [R1+0x3578] ;  /* 0x0035780001097983 */ /* 0x000ea20000300800 */
[----:B---3--:R-:W-:Y:S01]  /*95e70*/  HMMA.16816.F32 R4, R24, R18, R4 ;  /* 0x000000121804723c */ /* 0x008fe20000001804 */
[----:B----4-:R-:W-:Y:S01]  /*95e80*/  STL.64 [R1+0x3548], R10 ;  /* 0x0035480a01007387 */ /* 0x010fe20000100a00 */
[----:B--2---:R0:W-:Y:S02]  /*95e90*/  STL.64 [R1+0x3540], R8 ;  /* 0x0035400801007387 */ /* 0x0041e40000100a00 */
[----:B------:R-:W-:-:S02]  /*95ea0*/  IMAD.MOV.U32 R3, RZ, RZ, R18 ;  /* 0x000000ffff037224 */ /* 0x000fc400078e0012 */
[----:B------:R-:W-:Y:S01]  /*95eb0*/  IMAD.MOV.U32 R14, RZ, RZ, R19 ;  /* 0x000000ffff0e7224 */ /* 0x000fe200078e0013 */
[----:B0-----:R-:W2:Y:S01]  /*95ec0*/  LDL.LU R8, [R1+0x890] ;  /* 0x0008900001087983 */ /* 0x001ea20000300800 */
[----:B------:R-:W2:Y:S02]  /*95ed0*/  LDL.LU R9, [R1+0x894] ;  /* 0x0008940001097983 */ /* 0x000ea40000300800 */
[----:B------:R-:W2:Y:S02]  /*95ee0*/  LDL.LU R10, [R1+0x898] ;  /* 0x00089800010a7983 */ /* 0x000ea40000300800 */
[----:B------:R-:W2:Y:S11]  /*95ef0*/  LDL.LU R11, [R1+0x89c] ;  /* 0x00089c00010b7983 */ /* 0x000eb60000300800 */
        /* <DEDUP_REMOVED lines=8> */
[----:B------:R-:W-:Y:S01]  /*95f80*/  STL.64 [R1+0xa40], R16 ;  /* 0x000a401001007387 */ /* 0x000fe20000100a00 */
[----:B------:R0:W-:Y:S03]  /*95f90*/  STL.64 [R1+0xa48], R18 ;  /* 0x000a481201007387 */ /* 0x0001e60000100a00 */
[----:B0-----:R-:W3:Y:S01]  /*95fa0*/  LDL.LU.64 R18, [R1+0x3558] ;  /* 0x0035580001127983 */ /* 0x001ee20000300a00 */
[----:B------:R-:W4:Y:S02]  /*95fb0*/  LDL.LU R4, [R1+0x6d0] ;  /* 0x0006d00001047983 */ /* 0x000f240000300800 */
[----:B------:R-:W4:Y:S01]  /*95fc0*/  LDL.LU R5, [R1+0x6d4] ;  /* 0x0006d40001057983 */ /* 0x000f220000300800 */
[----:B--2---:R-:W-:Y:S01]  /*95fd0*/  HMMA.16816.F32 R20, R24, R22, R8 ;  /* 0x000000161814723c */ /* 0x004fe20000001808 */
[----:B------:R-:W-:Y:S02]  /*95fe0*/  IMAD.MOV.U32 R17, RZ, RZ, R6 ;  /* 0x000000ffff117224 */ /* 0x000fe400078e0006 */
[----:B------:R-:W-:-:S02]  /*95ff0*/  IMAD.MOV.U32 R16, RZ, RZ, R7 ;  /* 0x000000ffff107224 */ /* 0x000fc400078e0007 */
[----:B---3--:R-:W-:Y:S02]  /*96000*/  IMAD.MOV.U32 R6, RZ, RZ, R18 ;  /* 0x000000ffff067224 */ /* 0x008fe400078e0012 */
[----:B------:R-:W-:Y:S01]  /*96010*/  IMAD.MOV.U32 R7, RZ, RZ, R19 ;  /* 0x000000ffff077224 */ /* 0x000fe200078e0013 */
[----:B------:R-:W2:Y:S01]  /*96020*/  LDL.LU R18, [R1+0x3554] ;  /* 0x0035540001127983 */ /* 0x000ea20000300800 */
[----:B------:R-:W2:Y:S03]  /*96030*/  LDL.LU R19, [R1+0x3550] ;  /* 0x0035500001137983 */ /* 0x000ea60000300800 */
[----:B------:R0:W-:Y:S01]  /*96040*/  STL.64 [R1+0x33a8], R6 ;  /* 0x0033a80601007387 */ /* 0x0001e20000100a00 */
[----:B----4-:R-:W-:Y:S03]  /*96050*/  STL.64 [R1+0x33a0], R4 ;  /* 0x0033a00401007387 */ /* 0x010fe60000100a00 */
[----:B0-----:R-:W3:Y:S04]  /*96060*/  LDL R6, [R1+0x8] ;  /* 0x0000080001067983 */ /* 0x001ee80000100800 */
[----:B------:R-:W3:Y:S01]  /*96070*/  LDL R7, [R1+0xc] ;  /* 0x00000c0001077983 */ /* 0x000ee20000100800 */
[----:B------:R-:W4:Y:S02]  /*96080*/  LDL.LU.64 R10, [R1+0x3548] ;  /* 0x00354800010a7983 */ /* 0x000f240000300a00 */
[----:B------:R-:W2:Y:S02]  /*96090*/  LDL.LU.64 R8, [R1+0x3540] ;  /* 0x0035400001087983 */ /* 0x000ea40000300a00 */
[----:B------:R-:W-:Y:S01]  /*960a0*/  STL.64 [R1+0xa30], R20 ;  /* 0x000a301401007387 */ /* 0x000fe20000100a00 */
[----:B------:R0:W-:Y:S04]  /*960b0*/  STL.64 [R1+0xa38], R22 ;  /* 0x000a381601007387 */ /* 0x0001e80000100a00 */
        /* <DEDUP_REMOVED lines=10> */
[----:B0-----:R-:W2:Y:S04]  /*96160*/  LDL.64 R6, [R1+0x18] ;  /* 0x0000180001067983 */ /* 0x001ea80000100a00 */
[----:B--2---:R0:W-:Y:S01]  /*96170*/  STL.64 [R1+0x33d0], R6 ;  /* 0x0033d00601007387 */ /* 0x0041e20000100a00 */
[----:B------:R-:W2:Y:S02]  /*96180*/  LDL.LU R4, [R1+0x870] ;  /* 0x0008700001047983 */ /* 0x000ea40000300800 */
[----:B------:R-:W2:Y:S01]  /*96190*/  LDL.LU R5, [R1+0x874] ;  /* 0x0008740001057983 */ /* 0x000ea20000300800 */
[----:B0-----:R-:W2:Y:S01]  /*961a0*/  LDL.LU R6, [R1+0x878] ;  /* 0x0008780001067983 */ /* 0x001ea20000300800 */
[----:B------:R-:W2:Y:S02]  /*961b0*/  LDL.LU R7, [R1+0x87c] ;  /* 0x00087c0001077983 */ /* 0x000ea40000300800 */
[----:B--2---:R-:W-:Y:S11]  /*961c0*/  HMMA.16816.F32 R4, R24, R18, R4 ;  /* 0x000000121804723c */ /* 0x004ff60000001804 */
[----:B------:R-:W-:Y:S11]  /*961d0*/  @!UPT UIADD3 URZ, URZ, URZ, URZ ;  /* 0x0000003f3f3ff290 */ /* 0x000ff6000fffe03f */
[----:B------:R-:W-:Y:S01]  /*961e0*/  @!UPT UIADD3 URZ, URZ, URZ, URZ ;  /* 0x0000003f3f3ff290 */ /* 0x000fe2000fffe03f */
[----:B------:R-:W-:Y:S01]  /*961f0*/  STL.64 [R1+0x8f0], R4 ;  /* 0x0008f00401007387 */ /* 0x000fe20000100a00 */
[----:B------:R0:W-:Y:S02]  /*96200*/  STL.64 [R1+0x8f8], R6 ;  /* 0x0008f80601007387 */ /* 0x0001e40000100a00 */
[----:B0-----:R-:W-:Y:S02]  /*96210*/  IMAD.MOV.U32 R6, RZ, RZ, R17 ;  /* 0x000000ffff067224 */ /* 0x001fe400078e0011 */
[----:B------:R-:W-:-:S05]  /*96220*/  IMAD.MOV.U32 R7, RZ, RZ, R16 ;  /* 0x000000ffff077224 */ /* 0x000fca00078e0010 */
[----:B------:R-:W-:Y:S01]  /*96230*/  STL.64 [R1+0x33e8], R6 ;  /* 0x0033e80601007387 */ /* 0x000fe20000100a00 */
[----:B------:R0:W-:Y:S02]  /*96240*/  STL.64 [R1+0x33b0], R18 ;  /* 0x0033b01201007387 */ /* 0x0001e40000100a00 */
[----:B------:R-:W2:Y:S02]  /*96250*/  LDL.LU R16, [R1+0x6e0] ;  /* 0x0006e00001107983 */ /* 0x000ea40000300800 */
[----:B------:R-:W2:Y:S01]  /*96260*/  LDL.LU R17, [R1+0x6e4] ;  /* 0x0006e40001117983 */ /* 0x000ea20000300800 */
[----:B0-----:R-:W2:Y:S01]  /*96270*/  LDL.LU R18, [R1+0x6e8] ;  /* 0x0006e80001127983 */ /* 0x001ea20000300800 */
[----:B------:R-:W2:Y:S02]  /*96280*/  LDL.LU R19, [R1+0x6ec] ;  /* 0x0006ec0001137983 */ /* 0x000ea40000300800 */
[----:B------:R-:W-:Y:S02]  /*96290*/  IMAD.MOV.U32 R6, RZ, RZ, R3 ;  /* 0x000000ffff067224 */ /* 0x000fe400078e0003 */
        /* <DEDUP_REMOVED lines=19> */
[----:B------:R-:W-:-:S02]  /*963d0*/  IMAD.MOV.U32 R6, RZ, RZ, R29 ;  /* 0x000000ffff067224 */ /* 0x000fc400078e001d */
[----:B------:R-:W-:Y:S02]  /*963e0*/  IMAD.MOV.U32 R7, RZ, RZ, R28 ;  /* 0x000000ffff077224 */ /* 0x000fe400078e001c */
[----:B---3--:R-:W-:Y:S02]  /*963f0*/  IMAD.MOV.U32 R18, RZ, RZ, R14 ;  /* 0x000000ffff127224 */ /* 0x008fe400078e000e */
[----:B------:R-:W-:Y:S01]  /*96400*/  IMAD.MOV.U32 R19, RZ, RZ, R15 ;  /* 0x000000ffff137224 */ /* 0x000fe200078e000f */
[----:B------:R-:W3:Y:S01]  /*96410*/  LDL.LU R14, [R1+0x350c] ;  /* 0x00350c00010e7983 */ /* 0x000ee20000300800 */
[----:B------:R-:W3:Y:S02]  /*96420*/  LDL.LU R15, [R1+0x3508] ;  /* 0x00350800010f7983 */ /* 0x000ee40000300800 */
[----:B------:R0:W-:Y:S01]  /*96430*/  STL.64 [R1+0x3430], R6 ;  /* 0x0034300601007387 */ /* 0x0001e20000100a00 */
[----:B------:R-:W-:Y:S01]  /*96440*/  STL.64 [R1+0x33f8], R18 ;  /* 0x0033f81201007387 */ /* 0x000fe20000100a00 */
[----:B0-----:R-:W-:-:S02]  /*96450*/  IMAD.MOV.U32 R6, RZ, RZ, R23 ;  /* 0x000000ffff067224 */ /* 0x001fc400078e0017 */
[----:B------:R-:W-:Y:S01]  /*96460*/  IMAD.MOV.U32 R7, RZ, RZ, R22 ;  /* 0x000000ffff077224 */ /* 0x000fe200078e0016 */
[----:B--2---:R0:W-:Y:S04]  /*96470*/  STL.64 [R1+0x33f0], R16 ;  /* 0x0033f01001007387 */ /* 0x0041e80000100a00 */
[----:B0-----:R-:W2:Y:S01]  /*96480*/  LDL.LU R16, [R1+0x710] ;  /* 0x0007100001107983 */ /* 0x001ea20000300800 */
[----:B------:R-:W2:Y:S02]  /*96490*/  LDL.LU R17, [R1+0x714] ;  /* 0x0007140001117983 */ /* 0x000ea40000300800 */
[----:B------:R-:W2:Y:S02]  /*964a0*/  LDL.LU R18, [R1+0x718] ;  /* 0x0007180001127983 */ /* 0x000ea40000300800 */
[----:B------:R-:W2:Y:S01]  /*964b0*/  LDL.LU R19, [R1+0x71c] ;  /* 0x00071c0001137983 */ /* 0x000ea20000300800 */
[----:B------:R0:W-:Y:S01]  /*964c0*/  STL.64 [R1+0x3448], R6 ;  /* 0x0034480601007387 */ /* 0x0001e20000100a00 */
[----:B------:R-:W2:Y:S02]  /*964d0*/  LDL.LU R4, [R1+0x2f0] ;  /* 0x0002f00001047983 */ /* 0x000ea40000300800 */
[----:B------:R-:W2:Y:S01]  /*964e0*/  LDL.LU R5, [R1+0x2f4] ;  /* 0x0002f40001057983 */ /* 0x000ea20000300800 */
[----:B0-----:R-:W2:Y:S01]  /*964f0*/  LDL.LU R6, [R1+0x2f8] ;  /* 0x0002f80001067983 */ /* 0x001ea20000300800 */
[----:B------:R-:W2:Y:S03]  /*96500*/  LDL.LU R7, [R1+0x2fc] ;  /* 0x0002fc0001077983 */ /* 0x000ea60000300800 */
[----:B--2---:R0:W-:Y:S01]  /*96510*/  STL.64 [R1+0x3458], R6 ;  /* 0x0034580601007387 */ /* 0x0041e20000100a00 */
[----:B------:R-:W-:Y:S02]  /*96520*/  STL.64 [R1+0x3450], R4 ;  /* 0x0034500401007387 */ /* 0x000fe40000100a00 */
[----:B0-----:R-:W-:-:S02]  /*96530*/  IMAD.MOV.U32 R6, RZ, RZ, R21 ;  /* 0x000000ffff067224 */ /* 0x001fc400078e0015 */
[----:B------:R-:W-:-:S05]  /*96540*/  IMAD.MOV.U32 R7, RZ, RZ, R20 ;  /* 0x000000ffff077224 */ /* 0x000fca00078e0014 */
[----:B------:R0:W-:Y:S02]  /*96550*/  STL.64 [R1+0x3470], R6 ;  /* 0x0034700601007387 */ /* 0x0001e40000100a00 */
[----:B0-----:R-:W-:Y:S02]  /*96560*/  IMAD.MOV.U32 R6, RZ, RZ, R12 ;  /* 0x000000ffff067224 */ /* 0x001fe400078e000c */
[----:B----4-:R-:W-:-:S05]  /*96570*/  IMAD.MOV.U32 R7, RZ, RZ, R11 ;  /* 0x000000ffff077224 */ /* 0x010fca00078e000b */
[----:B------:R-:W-:Y:S01]  /*96580*/  STL.64 [R1+0x3488], R6 ;  /* 0x0034880601007387 */ /* 0x000fe20000100a00 */
[----:B------:R-:W-:Y:S02]  /*96590*/  STL.64 [R1+0x3410], R18 ;  /* 0x0034101201007387 */ /* 0x000fe40000100a00 */
[----:B------:R0:W-:Y:S02]  /*965a0*/  STL.64 [R1+0x3408], R16 ;  /* 0x0034081001007387 */ /* 0x0001e40000100a00 */
[----:B0-----:R-:W2:Y:S01]  /*965b0*/  LDL.LU R16, [R1+0x720] ;  /* 0x0007200001107983 */ /* 0x001ea20000300800 */
[----:B------:R-:W2:Y:S02]  /*965c0*/  LDL.LU R17, [R1+0x724] ;  /* 0x0007240001117983 */ /* 0x000ea40000300800 */
[----:B------:R-:W-:Y:S02]  /*965d0*/  IMAD.MOV.U32 R6, RZ, RZ, R10 ;  /* 0x000000ffff067224 */ /* 0x000fe400078e000a */
[----:B------:R-:W-:-:S02]  /*965e0*/  IMAD.MOV.U32 R7, RZ, RZ, R9 ;  /* 0x000000ffff077224 */ /* 0x000fc400078e0009 */
[----:B---3--:R-:W-:Y:S02]  /*965f0*/  IMAD.MOV.U32 R18, RZ, RZ, R15 ;  /* 0x000000ffff127224 */ /* 0x008fe400078e000f */
[----:B------:R-:W-:Y:S01]  /*96600*/  IMAD.MOV.U32 R19, RZ, RZ, R14 ;  /* 0x000000ffff137224 */ /* 0x000fe200078e000e */
[----:B------:R-:W3:Y:S01]  /*96610*/  LDL.LU R15, [R1+0x3504] ;  /* 0x00350400010f7983 */ /* 0x000ee20000300800 */
[----:B------:R-:W4:Y:S02]  /*96620*/  LDL.LU R14, [R1+0x3500] ;  /* 0x00350000010e7983 */ /* 0x000f240000300800 */
[----:B------:R-:W-:Y:S01]  /*96630*/  STL.64 [R1+0x34a0], R6 ;  /* 0x0034a00601007387 */ /* 0x000fe20000100a00 */
[----:B------:R-:W-:Y:S04]  /*96640*/  STL.64 [R1+0x3428], R18 ;  /* 0x0034281201007387 */ /* 0x000fe80000100a00 */
[----:B--2---:R0:W-:Y:S04]  /*96650*/  STL.64 [R1+0x3420], R16 ;  /* 0x0034201001007387 */ /* 0x0041e80000100a00 */
[----:B0-----:R-:W2:Y:S01]  /*96660*/  LDL.LU R16, [R1+0x730] ;  /* 0x0007300001107983 */ /* 0x001ea20000300800 */
[----:B------:R-:W2:Y:S02]  /*96670*/  LDL.LU R17, [R1+0x734] ;  /* 0x0007340001117983 */ /* 0x000ea40000300800 */
[----:B------:R-:W2:Y:S02]  /*96680*/  LDL.LU R18, [R1+0x738] ;  /* 0x0007380001127983 */ /* 0x000ea40000300800 */
[----:B------:R-:W2:Y:S02]  /*96690*/  LDL.LU R19, [R1+0x73c] ;  /* 0x00073c0001137983 */ /* 0x000ea40000300800 */
[----:B------:R-:W-:-:S02]  /*966a0*/  IMAD.MOV.U32 R6, RZ, RZ, R8 ;  /* 0x000000ffff067224 */ /* 0x000fc400078e0008 */
[----:B------:R-:W-:-:S05]  /*966b0*/  IMAD.MOV.U32 R7, RZ, RZ, R3 ;  /* 0x000000ffff077224 */ /* 0x000fca00078e0003 */
[----:B------:R0:W-:Y:S04]  /*966c0*/  STL.64 [R1+0x34b8], R6 ;  /* 0x0034b80601007387 */ /* 0x0001e80000100a00 */
[----:B0-----:R-:W3:Y:S04]  /*966d0*/  LDL.64 R6, [R1+0xc8] ;  /* 0x0000c80001067983 */ /* 0x001ee80000100a00 */
[----:B--2---:R-:W-:Y:S01]  /*966e0*/  STL.64 [R1+0x3440], R18 ;  /* 0x0034401201007387 */ /* 0x004fe20000100a00 */
[----:B------:R0:W-:Y:S03]  /*966f0*/  STL.64 [R1+0x3438], R16 ;  /* 0x0034381001007387 */ /* 0x0001e60000100a00 */
[----:B0-----:R-:W2:Y:S01]  /*96700*/  LDL.LU R16, [R1+0x740] ;  /* 0x0007400001107983 */ /* 0x001ea20000300800 */
[----:B------:R-:W2:Y:S02]  /*96710*/  LDL.LU R17, [R1+0x744] ;  /* 0x0007440001117983 */ /* 0x000ea40000300800 */
[----:B----4-:R-:W-:-:S02]  /*96720*/  IMAD.MOV.U32 R18, RZ, RZ, R14 ;  /* 0x000000ffff127224 */ /* 0x010fc400078e000e */
[----:B---3--:R-:W-:Y:S01]  /*96730*/  IMAD.MOV.U32 R19, RZ, RZ, R15 ;  /* 0x000000ffff137224 */ /* 0x008fe200078e000f */
[----:B------:R-:W3:Y:S01]  /*96740*/  LDL.LU R14, [R1+0x34fc] ;  /* 0x0034fc00010e7983 */ /* 0x000ee20000300800 */
[----:B------:R-:W4:Y:S02]  /*96750*/  LDL.LU R15, [R1+0x34f8] ;  /* 0x0034f800010f7983 */ /* 0x000f240000300800 */
        /* <DEDUP_REMOVED lines=8> */
[----:B------:R-:W-:Y:S01]  /*967e0*/  STL.64 [R1+0x3468], R18 ;  /* 0x0034681201007387 */ /* 0x000fe20000100a00 */
        /* <DEDUP_REMOVED lines=9> */
[----:B----4-:R-:W-:-:S02]  /*96880*/  IMAD.MOV.U32 R18, RZ, RZ, R15 ;  /* 0x000000ffff127224 */ /* 0x010fc400078e000f */
[----:B---3--:R-:W-:Y:S01]  /*96890*/  IMAD.MOV.U32 R19, RZ, RZ, R14 ;  /* 0x000000ffff137224 */ /* 0x008fe200078e000e */
[----:B------:R-:W3:Y:S01]  /*968a0*/  LDL.LU R15, [R1+0x34f4] ;  /* 0x0034f400010f7983 */ /* 0x000ee20000300800 */
[----:B------:R-:W4:Y:S03]  /*968b0*/  LDL.LU R14, [R1+0x34f0] ;  /* 0x0034f000010e7983 */ /* 0x000f260000300800 */
[----:B------:R-:W-:Y:S04]  /*968c0*/  STL.64 [R1+0x3498], R18 ;  /* 0x0034981201007387 */ /* 0x000fe80000100a00 */
[----:B--2---:R0:W-:Y:S04]  /*968d0*/  STL.64 [R1+0x3490], R16 ;  /* 0x0034901001007387 */ /* 0x0041e80000100a00 */
        /* <DEDUP_REMOVED lines=18> */
[----:B------:R-:W2:Y:S11]  /*96a00*/  LDL.LU R19, [R1+0x34c] ;  /* 0x00034c0001137983 */ /* 0x000eb60000300800 */
[----:B------:R-:W-:Y:S02]  /*96a10*/  @!UPT UIADD3 URZ, URZ, URZ, URZ ;  /* 0x0000003f3f3ff290 */ /* 0x000fe4000fffe03f */
[----:B------:R-:W-:Y:S01]  /*96a20*/  STL.64 [R1+0x5b0], R8 ;  /* 0x0005b00801007387 */ /* 0x000fe20000100a00 */
[----:B------:R0:W-:Y:S03]  /*96a30*/  STL.64 [R1+0x5b8], R10 ;  /* 0x0005b80a01007387 */ /* 0x0001e60000100a00 */
[----:B0-----:R-:W3:Y:S02]  /*96a40*/  LDL.LU.64 R10, [R1+0x34e0] ;  /* 0x0034e000010a7983 */ /* 0x001ee40000300a00 */
[----:B---3--:R-:W-:Y:S02]  /*96a50*/  HMMA.16816.F32 R24, R24, R10, R20 ;  /* 0x0000000a1818723c */ /* 0x008fe40000001814 */
[----:B------:R-:W2:Y:S01]  /*96a60*/  LDL.LU.64 R22, [R1+0x34d8] ;  /* 0x0034d80001167983 */ /* 0x000ea20000300a00 */
[----:B------:R-:W2:Y:S02]  /*96a70*/  LDL.LU.64 R20, [R1+0x34d0] ;  /* 0x0034d00001147983 */ /* 0x000ea40000300a00 */
[----:B------:R-:W-:Y:S11]  /*96a80*/  IMAD.MOV.U32 R8, RZ, RZ, R6 ;  /* 0x000000ffff087224 */ /* 0x000ff600078e0006 */
[----:B------:R-:W-:Y:S07]  /*96a90*/  @!UPT UIADD3 URZ, URZ, URZ, URZ ;  /* 0x0000003f3f3ff290 */ /* 0x000fee000fffe03f */
[----:B------:R-:W-:Y:S01]  /*96aa0*/  STL.64 [R1+0x530], R24 ;  /* 0x0005301801007387 */ /* 0x000fe20000100a00 */
[----:B------:R0:W-:Y:S02]  /*96ab0*/  STL.64 [R1+0x538], R26 ;  /* 0x0005381a01007387 */ /* 0x0001e40000100a00 */
[----:B0-----:R-:W-:Y:S02]  /*96ac0*/  IMAD.MOV.U32 R26, RZ, RZ, R2 ;  /* 0x000000ffff1a7224 */ /* 0x001fe400078e0002 */
        /* <DEDUP_REMOVED lines=9> */
[----:B------:R-:W3:Y:S01]  /*96b60*/  LDL R9, [R1+0x22bc] ;  /* 0x0022bc0001097983 */ /* 0x000ee20000100800 */
        /* <DEDUP_REMOVED lines=22> */
[----:B------:R-:W2:Y:S01]  /*96cd0*/  LDL.LU.64 R18, [R1+0x3468] ;  /* 0x0034680001127983 */ /* 0x000ea20000300a00 */
[----:B------:R-:W2:Y:S11]  /*96ce0*/  LDL.LU.64 R16, [R1+0x3460] ;  /* 0x0034600001107983 */ /* 0x000eb60000300a00 */
[----:B------:R-:W-:Y:S09]  /*96cf0*/  @!UPT UIADD3 URZ, URZ, URZ, URZ ;  /* 0x0000003f3f3ff290 */ /* 0x000ff2000fffe03f */
[----:B------:R-:W-:Y:S01]  /*96d00*/  STL.64 [R1+0xb20], R4 ;  /* 0x000b200401007387 */ /* 0x000fe20000100a00 */
[----:B------:R0:W-:Y:S03]  /*96d10*/  STL.64 [R1+0xb28], R6 ;  /* 0x000b280601007387 */ /* 0x0001e60000100a00 */
[----:B0-----:R-:W4:Y:S01]  /*96d20*/  LDL.LU.64 R6, [R1+0x3458] ;  /* 0x0034580001067983 */ /* 0x001f220000300a00 */
[----:B------:R-:W4:Y:S02]  /*96d30*/  LDL.LU.64 R4, [R1+0x3450] ;  /* 0x0034500001047983 */ /* 0x000f240000300a00 */
[----:B------:R-:W-:-:S07]  /*96d40*/  IMAD.MOV.U32 R27, RZ, RZ, R0 ;  /* 0x000000ffff1b7224 */ /* 0x000fce00078e0000 */
[C---:B----4-:R-:W-:Y:S01]  /*96d50*/  HMMA.16816.F32 R24, R20.reuse, R26, R4 ;  /* 0x0000001a1418723c */ /* 0x050fe20000001804 */
[----:B------:R-:W2:Y:S11]  /*96d60*/  LDL.LU.64 R6, [R1+0x3448] ;  /* 0x0034480001067983 */ /* 0x000eb60000300a00 */
[----:B------:R-:W-:Y:S11]  /*96d70*/  @!UPT UIADD3 URZ, URZ, URZ, URZ ;  /* 0x0000003f3f3ff290 */ /* 0x000ff6000fffe03f */
[----:B------:R-:W-:Y:S01]  /*96d80*/  STL.64 [R1+0xaf0], R24 ;  /* 0x000af01801007387 */ /* 0x000fe20000100a00 */
[----:B------:R-:W-:Y:S02]  /*96d90*/  STL.64 [R1+0xaf8], R26 ;  /* 0x000af81a01007387 */ /* 0x000fe40000100a00 */
[----:B------:R-:W0:Y:S02]  /*96da0*/  LDSM.16.MT88.4 R24, [R13+0x27080] ;  /* 0x027080000d18783b */ /* 0x000e240000004200 */
[----:B0-----:R-:W-:Y:S02]  /*96db0*/  STL.64 [R1+0x3278], R26 ;  /* 0x0032781a01007387 */ /* 0x001fe40000100a00 */
[----:B------:R0:W-:Y:S02]  /*96dc0*/  STL.64 [R1+0x3270], R24 ;  /* 0x0032701801007387 */ /* 0x0001e40000100a00 */
[----:B0-----:R-:W4:Y:S01]  /*96dd0*/  LDL.LU R24, [R1+0x2e0] ;  /* 0x0002e00001187983 */ /* 0x001f220000300800 */
[----:B------:R-:W4:Y:S02]  /*96de0*/  LDL.LU R25, [R1+0x2e4] ;  /* 0x0002e40001197983 */ /* 0x000f240000300800 */
[----:B------:R-:W4:Y:S02]  /*96df0*/  LDL.LU R26, [R1+0x2e8] ;  /* 0x0002e800011a7983 */ /* 0x000f240000300800 */
[----:B------:R-:W4:Y:S01]  /*96e00*/  LDL.LU R27, [R1+0x2ec] ;  /* 0x0002ec00011b7983 */ /* 0x000f220000300800 */
        /* <DEDUP_REMOVED lines=58> */
[----:B------:R0:W-:Y:S02]  /*971b0*/  STL.64 [R1+0x3380], R18 ;  /* 0x0033801201007387 */ /* 0x0001e40000100a00 */
[----:B------:R-:W2:Y:S01]  /*971c0*/  LDL.LU R16, [R1+0x6c0] ;  /* 0x0006c00001107983 */ /* 0x000ea20000300800 */
[----:B------:R-:W2:Y:S04]  /*971d0*/  LDL.LU R17, [R1+0x6c4] ;  /* 0x0006c40001117983 */ /* 0x000ea80000300800 */
[----:B0-----:R-:W2:Y:S01]  /*971e0*/  LDL.LU R18, [R1+0x6c8] ;  /* 0x0006c80001127983 */ /* 0x001ea20000300800 */
[----:B------:R-:W2:Y:S02]  /*971f0*/  LDL.LU R19, [R1+0x6cc] ;  /* 0x0006cc0001137983 */ /* 0x000ea40000300800 */
[----:B------:R0:W-:Y:S01]  /*97200*/  STL.64 [R1+0x3388], R14 ;  /* 0x0033880e01007387 */ /* 0x0001e20000100a00 */
[C---:B--2---:R-:W-:Y:S08]  /*97210*/  HMMA.16816.F32 R16, R20.reuse, R14, R16 ;  /* 0x0000000e1410723c */ /* 0x044ff00000001810 */
[----:B----4-:R-:W-:Y:S11]  /*97220*/  HMMA.16816.F32 R20, R20, R10, R24 ;  /* 0x0000000a1414723c */ /* 0x010ff60000001818 */
[----:B------:R-:W-:Y:S04]  /*97230*/  @!UPT UIADD3 URZ, URZ, URZ, URZ ;  /* 0x0000003f3f3ff290 */ /* 0x000fe8000fffe03f */
[----:B------:R-:W-:Y:S01]  /*97240*/  STL.64 [R1+0x540], R16 ;  /* 0x0005401001007387 */ /* 0x000fe20000100a00 */
[----:B------:R-:W-:Y:S02]  /*97250*/  STL.64 [R1+0x548], R18 ;  /* 0x0005481201007387 */ /* 0x000fe40000100a00 */
[----:B------:R-:W2:Y:S02]  /*97260*/  LDL.LU R12, [R1+0x520] ;  /* 0x00052000010c7983 */ /* 0x000ea40000300800 */
[----:B------:R-:W2:Y:S01]  /*97270*/  LDL.LU R13, [R1+0x524] ;  /* 0x00052400010d7983 */ /* 0x000ea20000300800 */
[----:B0-----:R-:W2:Y:S01]  /*97280*/  LDL.LU R14, [R1+0x528] ;  /* 0x00052800010e7983 */ /* 0x001ea20000300800 */
[----:B------:R-:W2:Y:S02]  /*97290*/  LDL.LU R15, [R1+0x52c] ;  /* 0x00052c00010f7983 */ /* 0x000ea40000300800 */
[----:B------:R-:W4:Y:S02]  /*972a0*/  LDL.LU R24, [R1+0x4f0] ;  /* 0x0004f00001187983 */ /* 0x000f240000300800 */
[----:B------:R-:W-:Y:S01]  /*972b0*/  STL.64 [R1+0x2e0], R20 ;  /* 0x0002e01401007387 */ /* 0x000fe20000100a00 */
[----:B------:R-:W-:Y:S01]  /*972c0*/  STL.64 [R1+0x2e8], R22 ;  /* 0x0002e81601007387 */ /* 0x000fe20000100a00 */
[----:B------:R-:W4:Y:S02]  /*972d0*/  LDL.LU R25, [R1+0x4f4] ;  /* 0x0004f40001197983 */ /* 0x000f240000300800 */
[----:B------:R-:W2:Y:S02]  /*972e0*/  LDL.LU R26, [R1+0x4f8] ;  /* 0x0004f800011a7983 */ /* 0x000ea40000300800 */
[----:B------:R-:W2:Y:S02]  /*972f0*/  LDL.LU R27, [R1+0x4fc] ;  /* 0x0004fc00011b7983 */ /* 0x000ea40000300800 */
[----:B--2---:R0:W-:Y:S01]  /*97300*/  STL.64 [R1+0x3358], R26 ;  /* 0x0033581a01007387 */ /* 0x0041e20000100a00 */
[----:B----4-:R1:W-:Y:S03]  /*97310*/  STL.64 [R1+0x3350], R24 ;  /* 0x0033501801007387 */ /* 0x0103e60000100a00 */
[----:B0-----:R-:W2:Y:S04]  /*97320*/  LDL.64 R26, [R1+0xa8] ;  /* 0x0000a800011a7983 */ /* 0x001ea80000100a00 */
[----:B--2---:R0:W-:Y:S01]  /*97330*/  STL.64 [R1+0x3368], R26 ;  /* 0x0033681a01007387 */ /* 0x0041e20000100a00 */
[----:B-1----:R-:W2:Y:S02]  /*97340*/  LDL.LU R24, [R1+0x510] ;  /* 0x0005100001187983 */ /* 0x002ea40000300800 */
[----:B------:R-:W2:Y:S01]  /*97350*/  LDL.LU R25, [R1+0x514] ;  /* 0x0005140001197983 */ /* 0x000ea20000300800 */
[----:B0-----:R-:W2:Y:S01]  /*97360*/  LDL.LU R26, [R1+0x518] ;  /* 0x00051800011a7983 */ /* 0x001ea20000300800 */
[----:B------:R-:W2:Y:S02]  /*97370*/  LDL.LU R27, [R1+0x51c] ;  /* 0x00051c00011b7983 */ /* 0x000ea40000300800 */
[----:B------:R-:W4:Y:S02]  /*97380*/  LDL.64 R22, [R1+0x78] ;  /* 0x0000780001167983 */ /* 0x000f240000100a00 */
[----:B----4-:R0:W-:Y:S01]  /*97390*/  STL.64 [R1+0x3338], R22 ;  /* 0x0033381601007387 */ /* 0x0101e20000100a00 */
[----:B------:R-:W4:Y:S02]  /*973a0*/  LDL.LU R20, [R1+0x4e0] ;  /* 0x0004e00001147983 */ /* 0x000f240000300800 */
[----:B------:R-:W4:Y:S01]  /*973b0*/  LDL.LU R21, [R1+0x4e4] ;  /* 0x0004e40001157983 */ /* 0x000f220000300800 */
[----:B0-----:R-:W2:Y:S01]  /*973c0*/  LDL.LU R22, [R1+0x4e8] ;  /* 0x0004e80001167983 */ /* 0x001ea20000300800 */
[----:B------:R-:W2:Y:S03]  /*973d0*/  LDL.LU R23, [R1+0x4ec] ;  /* 0x0004ec0001177983 */ /* 0x000ea60000300800 */
[----:B--2---:R0:W-:Y:S01]  /*973e0*/  STL.64 [R1+0x3348], R22 ;  /* 0x0033481601007387 */ /* 0x0041e20000100a00 */
[----:B----4-:R1:W-:Y:S03]  /*973f0*/  STL.64 [R1+0x3340], R20 ;  /* 0x0033401401007387 */ /* 0x0103e60000100a00 */
[----:B0-----:R-:W2:Y:S04]  /*97400*/  LDL.64 R22, [R1+0x98] ;  /* 0x0000980001167983 */ /* 0x001ea80000100a00 */
[----:B--2---:R0:W-:Y:S01]  /*97410*/  STL.64 [R1+0x3360], R22 ;  /* 0x0033601601007387 */ /* 0x0041e20000100a00 */
[----:B-1----:R-:W2:Y:S02]  /*97420*/  LDL.LU R20, [R1+0x500] ;  /* 0x0005000001147983 */ /* 0x002ea40000300800 */
[----:B------:R-:W2:Y:S01]  /*97430*/  LDL.LU R21, [R1+0x504] ;  /* 0x0005040001157983 */ /* 0x000ea20000300800 */
[----:B0-----:R-:W4:Y:S01]  /*97440*/  LDL.LU R22, [R1+0x508] ;  /* 0x0005080001167983 */ /* 0x001f220000300800 */
[----:B------:R-:W4:Y:S02]  /*97450*/  LDL.LU R23, [R1+0x50c] ;  /* 0x00050c0001177983 */ /* 0x000f240000300800 */
[----:B------:R-:W-:-:S02]  /*97460*/  IMAD.MOV.U32 R18, RZ, RZ, R8 ;  /* 0x000000ffff127224 */ /* 0x000fc400078e0008 */
[----:B------:R-:W-:Y:S01]  /*97470*/  IMAD.MOV.U32 R19, RZ, RZ, R2 ;  /* 0x000000ffff137224 */ /* 0x000fe200078e0002 */
[----:B----4-:R0:W-:Y:S01]  /*97480*/  STL.64 [R1+0x3378], R22 ;  /* 0x0033781601007387 */ /* 0x0101e20000100a00 */
[----:B--2---:R-:W-:Y:S03]  /*97490*/  STL.64 [R1+0x3370], R20 ;  /* 0x0033701401007387 */ /* 0x004fe60000100a00 */
[----:B0-----:R-:W2:Y:S02]  /*974a0*/  LDL.64 R22, [R1+0xb8] ;  /* 0x0000b80001167983 */ /* 0x001ea40000100a00 */
[C---:B------:R-:W-:Y:S01]  /*974b0*/  HMMA.16816.F32 R16, R4.reuse, R18, R12 ;  /* 0x000000120410723c */ /* 0x040fe2000000180c */
[----:B------:R-:W4:Y:S11]  /*974c0*/  LDL.LU.64 R14, [R1+0x3388] ;  /* 0x00338800010e7983 */ /* 0x000f360000300a00 */
[----:B------:R-:W-:Y:S11]  /*974d0*/  @!UPT UIADD3 URZ, URZ, URZ, URZ ;  /* 0x0000003f3f3ff290 */ /* 0x000ff6000fffe03f */
[----:B------:R-:W-:Y:S01]  /*974e0*/  STL.64 [R1+0xdf0], R16 ;  /* 0x000df01001007387 */ /* 0x000fe20000100a00 */
[----:B------:R-:W-:Y:S02]  /*974f0*/  IMAD.MOV.U32 R12, RZ, RZ, R18 ;  /* 0x000000ffff0c7224 */ /* 0x000fe400078e0012 */
[----:B------:R0:W-:Y:S02]  /*97500*/  STL.64 [R1+0xdf8], R18 ;  /* 0x000df81201007387 */ /* 0x0001e40000100a00 */
[----:B0-----:R-:W3:Y:S01]  /*97510*/  LDL.LU.64 R18, [R1+0x3380] ;  /* 0x0033800001127983 */ /* 0x001ee20000300a00 */
[----:B------:R-:W-:Y:S02]  /*97520*/  STL [R1+0x2adc], R16 ;  /* 0x002adc1001007387 */ /* 0x000fe40000100800 */
[----:B------:R-:W-:Y:S01]  /*97530*/  STL [R1+0x2ad8], R12 ;  /* 0x002ad80c01007387 */ /* 0x000fe20000100800 */
[----:B--2---:R-:W-:Y:S01]  /*97540*/  HMMA.16816.F32 R24, R4, R22, R24 ;  /* 0x000000160418723c */ /* 0x004fe20000001818 */
[----:B------:R-:W-:-:S02]  /*97550*/  IMAD.MOV.U32 R8, RZ, RZ, R22 ;  /* 0x000000ffff087224 */ /* 0x000fc400078e0016 */
[----:B------:R-:W-:Y:S02]  /*97560*/  IMAD.MOV.U32 R2, RZ, RZ, R23 ;  /* 0x000000ffff027224 */ /* 0x000fe400078e0017 */
[----:B------:R-:W2:Y:S01]  /*97570*/  LDL.LU.64 R22, [R1+0x3378] ;  /* 0x0033780001167983 */ /* 0x000ea20000300a00 */
[----:B------:R-:W2:Y:S11]  /*97580*/  LDL.LU.64 R20, [R1+0x3370] ;  /* 0x0033700001147983 */ /* 0x000eb60000300a00 */
[----:B------:R-:W-:Y:S06]  /*97590*/  @!UPT UIADD3 URZ, URZ, URZ, URZ ;  /* 0x0000003f3f3ff290 */ /* 0x000fec000fffe03f */
[----:B------:R-:W-:Y:S01]  /*975a0*/  STL.64 [R1+0xde0], R24 ;  /* 0x000de01801007387 */ /* 0x000fe20000100a00 */
[----:B------:R-:W-:Y:S02]  /*975b0*/  IMAD.MOV.U32 R13, RZ, RZ, R26 ;  /* 0x000000ffff0d7224 */ /* 0x000fe400078e001a */
[----:B------:R0:W-:Y:S02]  /*975c0*/  STL.64 [R1+0xde8], R26 ;  /* 0x000de81a01007387 */ /* 0x0001e40000100a00 */
[----:B0-----:R-:W2:Y:S01]  /*975d0*/  LDL.LU.64 R26, [R1+0x3368] ;  /* 0x00336800011a7983 */ /* 0x001ea20000300a00 */
[----:B------:R-:W-:-:S05]  /*975e0*/  IMAD.MOV.U32 R17, RZ, RZ, R24 ;  /* 0x000000ffff117224 */ /* 0x000fca00078e0018 */
[----:B------:R0:W-:Y:S01]  /*975f0*/  STL [R1+0x2ae4], R17 ;  /* 0x002ae41101007387 */ /* 0x0001e20000100800 */
[----:B---3--:R1:W-:Y:S02]  /*97600*/  STL.64 [R1+0x3308], R18 ;  /* 0x0033081201007387 */ /* 0x0083e40000100a00 */
[----:B------:R-:W3:Y:S01]  /*97610*/  LDL.LU R16, [R1+0x4d0] ;  /* 0x0004d00001107983 */ /* 0x000ee20000300800 */
[----:B0-----:R-:W3:Y:S01]  /*97620*/  LDL.LU R17, [R1+0x4d4] ;  /* 0x0004d40001117983 */ /* 0x001ee20000300800 */
[----:B-1----:R-:W3:Y:S02]  /*97630*/  LDL.LU R18, [R1+0x4d8] ;  /* 0x0004d80001127983 */ /* 0x002ee40000300800 */
[----:B------:R-:W3:Y:S02]  /*97640*/  LDL.LU R19, [R1+0x4dc] ;  /* 0x0004dc0001137983 */ /* 0x000ee40000300800 */
[----:B------:R0:W-:Y:S01]  /*97650*/  STL [R1+0x2ae0], R13 ;  /* 0x002ae00d01007387 */ /* 0x0001e20000100800 */
[----:B--2---:R-:W-:Y:S01]  /*97660*/  HMMA.16816.F32 R20, R4, R26, R20 ;  /* 0x0000001a0414723c */ /* 0x004fe20000001814 */
[----:B0-----:R-:W-:-:S02]  /*97670*/  IMAD.MOV.U32 R13, RZ, RZ, R26 ;  /* 0x000000ffff0d7224 */ /* 0x001fc400078e001a */
[----:B------:R-:W-:Y:S11]  /*97680*/  IMAD.MOV.U32 R12, RZ, RZ, R27 ;  /* 0x000000ffff0c7224 */ /* 0x000ff600078e001b */
[----:B------:R-:W-:Y:S09]  /*97690*/  @!UPT UIADD3 URZ, URZ, URZ, URZ ;  /* 0x0000003f3f3ff290 */ /* 0x000ff2000fffe03f */
[----:B------:R-:W-:Y:S01]  /*976a0*/  STL.64 [R1+0xdd0], R20 ;  /* 0x000dd01401007387 */ /* 0x000fe20000100a00 */
[----:B------:R0:W-:Y:S03]  /*976b0*/  STL.64 [R1+0xdd8], R22 ;  /* 0x000dd81601007387 */ /* 0x0001e60000100a00 */
[----:B0-----:R-:W2:Y:S01]  /*976c0*/  LDL.LU.64 R22, [R1+0x3360] ;  /* 0x0033600001167983 */ /* 0x001ea20000300a00 */
[----:B------:R-:W2:Y:S02]  /*976d0*/  LDL.LU.64 R26, [R1+0x3358] ;  /* 0x00335800011a7983 */ /* 0x000ea40000300a00 */
[----:B------:R-:W2:Y:S02]  /*976e0*/  LDL.LU.64 R24, [R1+0x3350] ;  /* 0x0033500001187983 */ /* 0x000ea40000300a00 */
[----:B----4-:R0:W-:Y:S01]  /*976f0*/  STL.64 [R1+0x3298], R14 ;  /* 0x0032980e01007387 */ /* 0x0101e20000100a00 */
[----:B------:R-:W-:Y:S04]  /*97700*/  STL.64 [R1+0x3290], R12 ;  /* 0x0032900c01007387 */ /* 0x000fe80000100a00 */
[----:B0-----:R-:W4:Y:S01]  /*97710*/  LDL.64 R14, [R1+0x88] ;  /* 0x00008800010e7983 */ /* 0x001f220000100a00 */
[C---:B--2---:R-:W-:Y:S11]  /*97720*/  HMMA.16816.F32 R24, R4.reuse, R22, R24 ;  /* 0x000000160418723c */ /* 0x044ff60000001818 */
[----:B------:R-:W-:Y:S11]  /*97730*/  @!UPT UIADD3 URZ, URZ, URZ, URZ ;  /* 0x0000003f3f3ff290 */ /* 0x000ff6000fffe03f */
[----:B------:R-:W-:Y:S01]  /*97740*/  @!UPT UIADD3 URZ, URZ, URZ, URZ ;  /* 0x0000003f3f3ff290 */ /* 0x000fe2000fffe03f */
[----:B------:R0:W-:Y:S01]  /*97750*/  STL.64 [R1+0xdc0], R24 ;  /* 0x000dc01801007387 */ /* 0x0001e20000100a00 */
[----:B------:R-:W-:Y:S02]  /*97760*/  STL.64 [R1+0xdc8], R26 ;  /* 0x000dc81a01007387 */ /* 0x000fe40000100a00 */
[----:B0-----:R-:W-:Y:S02]  /*97770*/  IMAD.MOV.U32 R25, RZ, RZ, R22 ;  /* 0x000000ffff197224 */ /* 0x001fe400078e0016 */
[----:B------:R-:W-:Y:S02]  /*97780*/  IMAD.MOV.U32 R24, RZ, RZ, R23 ;  /* 0x000000ffff187224 */ /* 0x000fe400078e0017 */
[----:B------:R-:W4:Y:S01]  /*97790*/  LDL.LU.64 R22, [R1+0x3348] ;  /* 0x0033480001167983 */ /* 0x000f220000300a00 */
[----:B------:R-:W4:Y:S02]  /*977a0*/  LDL.LU.64 R20, [R1+0x3340] ;  /* 0x0033400001147983 */ /* 0x000f240000300a00 */
[----:B----4-:R-:W-:Y:S11]  /*977b0*/  HMMA.16816.F32 R20, R4, R14, R20 ;  /* 0x0000000e0414723c */ /* 0x010ff60000001814 */
[----:B------:R-:W-:Y:S11]  /*977c0*/  @!UPT UIADD3 URZ, URZ, URZ, URZ ;  /* 0x0000003f3f3ff290 */ /* 0x000ff6000fffe03f */
[----:B------:R-:W-:Y:S01]  /*977d0*/  @!UPT UIADD3 URZ, URZ, URZ, URZ ;  /* 0x0000003f3f3ff290 */ /* 0x000fe2000fffe03f */
[----:B------:R-:W-:Y:S01]  /*977e0*/  STL.64 [R1+0xc10], R20 ;  /* 0x000c101401007387 */ /* 0x000fe20000100a00 */
[----:B------:R0:W-:Y:S03]  /*977f0*/  STL.64 [R1+0xc18], R22 ;  /* 0x000c181601007387 */ /* 0x0001e60000100a00 */
[----:B0-----:R-:W3:Y:S01]  /*97800*/  LDL.LU.64 R22, [R1+0x3338] ;  /* 0x0033380001167983 */ /* 0x001ee20000300a00 */
[----:B------:R-:W-:Y:S02]  /*97810*/  IMAD.MOV.U32 R27, RZ, RZ, R14 ;  /* 0x000000ffff1b7224 */ /* 0x000fe400078e000e */
[----:B------:R-:W-:-:S05]  /*97820*/  IMAD.MOV.U32 R26, RZ, RZ, R15 ;  /* 0x000000ffff1a7224 */ /* 0x000fca00078e000f */
[----:B------:R-:W-:Y:S01]  /*97830*/  STL.64 [R1+0x32a8], R26 ;  /* 0x0032a81a01007387 */ /* 0x000fe20000100a00 */
[----:B------:R-:W-:Y:S01]  /*97840*/  STL.64 [R1+0x32a0], R24 ;  /* 0x0032a01801007387 */ /* 0x000fe20000100a00 */
[C---:B---3--:R-:W-:Y:S01]  /*97850*/  HMMA.16816.F32 R12, R4.reuse, R22, R16 ;  /* 0x00000016040c723c */ /* 0x048fe20000001810 */
[----:B------:R-:W-:Y:S02]  /*97860*/  IMAD.MOV.U32 R29, RZ, RZ, R22 ;  /* 0x000000ffff1d7224 */ /* 0x000fe400078e0016 */
[----:B------:R-:W-:Y:S02]  /*97870*/  IMAD.MOV.U32 R28, RZ, RZ, R23 ;  /* 0x000000ffff1c7224 */ /* 0x000fe400078e0017 */
[----:B------:R-:W0:Y:S11]  /*97880*/  LDSM.16.MT88.4 R20, [R9+0x27000] ;  /* 0x027000000914783b */ /* 0x000e360000004200 */
[----:B------:R-:W-:Y:S07]  /*97890*/  @!UPT UIADD3 URZ, URZ, URZ, URZ ;  /* 0x0000003f3f3ff290 */ /* 0x000fee000fffe03f */
[----:B------:R-:W-:Y:S01]  /*978a0*/  STL.64 [R1+0xbc0], R12 ;  /* 0x000bc00c01007387 */ /* 0x000fe20000100a00 */
[----:B------:R-:W-:Y:S02]  /*978b0*/  STL.64 [R1+0xbc8], R14 ;  /* 0x000bc80e01007387 */ /* 0x000fe40000100a00 */
[----:B------:R-:W-:Y:S02]  /*978c0*/  STL.64 [R1+0x3288], R10 ;  /* 0x0032880a01007387 */ /* 0x000fe40000100a00 */
[----:B------:R-:W-:Y:S01]  /*978d0*/  STL [R1+0x3280], R9 ;  /* 0x0032800901007387 */ /* 0x000fe20000100800 */
[----:B------:R-:W-:Y:S04]  /*978e0*/  STL [R1+0x3330], R8 ;  /* 0x0033300801007387 */ /* 0x000fe80000100800 */
[----:B0-----:R-:W-:Y:S01]  /*978f0*/  STL.64 [R1+0x3130], R22 ;  /* 0x0031301601007387 */ /* 0x001fe20000100a00 */
[----:B------:R0:W-:Y:S03]  /*97900*/  STL.64 [R1+0x3128], R20 ;  /* 0x0031281401007387 */ /* 0x0001e60000100a00 */
[----:B0-----:R-:W2:Y:S01]  /*97910*/  LDL.LU R20, [R1+0x200] ;  /* 0x0002000001147983 */ /* 0x001ea20000300800 */
[----:B------:R-:W2:Y:S02]  /*97920*/  LDL.LU R21, [R1+0x204] ;  /* 0x0002040001157983 */ /* 0x000ea40000300800 */
[----:B------:R-:W3:Y:S02]  /*97930*/  LDL.LU R22, [R1+0x208] ;  /* 0x0002080001167983 */ /* 0x000ee40000300800 */
[----:B------:R-:W3:Y:S01]  /*97940*/  LDL.LU R23, [R1+0x20c] ;  /* 0x00020c0001177983 */ /* 0x000ee20000300800 */
[----:B------:R-:W4:Y:S04]  /*97950*/  LDL.64 R26, [R1+0x8] ;  /* 0x00000800011a7983 */ /* 0x000f280000100a00 */
[----:B----4-:R-:W-:Y:S01]  /*97960*/  STL.64 [R1+0x32e0], R26 ;  /* 0x0032e01a01007387 */ /* 0x010fe20000100a00 */
        /* <DEDUP_REMOVED lines=26> */
[----:B0-----:R-:W3:Y:S01]  /*97b10*/  LDL.64 R18, [R1+0x68] ;  /* 0x0000680001127983 */ /* 0x001ee20000100a00 */
[----:B------:R0:W-:Y:S02]  /*97b20*/  STL.64 [R1+0x32f0], R26 ;  /* 0x0032f01a01007387 */ /* 0x0001e40000100a00 */
[----:B------:R-:W-:Y:S01]  /*97b30*/  STL.64 [R1+0x32e8], R24 ;  /* 0x0032e81801007387 */ /* 0x000fe20000100a00 */
[----:B0-----:R-:W2:Y:S04]  /*97b40*/  LDL.64 R26, [R1+0x38] ;  /* 0x00003800011a7983 */ /* 0x001ea80000100a00 */
[----:B--2---:R0:W-:Y:S04]  /*97b50*/  STL.64 [R1+0x3300], R26 ;  /* 0x0033001a01007387 */ /* 0x0041e80000100a00 */
[----:B0-----:R-:W2:Y:S04]  /*97b60*/  LDL.64 R26, [R1+0x48] ;  /* 0x00004800011a7983 */ /* 0x001ea80000100a00 */
        /* <DEDUP_REMOVED lines=10> */
[----:B------:R-:W2:Y:S02]  /*97c10*/  LDL.LU R15, [R1+0x80c] ;  /* 0x00080c00010f7983 */ /* 0x000ea40000300800 */
[----:B--2---:R0:W-:Y:S01]  /*97c20*/  STL.64 [R1+0x32d8], R14 ;  /* 0x0032d80e01007387 */ /* 0x0041e20000100a00 */
[----:B----4-:R1:W-:Y:S03]  /*97c30*/  STL.64 [R1+0x32d0], R12 ;  /* 0x0032d00c01007387 */ /* 0x0103e60000100a00 */
[----:B0-----:R-:W2:Y:S01]  /*97c40*/  LDL.64 R14, [R1+0x28] ;  /* 0x00002800010e7983 */ /* 0x001ea20000100a00 */
[----:B---3--:R-:W-:Y:S03]  /*97c50*/  HMMA.16816.F32 R8, R4, R18, R8 ;  /* 0x000000120408723c */ /* 0x008fe60000001808 */
[----:B--2---:R0:W-:Y:S01]  /*97c60*/  STL.64 [R1+0x32f8], R14 ;  /* 0x0032f80e01007387 */ /* 0x0041e20000100a00 */
[----:B-1----:R-:W2:Y:S02]  /*97c70*/  LDL.LU R12, [R1+0x820] ;  /* 0x00082000010c7983 */ /* 0x002ea40000300800 */
[----:B------:R-:W2:Y:S01]  /*97c80*/  LDL.LU R13, [R1+0x824] ;  /* 0x00082400010d7983 */ /* 0x000ea20000300800 */
[----:B0-----:R-:W2:Y:S01]  /*97c90*/  LDL.LU R14, [R1+0x828] ;  /* 0x00082800010e7983 */ /* 0x001ea20000300800 */
[----:B------:R-:W2:Y:S02]  /*97ca0*/  LDL.LU R15, [R1+0x82c] ;  /* 0x00082c00010f7983 */ /* 0x000ea40000300800 */
[----:B------:R-:W-:Y:S02]  /*97cb0*/  STL.64 [R1+0x3148], R22 ;  /* 0x0031481601007387 */ /* 0x000fe40000100a00 */
[----:B------:R0:W-:Y:S02]  /*97cc0*/  STL.64 [R1+0x3140], R20 ;  /* 0x0031401401007387 */ /* 0x0001e40000100a00 */
[----:B0-----:R-:W3:Y:S01]  /*97cd0*/  LDL.LU R20, [R1+0x210] ;  /* 0x0002100001147983 */ /* 0x001ee20000300800 */
[----:B------:R-:W3:Y:S02]  /*97ce0*/  LDL.LU R21, [R1+0x214] ;  /* 0x0002140001157983 */ /* 0x000ee40000300800 */
[----:B------:R-:W4:Y:S02]  /*97cf0*/  LDL.LU R22, [R1+0x218] ;  /* 0x0002180001167983 */ /* 0x000f240000300800 */
[----:B------:R-:W4:Y:S02]  /*97d00*/  LDL.LU R23, [R1+0x21c] ;  /* 0x00021c0001177983 */ /* 0x000f240000300800 */
[----:B----4-:R-:W-:Y:S01]  /*97d10*/  STL.64 [R1+0x3158], R22 ;  /* 0x0031581601007387 */ /* 0x010fe20000100a00 */
[----:B---3--:R-:W-:Y:S02]  /*97d20*/  STL.64 [R1+0x3150], R20 ;  /* 0x0031501401007387 */ /* 0x008fe40000100a00 */
[----:B------:R0:W-:Y:S02]  /*97d30*/  STL.64 [R1+0xc00], R8 ;  /* 0x000c000801007387 */ /* 0x0001e40000100a00 */
[----:B------:R1:W-:Y:S01]  /*97d40*/  STL.64 [R1+0xc08], R10 ;  /* 0x000c080a01007387 */ /* 0x0003e20000100a00 */
[----:B0-----:R-:W3:Y:S01]  /*97d50*/  LDL.LU R8, [R1+0x3330] ;  /* 0x0033300001087983 */ /* 0x001ee20000300800 */
[----:B-1----:R-:W-:-:S02]  /*97d60*/  IMAD.MOV.U32 R10, RZ, RZ, R18 ;  /* 0x000000ffff0a7224 */ /* 0x002fc400078e0012 */
[----:B------:R-:W-:Y:S02]  /*97d70*/  IMAD.MOV.U32 R9, RZ, RZ, R19 ;  /* 0x000000ffff097224 */ /* 0x000fe400078e0013 */
[----:B------:R-:W4:Y:S02]  /*97d80*/  LDL.LU.64 R18, [R1+0x3328] ;  /* 0x0033280001127983 */ /* 0x000f240000300a00 */
        /* <DEDUP_REMOVED lines=18> */
[----:B------:R-:W-:Y:S02]  /*97eb0*/  IMAD.MOV.U32 R22, RZ, RZ, R3 ;  /* 0x000000ffff167224 */ /* 0x000fe400078e0003 */
        /* <DEDUP_REMOVED lines=11> */
[----:B------:R-:W-:Y:S11]  /*97f70*/  IMAD.MOV.U32 R21, RZ, RZ, R15 ;  /* 0x000000ffff157224 */ /* 0x000ff600078e000f */
[----:B------:R-:W-:Y:S11]  /*97f80*/  @!UPT UIADD3 URZ, URZ, URZ, URZ ;  /* 0x0000003f3f3ff290 */ /* 0x000ff6000fffe03f */
[----:B------:R0:W-:Y:S01]  /*97f90*/  STL.64 [R1+0xa00], R24 ;  /* 0x000a001801007387 */ /* 0x0001e20000100a00 */
[----:B------:R1:W-:Y:S02]  /*97fa0*/  STL.64 [R1+0xa08], R26 ;  /* 0x000a081a01007387 */ /* 0x0003e40000100a00 */
[----:B0-----:R-:W-:Y:S01]  /*97fb0*/  IMAD.MOV.U32 R24, RZ, RZ, R14 ;  /* 0x000000ffff187224 */ /* 0x001fe200078e000e */
[----:B-1----:R-:W2:Y:S01]  /*97fc0*/  LDL.LU.64 R26, [R1+0x32e0] ;  /* 0x0032e000011a7983 */ /* 0x002ea20000300a00 */
[----:B------:R-:W2:Y:S02]  /*97fd0*/  LDL.LU.64 R14, [R1+0x32d8] ;  /* 0x0032d800010e7983 */ /* 0x000ea40000300a00 */
[----:B------:R-:W2:Y:S02]  /*97fe0*/  LDL.LU.64 R12, [R1+0x32d0] ;  /* 0x0032d000010c7983 */ /* 0x000ea40000300a00 */
[----:B--2---:R-:W-:Y:S11]  /*97ff0*/  HMMA.16816.F32 R12, R4, R22, R12 ;  /* 0x00000016040c723c */ /* 0x004ff6000000180c */
[----:B------:R-:W-:Y:S11]  /*98000*/  @!UPT UIADD3 URZ, URZ, URZ, URZ ;  /* 0x0000003f3f3ff290 */ /* 0x000ff6000fffe03f */
[----:B------:R-:W-:Y:S01]  /*98010*/  @!UPT UIADD3 URZ, URZ, URZ, URZ ;  /* 0x0000003f3f3ff290 */ /* 0x000fe2000fffe03f */
[----:B------:R-:W-:Y:S01]  /*98020*/  STL.64 [R1+0x740], R12 ;  /* 0x0007400c01007387 */ /* 0x000fe20000100a00 */
[----:B------:R0:W-:Y:S03]  /*98030*/  STL.64 [R1+0x748], R14 ;  /* 0x0007480e01007387 */ /* 0x0001e60000100a00 */
[----:B0-----:R-:W2:Y:S01]  /*98040*/  LDL.LU.64 R14, [R1+0x32c8] ;  /* 0x0032c800010e7983 */ /* 0x001ea20000300a00 */
[----:B------:R-:W2:Y:S02]  /*98050*/  LDL.LU.64 R12, [R1+0x32c0] ;  /* 0x0032c000010c7983 */ /* 0x000ea40000300a00 */
[----:B------:R0:W-:Y:S02]  /*98060*/  STL.64 [R1+0x3168], R22 ;  /* 0x0031681601007387 */ /* 0x0001e40000100a00 */
[----:B0-----:R-:W-:Y:S02]  /*98070*/  IMAD.MOV.U32 R22, RZ, RZ, R24 ;  /* 0x000000ffff167224 */ /* 0x001fe400078e0018 */
[----:B------:R-:W-:-:S05]  /*98080*/  IMAD.MOV.U32 R23, RZ, RZ, R21 ;  /* 0x000000ffff177224 */ /* 0x000fca00078e0015 */
[----:B------:R0:W-:Y:S02]  /*98090*/  STL.64 [R1+0x3180], R22 ;  /* 0x0031801601007387 */ /* 0x0001e40000100a00 */
[----:B0-----:R-:W-:Y:S02]  /*980a0*/  IMAD.MOV.U32 R22, RZ, RZ, R3 ;  /* 0x000000ffff167224 */ /* 0x001fe400078e0003 */
[----:B------:R-:W-:-:S05]  /*980b0*/  IMAD.MOV.U32 R23, RZ, RZ, R0 ;  /* 0x000000ffff177224 */ /* 0x000fca00078e0000 */
[----:B------:R-:W-:Y:S01]  /*980c0*/  STL.64 [R1+0x3198], R22 ;  /* 0x0031981601007387 */ /* 0x000fe20000100a00 */
        /* <DEDUP_REMOVED lines=8> */
[----:B------:R-:W-:Y:S02]  /*98150*/  IMAD.MOV.U32 R0, RZ, RZ, R27 ;  /* 0x000000ffff007224 */ /* 0x000fe400078e001b */
[----:B------:R-:W-:Y:S01]  /*98160*/  IMAD.MOV.U32 R22, RZ, RZ, R17 ;  /* 0x000000ffff167224 */ /* 0x000fe200078e0011 */
[----:B------:R-:W2:Y:S01]  /*98170*/  LDL.LU.64 R26, [R1+0x32a8] ;  /* 0x0032a800011a7983 */ /* 0x000ea20000300a00 */
[----:B------:R-:W2:Y:S02]  /*98180*/  LDL.LU.64 R24, [R1+0x32a0] ;  /* 0x0032a00001187983 */ /* 0x000ea40000300a00 */
[----:B------:R-:W-:Y:S01]  /*98190*/  IMAD.MOV.U32 R23, RZ, RZ, R16 ;  /* 0x000000ffff177224 */ /* 0x000fe200078e0010 */
[----:B----4-:R-:W-:Y:S11]  /*981a0*/  HMMA.16816.F32 R12, R4, R18, R12 ;  /* 0x00000012040c723c */ /* 0x010ff6000000180c */
[----:B------:R-:W-:Y:S11]  /*981b0*/  @!UPT UIADD3 URZ, URZ, URZ, URZ ;  /* 0x0000003f3f3ff290 */ /* 0x000ff6000fffe03f */
[----:B------:R-:W-:Y:S01]  /*981c0*/  @!UPT UIADD3 URZ, URZ, URZ, URZ ;  /* 0x0000003f3f3ff290 */ /* 0x000fe2000fffe03f */
[----:B------:R-:W-:Y:S01]  /*981d0*/  STL.64 [R1+0x590], R12 ;  /* 0x0005900c01007387 */ /* 0x000fe20000100a00 */
[----:B------:R0:W-:Y:S03]  /*981e0*/  STL.64 [R1+0x598], R14 ;  /* 0x0005980e01007387 */ /* 0x0001e60000100a00 */
[----:B0-----:R-:W4:Y:S01]  /*981f0*/  LDL.LU.64 R14, [R1+0x3298] ;  /* 0x00329800010e7983 */ /* 0x001f220000300a00 */
[----:B------:R-:W2:Y:S02]  /*98200*/  LDL.LU.64 R12, [R1+0x3290] ;  /* 0x00329000010c7983 */ /* 0x000ea40000300a00 */
[----:B------:R-:W-:Y:S02]  /*98210*/  STL.64 [R1+0x31b0], R22 ;  /* 0x0031b01601007387 */ /* 0x000fe40000100a00 */
[----:B------:R0:W-:Y:S01]  /*98220*/  STL.64 [R1+0x3160], R18 ;  /* 0x0031601201007387 */ /* 0x0001e20000100a00 */
[----:B------:R-:W2:Y:S01]  /*98230*/  LDL.LU R16, [R1+0x220] ;  /* 0x0002200001107983 */ /* 0x000ea20000300800 */
[----:B------:R-:W2:Y:S03]  /*98240*/  LDL.LU R17, [R1+0x224] ;  /* 0x0002240001117983 */ /* 0x000ea60000300800 */
        /* <DEDUP_REMOVED lines=31> */
[----:B------:R0:W-:Y:S02]  /*98440*/  STL.64 [R1+0x3210], R22 ;  /* 0x0032101601007387 */ /* 0x0001e40000100a00 */
[----:B0-----:R-:W-:Y:S02]  /*98450*/  IMAD.MOV.U32 R22, RZ, RZ, R25 ;  /* 0x000000ffff167224 */ /* 0x001fe400078e0019 */
        /* <DEDUP_REMOVED lines=17> */
[----:B---3--:R-:W-:-:S02]  /*98570*/  IMAD.MOV.U32 R22, RZ, RZ, R8 ;  /* 0x000000ffff167224 */ /* 0x008fc400078e0008 */
[----:B------:R-:W-:-:S05]  /*98580*/  IMAD.MOV.U32 R23, RZ, RZ, R2 ;  /* 0x000000ffff177224 */ /* 0x000fca00078e0002 */
[----:B------:R-:W-:Y:S04]  /*98590*/  STL.64 [R1+0x3258], R22 ;  /* 0x0032581601007387 */ /* 0x000fe80000100a00 */
[----:B--2---:R-:W-:Y:S01]  /*985a0*/  STL.64 [R1+0x31f0], R18 ;  /* 0x0031f01201007387 */ /* 0x004fe20000100a00 */
[----:B------:R0:W-:Y:S03]  /*985b0*/  STL.64 [R1+0x31e8], R16 ;  /* 0x0031e81001007387 */ /* 0x0001e60000100a00 */
[----:B0-----:R-:W2:Y:S01]  /*985c0*/  LDL.LU R16, [R1+0x280] ;  /* 0x0002800001107983 */ /* 0x001ea20000300800 */
[----:B------:R-:W2:Y:S02]  /*985d0*/  LDL.LU R17, [R1+0x284] ;  /* 0x0002840001117983 */ /* 0x000ea40000300800 */
[----:B------:R-:W3:Y:S02]  /*985e0*/  LDL.LU R18, [R1+0x288] ;  /* 0x0002880001127983 */ /* 0x000ee40000300800 */
[----:B------:R-:W3:Y:S01]  /*985f0*/  LDL.LU R19, [R1+0x28c] ;  /* 0x00028c0001137983 */ /* 0x000ee20000300800 */
[----:B------:R-:W2:Y:S01]  /*98600*/  LDL.LU R24, [R1+0x4c0] ;  /* 0x0004c00001187983 */ /* 0x000ea20000300800 */
[----:B------:R-:W4:Y:S02]  /*98610*/  LDL.LU R25, [R1+0x4c4] ;  /* 0x0004c40001197983 */ /* 0x000f240000300800 */
[----:B------:R-:W4:Y:S02]  /*98620*/  LDL.LU R26, [R1+0x4c8] ;  /* 0x0004c800011a7983 */ /* 0x000f240000300800 */
[----:B------:R-:W4:Y:S01]  /*98630*/  LDL.LU R27, [R1+0x4cc] ;  /* 0x0004cc00011b7983 */ /* 0x000f220000300800 */
[----:B------:R-:W4:Y:S01]  /*98640*/  LDL.LU R8, [R1+0x7d0] ;  /* 0x0007d00001087983 */ /* 0x000f220000300800 */
[----:B------:R-:W4:Y:S02]  /*98650*/  LDL.LU R9, [R1+0x7d4] ;  /* 0x0007d40001097983 */ /* 0x000f240000300800 */
[----:B------:R-:W4:Y:S02]  /*98660*/  LDL.LU R10, [R1+0x7d8] ;  /* 0x0007d800010a7983 */ /* 0x000f240000300800 */
[----:B------:R-:W4:Y:S01]  /*98670*/  LDL.LU R11, [R1+0x7dc] ;  /* 0x0007dc00010b7983 */ /* 0x000f220000300800 */
[----:B------:R-:W4:Y:S04]  /*98680*/  LDL.64 R22, [R1+0xc8] ;  /* 0x0000c80001167983 */ /* 0x000f280000100a00 */
        /* <DEDUP_REMOVED lines=31> */
[----:B------:R-:W3:Y:S01]  /*98880*/  LDL R2, [R1+0x22b8] ;  /* 0x0022b80001027983 */ /* 0x000ee20000100800 */
[----:B------:R-:W-:Y:S02]  /*98890*/  STL.64 [R1+0x580], R8 ;  /* 0x0005800801007387 */ /* 0x000fe40000100a00 */
[----:B------:R0:W-:Y:S02]  /*988a0*/  STL.64 [R1+0x588], R10 ;  /* 0x0005880a01007387 */ /* 0x0001e40000100a00 */
[----:B0-----:R-:W4:Y:S01]  /*988b0*/  LDL.LU.64 R10, [R1+0x3288] ;  /* 0x00328800010a7983 */ /* 0x001f220000300a00 */
[----:B------:R-:W2:Y:S01]  /*988c0*/  LDL.LU R9, [R1+0x3280] ;  /* 0x0032800001097983 */ /* 0x000ea20000300800 */
[----:B----4-:R-:W-:Y:S02]  /*988d0*/  HMMA.16816.F32 R4, R4, R10, R24 ;  /* 0x0000000a0404723c */ /* 0x010fe40000001818 */
[----:B------:R-:W2:Y:S01]  /*988e0*/  LDL.LU.64 R26, [R1+0x3278] ;  /* 0x00327800011a7983 */ /* 0x000ea20000300a00 */
[----:B------:R-:W2:Y:S11]  /*988f0*/  LDL.LU.64 R24, [R1+0x3270] ;  /* 0x0032700001187983 */ /* 0x000eb60000300a00 */
[----:B------:R-:W-:Y:S09]  /*98900*/  @!UPT UIADD3 URZ, URZ, URZ, URZ ;  /* 0x0000003f3f3ff290 */ /* 0x000ff2000fffe03f */
[----:B------:R-:W-:Y:S01]  /*98910*/  STL.64 [R1+0x2f0], R4 ;  /* 0x0002f00401007387 */ /* 0x000fe20000100a00 */
[----:B------:R0:W-:Y:S02]  /*98920*/  STL.64 [R1+0x2f8], R6 ;  /* 0x0002f80601007387 */ /* 0x0001e40000100a00 */
[----:B------:R-:W-:Y:S02]  /*98930*/  STL.64 [R1+0x3138], R10 ;  /* 0x0031380a01007387 */ /* 0x000fe40000100a00 */
[----:B0-----:R-:W-:Y:S02]  /*98940*/  IMAD.MOV.U32 R6, RZ, RZ, R3 ;  /* 0x000000ffff067224 */ /* 0x001fe400078e0003 */
[----:B------:R-:W-:Y:S02]  /*98950*/  IMAD.MOV.U32 R7, RZ, RZ, R0 ;  /* 0x000000ffff077224 */ /* 0x000fe400078e0000 */
[----:B------:R-:W-:Y:S02]  /*98960*/  IMAD.MOV.U32 R3, RZ, RZ, R22 ;  /* 0x000000ffff037224 */ /* 0x000fe400078e0016 */
        /* <DEDUP_REMOVED lines=86> */
[C---:B----4-:R-:W-:Y:S01]  /*98ed0*/  HMMA.16816.F32 R4, R24.reuse, R6, R20 ;  /* 0x000000061804723c */ /* 0x050fe20000001814 */
[----:B------:R-:W4:Y:S01]  /*98ee0*/  LDL.LU.64 R22, [R1+0x3148] ;  /* 0x0031480001167983 */ /* 0x000f220000300a00 */
[----:B------:R-:W4:Y:S11]  /*98ef0*/  LDL.LU.64 R20, [R1+0x3140] ;  /* 0x0031400001147983 */ /* 0x000f360000300a00 */
[----:B------:R-:W-:Y:S10]  /*98f00*/  @!UPT UIADD3 URZ, URZ, URZ, URZ ;  /* 0x0000003f3f3ff290 */ /* 0x000ff4000fffe03f */
[----:B------:R-:W-:Y:S01]  /*98f10*/  STL.64 [R1+0x500], R4 ;  /* 0x0005000401007387 */ /* 0x000fe20000100a00 */
[----:B------:R4:W-:Y:S02]  /*98f20*/  STL.64 [R1+0x508], R6 ;  /* 0x0005080601007387 */ /* 0x0009e40000100a00 */
[----:B--2---:R-:W-:Y:S02]  /*98f30*/  STL [R1+0x3054], R18 ;  /* 0x0030541201007387 */ /* 0x004fe40000100800 */
[----:B------:R-:W-:Y:S01]  /*98f40*/  STL [R1+0x3050], R19 ;  /* 0x0030501301007387 */ /* 0x000fe20000100800 */
[C---:B----4-:R-:W-:Y:S11]  /*98f50*/  HMMA.16816.F32 R4, R24.reuse, R18, R20 ;  /* 0x000000121804723c */ /* 0x050ff60000001814 */
[----:B------:R-:W-:Y:S11]  /*98f60*/  @!UPT UIADD3 URZ, URZ, URZ, URZ ;  /* 0x0000003f3f3ff290 */ /* 0x000ff6000fffe03f */
[----:B------:R-:W-:Y:S01]  /*98f70*/  @!UPT UIADD3 URZ, URZ, URZ, URZ ;  /* 0x0000003f3f3ff290 */ /* 0x000fe2000fffe03f */
[----:B------:R-:W-:Y:S01]  /*98f80*/  STL.64 [R1+0x340], R4 ;  /* 0x0003400401007387 */ /* 0x000fe20000100a00 */
[----:B------:R-:W-:Y:S02]  /*98f90*/  STL.64 [R1+0x348], R6 ;  /* 0x0003480601007387 */ /* 0x000fe40000100a00 */
[----:B------:R0:W1:Y:S04]  /*98fa0*/  LDSM.16.MT88.4 R4, [R9+0x27080] ;  /* 0x027080000904783b */ /* 0x0000680000004200 */
[----:B------:R-:W2:Y:S01]  /*98fb0*/  LDL.LU R8, [R1+0x6b0] ;  /* 0x0006b00001087983 */ /* 0x000ea20000300800 */
[----:B0-----:R-:W2:Y:S01]  /*98fc0*/  LDL.LU R9, [R1+0x6b4] ;  /* 0x0006b40001097983 */ /* 0x001ea20000300800 */
[----:B------:R-:W2:Y:S02]  /*98fd0*/  LDL.LU R10, [R1+0x6b8] ;  /* 0x0006b800010a7983 */ /* 0x000ea40000300800 */
[----:B------:R-:W2:Y:S02]  /*98fe0*/  LDL.LU R11, [R1+0x6bc] ;  /* 0x0006bc00010b7983 */ /* 0x000ea40000300800 */
[----:B------:R-:W4:Y:S02]  /*98ff0*/  LDL.64 R18, [R1+0x68] ;  /* 0x0000680001127983 */ /* 0x000f240000100a00 */
[----:B----4-:R0:W-:Y:S04]  /*99000*/  STL.64 [R1+0x30d0], R18 ;  /* 0x0030d01201007387 */ /* 0x0101e80000100a00 */
[----:B0-----:R-:W4:Y:S04]  /*99010*/  LDL.64 R18, [R1+0x88] ;  /* 0x0000880001127983 */ /* 0x001f280000100a00 */
[----:B----4-:R0:W-:Y:S04]  /*99020*/  STL.64 [R1+0x30d8], R18 ;  /* 0x0030d81201007387 */ /* 0x0101e80000100a00 */
[----:B0-----:R-:W4:Y:S04]  /*99030*/  LDL.64 R18, [R1+0x98] ;  /* 0x0000980001127983 */ /* 0x001f280000100a00 */
[----:B----4-:R0:W-:Y:S04]  /*99040*/  STL.64 [R1+0x30f0], R18 ;  /* 0x0030f01201007387 */ /* 0x0101e80000100a00 */
[----:B0-----:R-:W4:Y:S04]  /*99050*/  LDL.64 R18, [R1+0xa8] ;  /* 0x0000a80001127983 */ /* 0x001f280000100a00 */
[----:B----4-:R0:W-:Y:S01]  /*99060*/  STL.64 [R1+0x30f8], R18 ;  /* 0x0030f81201007387 */ /* 0x0101e20000100a00 */
[----:B------:R-:W4:Y:S02]  /*99070*/  LDL.LU R16, [R1+0x4a0] ;  /* 0x0004a00001107983 */ /* 0x000f240000300800 */
[----:B------:R-:W4:Y:S01]  /*99080*/  LDL.LU R17, [R1+0x4a4] ;  /* 0x0004a40001117983 */ /* 0x000f220000300800 */
[----:B0-----:R-:W2:Y:S01]  /*99090*/  LDL.LU R18, [R1+0x4a8] ;  /* 0x0004a80001127983 */ /* 0x001ea20000300800 */
[----:B------:R-:W2:Y:S02]  /*990a0*/  LDL.LU R19, [R1+0x4ac] ;  /* 0x0004ac0001137983 */ /* 0x000ea40000300800 */
[----:B------:R-:W3:Y:S02]  /*990b0*/  LDL.LU R20, [R1+0x1f0] ;  /* 0x0001f00001147983 */ /* 0x000ee40000300800 */
[----:B------:R-:W3:Y:S01]  /*990c0*/  LDL.LU R21, [R1+0x1f4] ;  /* 0x0001f40001157983 */ /* 0x000ee20000300800 */
[----:B------:R-:W3:Y:S01]  /*990d0*/  LDL.LU R22, [R1+0x1f8] ;  /* 0x0001f80001167983 */ /* 0x000ee20000300800 */
[----:B------:R-:W3:Y:S03]  /*990e0*/  LDL.LU R23, [R1+0x1fc] ;  /* 0x0001fc0001177983 */ /* 0x000ee60000300800 */
[----:B--2---:R-:W-:Y:S01]  /*990f0*/  STL.64 [R1+0x3118], R18 ;  /* 0x0031181201007387 */ /* 0x004fe20000100a00 */
[----:B----4-:R-:W-:Y:S02]  /*99100*/  STL.64 [R1+0x3110], R16 ;  /* 0x0031101001007387 */ /* 0x010fe40000100a00 */
[----:B-1----:R-:W-:Y:S02]  /*99110*/  STL.64 [R1+0x3038], R6 ;  /* 0x0030380601007387 */ /* 0x002fe40000100a00 */
[----:B------:R0:W-:Y:S02]  /*99120*/  STL.64 [R1+0x3030], R4 ;  /* 0x0030300401007387 */ /* 0x0001e40000100a00 */
[----:B0-----:R-:W2:Y:S01]  /*99130*/  LDL.LU R4, [R1+0x490] ;  /* 0x0004900001047983 */ /* 0x001ea20000300800 */
[----:B------:R-:W2:Y:S02]  /*99140*/  LDL.LU R5, [R1+0x494] ;  /* 0x0004940001057983 */ /* 0x000ea40000300800 */
[----:B------:R-:W4:Y:S02]  /*99150*/  LDL.LU R6, [R1+0x498] ;  /* 0x0004980001067983 */ /* 0x000f240000300800 */
[----:B------:R-:W4:Y:S01]  /*99160*/  LDL.LU R7, [R1+0x49c] ;  /* 0x00049c0001077983 */ /* 0x000f220000300800 */
[C---:B------:R-:W-:Y:S01]  /*99170*/  HMMA.16816.F32 R8, R24.reuse, R14, R8 ;  /* 0x0000000e1808723c */ /* 0x040fe20000001808 */
[----:B----4-:R0:W-:Y:S01]  /*99180*/  STL.64 [R1+0x3108], R6 ;  /* 0x0031080601007387 */ /* 0x0101e20000100a00 */
[----:B--2---:R1:W-:Y:S03]  /*99190*/  STL.64 [R1+0x3100], R4 ;  /* 0x0031000401007387 */ /* 0x0043e60000100a00 */
[----:B0-----:R-:W2:Y:S04]  /*991a0*/  LDL.64 R6, [R1+0xb8] ;  /* 0x0000b80001067983 */ /* 0x001ea80000100a00 */
[----:B--2---:R0:W-:Y:S01]  /*991b0*/  STL.64 [R1+0x3120], R6 ;  /* 0x0031200601007387 */ /* 0x0041e20000100a00 */
[----:B-1----:R-:W2:Y:S02]  /*991c0*/  LDL.LU R4, [R1+0x4b0] ;  /* 0x0004b00001047983 */ /* 0x002ea40000300800 */
[----:B------:R-:W2:Y:S01]  /*991d0*/  LDL.LU R5, [R1+0x4b4] ;  /* 0x0004b40001057983 */ /* 0x000ea20000300800 */
[----:B0-----:R-:W2:Y:S01]  /*991e0*/  LDL.LU R6, [R1+0x4b8] ;  /* 0x0004b80001067983 */ /* 0x001ea20000300800 */
[----:B------:R-:W2:Y:S09]  /*991f0*/  LDL.LU R7, [R1+0x4bc] ;  /* 0x0004bc0001077983 */ /* 0x000eb20000300800 */
[----:B------:R-:W-:Y:S02]  /*99200*/  STL.64 [R1+0x330], R8 ;  /* 0x0003300801007387 */ /* 0x000fe40000100a00 */
[----:B------:R0:W-:Y:S02]  /*99210*/  STL.64 [R1+0x338], R10 ;  /* 0x0003380a01007387 */ /* 0x0001e40000100a00 */
[----:B0-----:R-:W3:Y:S01]  /*99220*/  LDL.LU.64 R10, [R1+0x3138] ;  /* 0x00313800010a7983 */ /* 0x001ee20000300a00 */
[----:B------:R0:W-:Y:S02]  /*99230*/  STL [R1+0x304c], R14 ;  /* 0x00304c0e01007387 */ /* 0x0001e40000100800 */
[----:B------:R1:W-:Y:S02]  /*99240*/  STL [R1+0x3048], R15 ;  /* 0x0030480f01007387 */ /* 0x0003e40000100800 */
[----:B------:R-:W4:Y:S01]  /*99250*/  LDL.LU R12, [R1+0x450] ;  /* 0x00045000010c7983 */ /* 0x000f220000300800 */
[----:B------:R-:W4:Y:S04]  /*99260*/  LDL.LU R13, [R1+0x454] ;  /* 0x00045400010d7983 */ /* 0x000f280000300800 */
[----:B0-----:R-:W2:Y:S01]  /*99270*/  LDL.LU R14, [R1+0x458] ;  /* 0x00045800010e7983 */ /* 0x001ea20000300800 */
[----:B-1----:R-:W2:Y:S01]  /*99280*/  LDL.LU R15, [R1+0x45c] ;  /* 0x00045c00010f7983 */ /* 0x002ea20000300800 */
[----:B---3--:R-:W-:Y:S02]  /*99290*/  HMMA.16816.F32 R24, R24, R10, R20 ;  /* 0x0000000a1818723c */ /* 0x008fe40000001814 */
[----:B--2---:R-:W-:Y:S01]  /*992a0*/  STL.64 [R1+0x30e8], R14 ;  /* 0x0030e80e01007387 */ /* 0x004fe20000100a00 */
[----:B----4-:R0:W-:Y:S03]  /*992b0*/  STL.64 [R1+0x30e0], R12 ;  /* 0x0030e00c01007387 */ /* 0x0101e60000100a00 */
[----:B0-----:R-:W2:Y:S01]  /*992c0*/  LDL.LU R12, [R1+0x480] ;  /* 0x00048000010c7983 */ /* 0x001ea20000300800 */
[----:B------:R-:W2:Y:S02]  /*992d0*/  LDL.LU R13, [R1+0x484] ;  /* 0x00048400010d7983 */ /* 0x000ea40000300800 */
[----:B------:R-:W2:Y:S02]  /*992e0*/  LDL.LU R14, [R1+0x488] ;  /* 0x00048800010e7983 */ /* 0x000ea40000300800 */
[----:B------:R-:W2:Y:S01]  /*992f0*/  LDL.LU R15, [R1+0x48c] ;  /* 0x00048c00010f7983 */ /* 0x000ea20000300800 */
[----:B------:R-:W3:Y:S01]  /*99300*/  LDL.LU.64 R22, [R1+0x3130] ;  /* 0x0031300001167983 */ /* 0x000ee20000300a00 */
[----:B------:R-:W3:Y:S02]  /*99310*/  LDL.LU.64 R20, [R1+0x3128] ;  /* 0x0031280001147983 */ /* 0x000ee40000300a00 */
[----:B------:R-:W-:-:S02]  /*99320*/  IMAD.MOV.U32 R18, RZ, RZ, R3 ;  /* 0x000000ffff127224 */ /* 0x000fc400078e0003 */
[----:B------:R-:W-:-:S06]  /*99330*/  IMAD.MOV.U32 R19, RZ, RZ, R0 ;  /* 0x000000ffff137224 */ /* 0x000fcc00078e0000 */
[----:B------:R-:W-:Y:S01]  /*99340*/  STL.64 [R1+0x2c0], R24 ;  /* 0x0002c01801007387 */ /* 0x000fe20000100a00 */
[----:B------:R0:W-:Y:S03]  /*99350*/  STL.64 [R1+0x2c8], R26 ;  /* 0x0002c81a01007387 */ /* 0x0001e60000100a00 */
[----:B0-----:R-:W4:Y:S01]  /*99360*/  LDL.64 R26, [R1+0x78] ;  /* 0x00007800011a7983 */ /* 0x001f220000100a00 */
[----:B---3--:R-:W-:Y:S03]  /*99370*/  HMMA.16816.F32 R16, R20, R18, R4 ;  /* 0x000000121410723c */ /* 0x008fe60000001804 */
[----:B------:R-:W3:Y:S11]  /*99380*/  LDL.LU.64 R6, [R1+0x3120] ;  /* 0x0031200001067983 */ /* 0x000ef60000300a00 */
[----:B------:R-:W-:Y:S09]  /*99390*/  @!UPT UIADD3 URZ, URZ, URZ, URZ ;  /* 0x0000003f3f3ff290 */ /* 0x000ff2000fffe03f */
[----:B------:R-:W-:Y:S01]  /*993a0*/  STL.64 [R1+0xdb0], R16 ;  /* 0x000db01001007387 */ /* 0x000fe20000100a00 */
[----:B------:R0:W-:Y:S02]  /*993b0*/  STL.64 [R1+0xdb8], R18 ;  /* 0x000db81201007387 */ /* 0x0001e40000100a00 */
[----:B------:R-:W-:Y:S01]  /*993c0*/  IMAD.MOV.U32 R8, RZ, RZ, R16 ;  /* 0x000000ffff087224 */ /* 0x000fe200078e0010 */
[----:B0-----:R-:W2:Y:S01]  /*993d0*/  LDL.LU.64 R18, [R1+0x3118] ;  /* 0x0031180001127983 */ /* 0x001ea20000300a00 */
[----:B------:R-:W2:Y:S03]  /*993e0*/  LDL.LU.64 R16, [R1+0x3110] ;  /* 0x0031100001107983 */ /* 0x000ea60000300a00 */
[----:B------:R-:W-:Y:S02]  /*993f0*/  STL [R1+0x2ae8], R8 ;  /* 0x002ae80801007387 */ /* 0x000fe40000100800 */
[----:B---3--:R-:W-:-:S02]  /*99400*/  IMAD.MOV.U32 R3, RZ, RZ, R6 ;  /* 0x000000ffff037224 */ /* 0x008fc400078e0006 */
[----:B------:R-:W-:Y:S01]  /*99410*/  IMAD.MOV.U32 R0, RZ, RZ, R7 ;  /* 0x000000ffff007224 */ /* 0x000fe200078e0007 */
[----:B--2---:R-:W-:Y:S01]  /*99420*/  HMMA.16816.F32 R16, R20, R6, R16 ;  /* 0x000000061410723c */ /* 0x004fe20000001810 */
[----:B------:R-:W2:Y:S01]  /*99430*/  LDL.LU.64 R6, [R1+0x3108] ;  /* 0x0031080001067983 */ /* 0x000ea20000300a00 */
[----:B------:R-:W2:Y:S11]  /*99440*/  LDL.LU.64 R4, [R1+0x3100] ;  /* 0x0031000001047983 */ /* 0x000eb60000300a00 */
[----:B------:R-:W-:Y:S10]  /*99450*/  @!UPT UIADD3 URZ, URZ, URZ, URZ ;  /* 0x0000003f3f3ff290 */ /* 0x000ff4000fffe03f */
[----:B------:R-:W-:Y:S01]  /*99460*/  STL.64 [R1+0xda0], R16 ;  /* 0x000da01001007387 */ /* 0x000fe20000100a00 */
[----:B------:R0:W-:Y:S03]  /*99470*/  STL.64 [R1+0xda8], R18 ;  /* 0x000da81201007387 */ /* 0x0001e60000100a00 */
[----:B0-----:R-:W2:Y:S01]  /*99480*/  LDL.LU.64 R18, [R1+0x30f8] ;  /* 0x0030f80001127983 */ /* 0x001ea20000300a00 */
[----:B------:R-:W-:-:S05]  /*99490*/  IMAD.MOV.U32 R9, RZ, RZ, R16 ;  /* 0x000000ffff097224 */ /* 0x000fca00078e0010 */
[----:B------:R0:W-:Y:S01]  /*994a0*/  STL [R1+0x2aec], R9 ;  /* 0x002aec0901007387 */ /* 0x0001e20000100800 */
[----:B------:R1:W-:Y:S02]  /*994b0*/  STL.64 [R1+0x3040], R10 ;  /* 0x0030400a01007387 */ /* 0x0003e40000100a00 */
[----:B------:R-:W3:Y:S01]  /*994c0*/  LDL.LU R8, [R1+0x470] ;  /* 0x0004700001087983 */ /* 0x000ee20000300800 */
[----:B0-----:R-:W3:Y:S01]  /*994d0*/  LDL.LU R9, [R1+0x474] ;  /* 0x0004740001097983 */ /* 0x001ee20000300800 */
[----:B-1----:R-:W3:Y:S02]  /*994e0*/  LDL.LU R10, [R1+0x478] ;  /* 0x00047800010a7983 */ /* 0x002ee40000300800 */
[----:B------:R-:W3:Y:S01]  /*994f0*/  LDL.LU R11, [R1+0x47c] ;  /* 0x00047c00010b7983 */ /* 0x000ee20000300800 */
        /* <DEDUP_REMOVED lines=16> */
[----:B------:R-:W3:Y:S02]  /*99600*/  LDL.LU.64 R18, [R1+0x30d8] ;  /* 0x0030d80001127983 */ /* 0x000ee40000300a00 */
[----:B------:R-:W-:Y:S01]  /*99610*/  STL.64 [R1+0x3060], R6 ;  /* 0x0030600601007387 */ /* 0x000fe20000100a00 */
[----:B------:R0:W-:Y:S04]  /*99620*/  STL.64 [R1+0x3058], R4 ;  /* 0x0030580401007387 */ /* 0x0001e80000100a00 */
        /* <DEDUP_REMOVED lines=8> */
[----:B------:R1:W-:Y:S02]  /*996b0*/  STL.64 [R1+0xba8], R10 ;  /* 0x000ba80a01007387 */ /* 0x0003e40000100a00 */
[----:B0-----:R-:W-:Y:S02]  /*996c0*/  IMAD.MOV.U32 R9, RZ, RZ, R18 ;  /* 0x000000ffff097224 */ /* 0x001fe400078e0012 */
[----:B------:R-:W-:Y:S02]  /*996d0*/  IMAD.MOV.U32 R8, RZ, RZ, R19 ;  /* 0x000000ffff087224 */ /* 0x000fe400078e0013 */
[----:B------:R-:W2:Y:S01]  /*996e0*/  LDL.LU.64 R18, [R1+0x30d0] ;  /* 0x0030d00001127983 */ /* 0x000ea20000300a00 */
[----:B----4-:R-:W-:Y:S01]  /*996f0*/  HMMA.16816.F32 R4, R20, R26, R4 ;  /* 0x0000001a1404723c */ /* 0x010fe20000001804 */
[----:B-1----:R-:W-:Y:S02]  /*99700*/  IMAD.MOV.U32 R11, RZ, RZ, R26 ;  /* 0x000000ffff0b7224 */ /* 0x002fe400078e001a */
[----:B------:R-:W-:-:S02]  /*99710*/  IMAD.MOV.U32 R10, RZ, RZ, R27 ;  /* 0x000000ffff0a7224 */ /* 0x000fc400078e001b */
[----:B------:R-:W0:Y:S11]  /*99720*/  LDSM.16.MT88.4 R24, [R2+0x27000] ;  /* 0x027000000218783b */ /* 0x000e360000004200 */
[----:B------:R-:W-:Y:S07]  /*99730*/  @!UPT UIADD3 URZ, URZ, URZ, URZ ;  /* 0x0000003f3f3ff290 */ /* 0x000fee000fffe03f */
[----:B------:R-:W-:Y:S01]  /*99740*/  STL.64 [R1+0xb70], R4 ;  /* 0x000b700401007387 */ /* 0x000fe20000100a00 */
[----:B------:R2:W-:Y:S02]  /*99750*/  STL.64 [R1+0xb78], R6 ;  /* 0x000b780601007387 */ /* 0x0005e40000100a00 */
[----:B------:R-:W-:Y:S02]  /*99760*/  STL.64 [R1+0x3070], R10 ;  /* 0x0030700a01007387 */ /* 0x000fe40000100a00 */
[----:B------:R-:W-:Y:S01]  /*99770*/  STL.64 [R1+0x3068], R8 ;  /* 0x0030680801007387 */ /* 0x000fe20000100a00 */
[----:B--2---:R-:W-:Y:S07]  /*99780*/  HMMA.16816.F32 R4, R20, R18, R12 ;  /* 0x000000121404723c */ /* 0x004fee000000180c */
[----:B------:R-:W-:-:S02]  /*99790*/  IMAD.MOV.U32 R13, RZ, RZ, R18 ;  /* 0x000000ffff0d7224 */ /* 0x000fc400078e0012 */
[----:B------:R-:W-:Y:S11]  /*997a0*/  IMAD.MOV.U32 R12, RZ, RZ, R19 ;  /* 0x000000ffff0c7224 */ /* 0x000ff600078e0013 */
[----:B------:R-:W-:Y:S03]  /*997b0*/  @!UPT UIADD3 URZ, URZ, URZ, URZ ;  /* 0x0000003f3f3ff290 */ /* 0x000fe6000fffe03f */
[----:B------:R-:W-:Y:S01]  /*997c0*/  STL.64 [R1+0xb90], R4 ;  /* 0x000b900401007387 */ /* 0x000fe20000100a00 */
[----:B------:R-:W-:Y:S02]  /*997d0*/  STL.64 [R1+0xb98], R6 ;  /* 0x000b980601007387 */ /* 0x000fe40000100a00 */
[----:B------:R1:W-:Y:S02]  /*997e0*/  STL.64 [R1+0x30a8], R12 ;  /* 0x0030a80c01007387 */ /* 0x0003e40000100a00 */
[----:B-1----:R-:W2:Y:S01]  /*997f0*/  LDL.LU R12, [R1+0x7b0] ;  /* 0x0007b000010c7983 */ /* 0x002ea20000300800 */
[----:B------:R-:W2:Y:S02]  /*99800*/  LDL.LU R13, [R1+0x7b4] ;  /* 0x0007b400010d7983 */ /* 0x000ea40000300800 */
[----:B------:R-:W3:Y:S02]  /*99810*/  LDL.LU R14, [R1+0x7b8] ;  /* 0x0007b800010e7983 */ /* 0x000ee40000300800 */
[----:B------:R-:W3:Y:S02]  /*99820*/  LDL.LU R15, [R1+0x7bc] ;  /* 0x0007bc00010f7983 */ /* 0x000ee40000300800 */
[----:B---3--:R1:W-:Y:S01]  /*99830*/  STL.64 [R1+0x30b8], R14 ;  /* 0x0030b80e01007387 */ /* 0x0083e20000100a00 */
[----:B--2---:R-:W-:Y:S02]  /*99840*/  STL.64 [R1+0x30b0], R12 ;  /* 0x0030b00c01007387 */ /* 0x004fe40000100a00 */
[----:B------:R-:W2:Y:S01]  /*99850*/  LDL.64 R10, [R1+0x18] ;  /* 0x00001800010a7983 */ /* 0x000ea20000100a00 */
[----:B-1----:R-:W3:Y:S04]  /*99860*/  LDL.64 R14, [R1+0x58] ;  /* 0x00005800010e7983 */ /* 0x002ee80000100a00 */
[----:B--2---:R-:W-:Y:S01]  /*99870*/  STL.64 [R1+0x3088], R10 ;  /* 0x0030880a01007387 */ /* 0x004fe20000100a00 */
[----:B------:R-:W2:Y:S02]  /*99880*/  LDL.LU R4, [R1+0x770] ;  /* 0x0007700001047983 */ /* 0x000ea40000300800 */
[----:B------:R-:W2:Y:S02]  /*99890*/  LDL.LU R5, [R1+0x774] ;  /* 0x0007740001057983 */ /* 0x000ea40000300800 */
[----:B------:R-:W4:Y:S01]  /*998a0*/  LDL.LU R6, [R1+0x778] ;  /* 0x0007780001067983 */ /* 0x000f220000300800 */
[----:B------:R-:W4:Y:S01]  /*998b0*/  LDL.LU R7, [R1+0x77c] ;  /* 0x00077c0001077983 */ /* 0x000f220000300800 */
[----:B------:R-:W2:Y:S02]  /*998c0*/  LDL.LU R16, [R1+0x7a0] ;  /* 0x0007a00001107983 */ /* 0x000ea40000300800 */
[----:B------:R-:W2:Y:S02]  /*998d0*/  LDL.LU R17, [R1+0x7a4] ;  /* 0x0007a40001117983 */ /* 0x000ea40000300800 */
[----:B------:R-:W2:Y:S01]  /*998e0*/  LDL.LU R18, [R1+0x7a8] ;  /* 0x0007a80001127983 */ /* 0x000ea20000300800 */
[----:B------:R-:W2:Y:S04]  /*998f0*/  LDL.LU R19, [R1+0x7ac] ;  /* 0x0007ac0001137983 */ /* 0x000ea80000300800 */
[----:B--2---:R-:W-:Y:S01]  /*99900*/  STL.64 [R1+0x30c8], R18 ;  /* 0x0030c81201007387 */ /* 0x004fe20000100a00 */
[----:B------:R1:W-:Y:S03]  /*99910*/  STL.64 [R1+0x30c0], R16 ;  /* 0x0030c01001007387 */ /* 0x0003e60000100a00 */
[----:B-1----:R-:W3:Y:S01]  /*99920*/  LDL.LU R16, [R1+0x7c0] ;  /* 0x0007c00001107983 */ /* 0x002ee20000300800 */
[----:B------:R-:W3:Y:S02]  /*99930*/  LDL.LU R17, [R1+0x7c4] ;  /* 0x0007c40001117983 */ /* 0x000ee40000300800 */
[----:B------:R-:W3:Y:S02]  /*99940*/  LDL.LU R18, [R1+0x7c8] ;  /* 0x0007c80001127983 */ /* 0x000ee40000300800 */
[----:B------:R-:W3:Y:S01]  /*99950*/  LDL.LU R19, [R1+0x7cc] ;  /* 0x0007cc0001137983 */ /* 0x000ee20000300800 */
[----:B------:R-:W2:Y:S04]  /*99960*/  LDL.64 R10, [R1+0x28] ;  /* 0x00002800010a7983 */ /* 0x000ea80000100a00 */
[----:B--2---:R1:W-:Y:S04]  /*99970*/  STL.64 [R1+0x30a0], R10 ;  /* 0x0030a00a01007387 */ /* 0x0043e80000100a00 */
[----:B-1----:R-:W2:Y:S01]  /*99980*/  LDL.64 R10, [R1+0x38] ;  /* 0x00003800010a7983 */ /* 0x002ea20000100a00 */
[----:B----4-:R-:W-:Y:S02]  /*99990*/  STL.64 [R1+0x3080], R6 ;  /* 0x0030800601007387 */ /* 0x010fe40000100a00 */
[----:B------:R1:W-:Y:S02]  /*999a0*/  STL.64 [R1+0x3078], R4 ;  /* 0x0030780401007387 */ /* 0x0003e40000100a00 */
[----:B-1----:R-:W4:Y:S01]  /*999b0*/  LDL.LU R4, [R1+0x780] ;  /* 0x0007800001047983 */ /* 0x002f220000300800 */
[----:B------:R-:W4:Y:S02]  /*999c0*/  LDL.LU R5, [R1+0x784] ;  /* 0x0007840001057983 */ /* 0x000f240000300800 */
[----:B------:R-:W2:Y:S02]  /*999d0*/  LDL.LU R6, [R1+0x788] ;  /* 0x0007880001067983 */ /* 0x000ea40000300800 */
[----:B------:R-:W2:Y:S01]  /*999e0*/  LDL.LU R7, [R1+0x78c] ;  /* 0x00078c0001077983 */ /* 0x000ea20000300800 */
[----:B---3--:R-:W-:Y:S01]  /*999f0*/  HMMA.16816.F32 R16, R20, R14, R16 ;  /* 0x0000000e1410723c */ /* 0x008fe20000001810 */
[----:B------:R-:W-:-:S02]  /*99a00*/  IMAD.MOV.U32 R29, RZ, RZ, R14 ;  /* 0x000000ffff1d7224 */ /* 0x000fc400078e000e */
[----:B------:R-:W-:Y:S01]  /*99a10*/  IMAD.MOV.U32 R28, RZ, RZ, R15 ;  /* 0x000000ffff1c7224 */ /* 0x000fe200078e000f */
[----:B--2---:R-:W-:Y:S01]  /*99a20*/  STL.64 [R1+0x3098], R6 ;  /* 0x0030980601007387 */ /* 0x004fe20000100a00 */
[----:B----4-:R1:W-:Y:S03]  /*99a30*/  STL.64 [R1+0x3090], R4 ;  /* 0x0030900401007387 */ /* 0x0103e60000100a00 */
[----:B-1----:R-:W2:Y:S01]  /*99a40*/  LDL.LU R4, [R1+0x790] ;  /* 0x0007900001047983 */ /* 0x002ea20000300800 */
[----:B------:R-:W2:Y:S02]  /*99a50*/  LDL.LU R5, [R1+0x794] ;  /* 0x0007940001057983 */ /* 0x000ea40000300800 */
[----:B------:R-:W2:Y:S02]  /*99a60*/  LDL.LU R6, [R1+0x798] ;  /* 0x0007980001067983 */ /* 0x000ea40000300800 */
[----:B------:R-:W2:Y:S01]  /*99a70*/  LDL.LU R7, [R1+0x79c] ;  /* 0x00079c0001077983 */ /* 0x000ea20000300800 */
[----:B0-----:R0:W-:Y:S01]  /*99a80*/  STL.64 [R1+0x2ef0], R26 ;  /* 0x002ef01a01007387 */ /* 0x0011e20000100a00 */
[----:B------:R-:W-:Y:S03]  /*99a90*/  STL.64 [R1+0x2ee8], R24 ;  /* 0x002ee81801007387 */ /* 0x000fe60000100a00 */
[----:B0-----:R-:W3:Y:S05]  /*99aa0*/  LDL.64 R26, [R1+0x48] ;  /* 0x00004800011a7983 */ /* 0x001eea0000100a00 */
[----:B------:R-:W-:Y:S02]  /*99ab0*/  STL.64 [R1+0xb80], R16 ;  /* 0x000b801001007387 */ /* 0x000fe40000100a00 */
[----:B------:R0:W-:Y:S02]  /*99ac0*/  STL.64 [R1+0xb88], R18 ;  /* 0x000b881201007387 */ /* 0x0001e40000100a00 */
[----:B0-----:R-:W4:Y:S01]  /*99ad0*/  LDL.LU.64 R18, [R1+0x30c8] ;  /* 0x0030c80001127983 */ /* 0x001f220000300a00 */
[----:B------:R-:W4:Y:S02]  /*99ae0*/  LDL.LU.64 R16, [R1+0x30c0] ;  /* 0x0030c00001107983 */ /* 0x000f240000300a00 */
        /* <DEDUP_REMOVED lines=8> */
[----:B------:R-:W2:Y:S02]  /*99b70*/  LDL.LU R24, [R1+0x5c0] ;  /* 0x0005c00001187983 */ /* 0x000ea40000300800 */
[----:B-1----:R-:W-:Y:S02]  /*99b80*/  IMAD.MOV.U32 R14, RZ, RZ, R26 ;  /* 0x000000ffff0e7224 */ /* 0x002fe400078e001a */
[----:B------:R-:W2:Y:S02]  /*99b90*/  LDL.LU R25, [R1+0x5c4] ;  /* 0x0005c40001197983 */ /* 0x000ea40000300800 */
[----:B------:R-:W-:Y:S01]  /*99ba0*/  IMAD.MOV.U32 R15, RZ, RZ, R27 ;  /* 0x000000ffff0f7224 */ /* 0x000fe200078e001b */
[----:B------:R-:W2:Y:S01]  /*99bb0*/  LDL.LU R26, [R1+0x5c8] ;  /* 0x0005c800011a7983 */ /* 0x000ea20000300800 */
[----:B------:R-:W2:Y:S01]  /*99bc0*/  LDL.LU R27, [R1+0x5cc] ;  /* 0x0005cc00011b7983 */ /* 0x000ea20000300800 */
[----:B----4-:R-:W-:Y:S02]  /*99bd0*/  HMMA.16816.F32 R16, R20, R10, R16 ;  /* 0x0000000a1410723c */ /* 0x010fe40000001810 */
[----:B--2---:R-:W-:Y:S01]  /*99be0*/  STL.64 [R1+0x2f00], R26 ;  /* 0x002f001a01007387 */ /* 0x004fe20000100a00 */
[----:B------:R0:W-:Y:S03]  /*99bf0*/  STL.64 [R1+0x2ef8], R24 ;  /* 0x002ef81801007387 */ /* 0x0001e60000100a00 */
[----:B0-----:R-:W2:Y:S01]  /*99c00*/  LDL.LU R24, [R1+0x5d0] ;  /* 0x0005d00001187983 */ /* 0x001ea20000300800 */
[----:B------:R-:W2:Y:S02]  /*99c10*/  LDL.LU R25, [R1+0x5d4] ;  /* 0x0005d40001197983 */ /* 0x000ea40000300800 */
[----:B------:R-:W4:Y:S02]  /*99c20*/  LDL.LU R26, [R1+0x5d8] ;  /* 0x0005d800011a7983 */ /* 0x000f240000300800 */
[----:B------:R-:W4:Y:S02]  /*99c30*/  LDL.LU R27, [R1+0x5dc] ;  /* 0x0005dc00011b7983 */ /* 0x000f240000300800 */
[----:B----4-:R0:W-:Y:S01]  /*99c40*/  STL.64 [R1+0x2f10], R26 ;  /* 0x002f101a01007387 */ /* 0x0101e20000100a00 */
[----:B--2---:R-:W-:Y:S03]  /*99c50*/  STL.64 [R1+0x2f08], R24 ;  /* 0x002f081801007387 */ /* 0x004fe60000100a00 */
[----:B0-----:R-:W2:Y:S04]  /*99c60*/  LDL R26, [R1+0x8] ;  /* 0x00000800011a7983 */ /* 0x001ea80000100800 */
[----:B------:R-:W2:Y:S02]  /*99c70*/  LDL R27, [R1+0xc] ;  /* 0x00000c00011b7983 */ /* 0x000ea40000100800 */
[----:B------:R0:W-:Y:S02]  /*99c80*/  STL.64 [R1+0x9d0], R16 ;  /* 0x0009d01001007387 */ /* 0x0001e40000100a00 */
[----:B------:R-:W-:Y:S02]  /*99c90*/  STL.64 [R1+0x9d8], R18 ;  /* 0x0009d81201007387 */ /* 0x000fe40000100a00 */
[----:B0-----:R-:W-:-:S02]  /*99ca0*/  IMAD.MOV.U32 R17, RZ, RZ, R10 ;  /* 0x000000ffff117224 */ /* 0x001fc400078e000a */
        /* <DEDUP_REMOVED lines=17> */
[----:B------:R-:W2:Y:S02]  /*99dc0*/  LDL.LU.64 R4, [R1+0x3078] ;  /* 0x0030780001047983 */ /* 0x000ea40000300a00 */
[----:B------:R-:W-:Y:S02]  /*99dd0*/  IMAD.MOV.U32 R18, RZ, RZ, R10 ;  /* 0x000000ffff127224 */ /* 0x000fe400078e000a */
[----:B------:R-:W-:Y:S02]  /*99de0*/  IMAD.MOV.U32 R19, RZ, RZ, R11 ;  /* 0x000000ffff137224 */ /* 0x000fe400078e000b */
[----:B------:R-:W4:Y:S01]  /*99df0*/  LDL.LU.64 R10, [R1+0x3070] ;  /* 0x00307000010a7983 */ /* 0x000f220000300a00 */
[----:B------:R-:W3:Y:S01]  /*99e00*/  LDL.LU.64 R8, [R1+0x3068] ;  /* 0x0030680001087983 */ /* 0x000ee20000300a00 */
        /* <DEDUP_REMOVED lines=9> */
[----:B------:R-:W-:Y:S01]  /*99ea0*/  IMAD.MOV.U32 R27, RZ, RZ, R19 ;  /* 0x000000ffff1b7224 */ /* 0x000fe200078e0013 */
[----:B------:R-:W2:Y:S01]  /*99eb0*/  LDL.LU R18, [R1+0x3054] ;  /* 0x0030540001127983 */ /* 0x000ea20000300800 */
[----:B------:R-:W2:Y:S03]  /*99ec0*/  LDL.LU R19, [R1+0x3050] ;  /* 0x0030500001137983 */ /* 0x000ea60000300800 */
[----:B------:R0:W-:Y:S02]  /*99ed0*/  STL.64 [R1+0x2f38], R26 ;  /* 0x002f381a01007387 */ /* 0x0001e40000100a00 */
[----:B0-----:R-:W-:-:S02]  /*99ee0*/  IMAD.MOV.U32 R26, RZ, RZ, R25 ;  /* 0x000000ffff1a7224 */ /* 0x001fc400078e0019 */
[----:B------:R-:W-:-:S05]  /*99ef0*/  IMAD.MOV.U32 R27, RZ, RZ, R24 ;  /* 0x000000ffff1b7224 */ /* 0x000fca00078e0018 */
[----:B------:R0:W-:Y:S01]  /*99f00*/  STL.64 [R1+0x2f50], R26 ;  /* 0x002f501a01007387 */ /* 0x0001e20000100a00 */
        /* <DEDUP_REMOVED lines=39> */
[----:B------:R4:W-:Y:S02]  /*9a180*/  STL.64 [R1+0x2fb0], R26 ;  /* 0x002fb01a01007387 */ /* 0x0009e40000100a00 */
[----:B----4-:R-:W-:Y:S02]  /*9a190*/  IMAD.MOV.U32 R26, RZ, RZ, R11 ;  /* 0x000000ffff1a7224 */ /* 0x010fe400078e000b */
[----:B------:R-:W-:-:S05]  /*9a1a0*/  IMAD.MOV.U32 R27, RZ, RZ, R10 ;  /* 0x000000ffff1b7224 */ /* 0x000fca00078e000a */
[----:B------:R-:W-:Y:S04]  /*9a1b0*/  STL.64 [R1+0x2fc8], R26 ;  /* 0x002fc81a01007387 */ /* 0x000fe80000100a00 */
[----:B--2---:R-:W-:Y:S01]  /*9a1c0*/  STL.64 [R1+0x2f60], R18 ;  /* 0x002f601201007387 */ /* 0x004fe20000100a00 */
[----:B------:R0:W-:Y:S03]  /*9a1d0*/  STL.64 [R1+0x2f58], R16 ;  /* 0x002f581001007387 */ /* 0x0001e60000100a00 */
        /* <DEDUP_REMOVED lines=31> */
[----:B------:R-:W4:Y:S01]  /*9a3d0*/  LDL.LU R4, [R1+0x440] ;  /* 0x0004400001047983 */ /* 0x000f220000300800 */
[----:B------:R-:W4:Y:S02]  /*9a3e0*/  LDL.LU R5, [R1+0x444] ;  /* 0x0004440001057983 */ /* 0x000f240000300800 */
[----:B------:R-:W4:Y:S02]  /*9a3f0*/  LDL.LU R6, [R1+0x448] ;  /* 0x0004480001067983 */ /* 0x000f240000300800 */
[----:B------:R-:W-:-:S02]  /*9a400*/  IMAD.MOV.U32 R26, RZ, RZ, R3 ;  /* 0x000000ffff1a7224 */ /* 0x000fc400078e0003 */
[----:B------:R-:W-:Y:S01]  /*9a410*/  IMAD.MOV.U32 R27, RZ, RZ, R0 ;  /* 0x000000ffff1b7224 */ /* 0x000fe200078e0000 */
[----:B------:R-:W4:Y:S01]  /*9a420*/  LDL.LU R7, [R1+0x44c] ;  /* 0x00044c0001077983 */ /* 0x000f220000300800 */
[----:B------:R-:W4:Y:S02]  /*9a430*/  LDL.LU R8, [R1+0x750] ;  /* 0x0007500001087983 */ /* 0x000f240000300800 */
[----:B------:R-:W4:Y:S02]  /*9a440*/  LDL.LU R9, [R1+0x754] ;  /* 0x0007540001097983 */ /* 0x000f240000300800 */
[----:B------:R-:W4:Y:S01]  /*9a450*/  LDL.LU R10, [R1+0x758] ;  /* 0x00075800010a7983 */ /* 0x000f220000300800 */
[----:B------:R-:W4:Y:S01]  /*9a460*/  LDL.LU R11, [R1+0x75c] ;  /* 0x00075c00010b7983 */ /* 0x000f220000300800 */
[----:B------:R-:W-:Y:S03]  /*9a470*/  STL.64 [R1+0x3028], R26 ;  /* 0x0030281a01007387 */ /* 0x000fe60000100a00 */
[----:B---3--:R-:W-:Y:S01]  /*9a480*/  STL.64 [R1+0x2fc0], R18 ;  /* 0x002fc01201007387 */ /* 0x008fe20000100a00 */
[----:B--2---:R0:W-:Y:S03]  /*9a490*/  STL.64 [R1+0x2fb8], R16 ;  /* 0x002fb81001007387 */ /* 0x0041e60000100a00 */
        /* <DEDUP_REMOVED lines=35> */
[----:B0-----:R-:W3:Y:S02]  /*9a6d0*/  LDL.LU.64 R10, [R1+0x3040] ;  /* 0x00304000010a7983 */ /* 0x001ee40000300a00 */
[----:B---3--:R-:W-:Y:S02]  /*9a6e0*/  HMMA.16816.F32 R20, R20, R10, R4 ;  /* 0x0000000a1414723c */ /* 0x008fe40000001804 */
[----:B------:R-:W3:Y:S01]  /*9a6f0*/  LDL.LU.64 R6, [R1+0x3038] ;  /* 0x0030380001067983 */ /* 0x000ee20000300a00 */
[----:B------:R-:W3:Y:S11]  /*9a700*/  LDL.LU.64 R4, [R1+0x3030] ;  /* 0x0030300001047983 */ /* 0x000ef60000300a00 */
[----:B------:R-:W-:Y:S09]  /*9a710*/  @!UPT UIADD3 URZ, URZ, URZ, URZ ;  /* 0x0000003f3f3ff290 */ /* 0x000ff2000fffe03f */
[----:B------:R-:W-:Y:S01]  /*9a720*/  STL.64 [R1+0x2d0], R20 ;  /* 0x0002d01401007387 */ /* 0x000fe20000100a00 */
[----:B------:R-:W-:Y:S02]  /*9a730*/  STL.64 [R1+0x2d8], R22 ;  /* 0x0002d81601007387 */ /* 0x000fe40000100a00 */
[----:B------:R-:W0:Y:S02]  /*9a740*/  LDSM.16.MT88.4 R20, [R2+0x27080] ;  /* 0x027080000214783b */ /* 0x000e240000004200 */
[----:B0-----:R0:W-:Y:S02]  /*9a750*/  STL.64 [R1+0x2dc8], R22 ;  /* 0x002dc81601007387 */ /* 0x0011e40000100a00 */
[----:B------:R-:W-:Y:S02]  /*9a760*/  STL.64 [R1+0x2dc0], R20 ;  /* 0x002dc01401007387 */ /* 0x000fe40000100a00 */
[----:B0-----:R-:W3:Y:S02]  /*9a770*/  LDL.LU.64 R22, [R1+0xc8] ;  /* 0x0000c80001167983 */ /* 0x001ee40000300a00 */
[C---:B---3--:R-:W-:Y:S11]  /*9a780*/  HMMA.16816.F32 R24, R4.reuse, R22, R24 ;  /* 0x000000160418723c */ /* 0x048ff60000001818 */
        /* <DEDUP_REMOVED lines=97> */
[----:B------:R-:W3:Y:S01]  /*9ada0*/  LDL.LU R16, [R1+0x430] ;  /* 0x0004300001107983 */ /* 0x000ee20000300800 */
[----:B------:R-:W3:Y:S04]  /*9adb0*/  LDL.LU R17, [R1+0x434] ;  /* 0x0004340001117983 */ /* 0x000ee80000300800 */
        /* <DEDUP_REMOVED lines=9> */
[----:B------:R0:W-:Y:S02]  /*9ae50*/  STL.64 [R1+0x2e98], R14 ;  /* 0x002e980e01007387 */ /* 0x0001e40000100a00 */
[----:B------:R-:W2:Y:S01]  /*9ae60*/  LDL.LU R12, [R1+0x1e0] ;  /* 0x0001e000010c7983 */ /* 0x000ea20000300800 */
[----:B------:R-:W2:Y:S04]  /*9ae70*/  LDL.LU R13, [R1+0x1e4] ;  /* 0x0001e400010d7983 */ /* 0x000ea80000300800 */
[----:B0-----:R-:W2:Y:S01]  /*9ae80*/  LDL.LU R14, [R1+0x1e8] ;  /* 0x0001e800010e7983 */ /* 0x001ea20000300800 */
[----:B------:R-:W2:Y:S02]  /*9ae90*/  LDL.LU R15, [R1+0x1ec] ;  /* 0x0001ec00010f7983 */ /* 0x000ea40000300800 */
[----:B------:R-:W-:Y:S02]  /*9aea0*/  STL [R1+0x2dec], R10 ;  /* 0x002dec0a01007387 */ /* 0x000fe40000100800 */
[----:B------:R-:W-:Y:S02]  /*9aeb0*/  STL [R1+0x2de8], R11 ;  /* 0x002de80b01007387 */ /* 0x000fe40000100800 */
[----:B------:R-:W-:-:S02]  /*9aec0*/  IMAD.MOV.U32 R8, RZ, RZ, R22 ;  /* 0x000000ffff087224 */ /* 0x000fc400078e0016 */
[----:B------:R-:W-:Y:S01]  /*9aed0*/  IMAD.MOV.U32 R3, RZ, RZ, R23 ;  /* 0x000000ffff037224 */ /* 0x000fe200078e0017 */
[----:B--2---:R-:W-:Y:S11]  /*9aee0*/  HMMA.16816.F32 R4, R4, R10, R12 ;  /* 0x0000000a0404723c */ /* 0x004ff6000000180c */
[----:B------:R-:W-:Y:S11]  /*9aef0*/  @!UPT UIADD3 URZ, URZ, URZ, URZ ;  /* 0x0000003f3f3ff290 */ /* 0x000ff6000fffe03f */
[----:B------:R-:W-:Y:S01]  /*9af00*/  @!UPT UIADD3 URZ, URZ, URZ, URZ ;  /* 0x0000003f3f3ff290 */ /* 0x000fe2000fffe03f */
[----:B------:R-:W-:Y:S01]  /*9af10*/  STL.64 [R1+0x2b0], R4 ;  /* 0x0002b00401007387 */ /* 0x000fe20000100a00 */
[----:B------:R3:W-:Y:S02]  /*9af20*/  STL.64 [R1+0x2b8], R6 ;  /* 0x0002b80601007387 */ /* 0x0007e40000100a00 */
[C---:B---3--:R-:W-:Y:S11]  /*9af30*/  HMMA.16816.F32 R4, R24.reuse, R22, R16 ;  /* 0x000000161804723c */ /* 0x048ff60000001810 */
[----:B------:R-:W-:Y:S11]  /*9af40*/  @!UPT UIADD3 URZ, URZ, URZ, URZ ;  /* 0x0000003f3f3ff290 */ /* 0x000ff6000fffe03f */
[----:B------:R-:W-:Y:S01]  /*9af50*/  @!UPT UIADD3 URZ, URZ, URZ, URZ ;  /* 0x0000003f3f3ff290 */ /* 0x000fe2000fffe03f */
        /* <DEDUP_REMOVED lines=10> */
[----:B------:R-:W4:Y:S02]  /*9b000*/  LDL.LU.64 R14, [R1+0x78] ;  /* 0x00007800010e7983 */ /* 0x000f240000300a00 */
[----:B----4-:R0:W-:Y:S04]  /*9b010*/  STL.64 [R1+0x2ea8], R14 ;  /* 0x002ea80e01007387 */ /* 0x0101e80000100a00 */
[----:B0-----:R-:W4:Y:S04]  /*9b020*/  LDL.LU.64 R14, [R1+0x88] ;  /* 0x00008800010e7983 */ /* 0x001f280000300a00 */
[----:B----4-:R0:W-:Y:S04]  /*9b030*/  STL.64 [R1+0x2ec0], R14 ;  /* 0x002ec00e01007387 */ /* 0x0101e80000100a00 */
[----:B0-----:R-:W4:Y:S04]  /*9b040*/  LDL.LU.64 R14, [R1+0x98] ;  /* 0x00009800010e7983 */ /* 0x001f280000300a00 */
[----:B----4-:R0:W-:Y:S04]  /*9b050*/  STL.64 [R1+0x2ed8], R14 ;  /* 0x002ed80e01007387 */ /* 0x0101e80000100a00 */
[----:B0-----:R-:W3:Y:S01]  /*9b060*/  LDL.LU.64 R14, [R1+0xa8] ;  /* 0x0000a800010e7983 */ /* 0x001ee20000300a00 */
[----:B------:R-:W4:Y:S03]  /*9b070*/  LDL.LU.64 R6, [R1+0x58] ;  /* 0x0000580001067983 */ /* 0x000f260000300a00 */
[----:B----4-:R0:W-:Y:S01]  /*9b080*/  STL.64 [R1+0x2ea0], R6 ;  /* 0x002ea00601007387 */ /* 0x0101e20000100a00 */
        /* <DEDUP_REMOVED lines=17> */
[----:B------:R-:W-:Y:S02]  /*9b1a0*/  STL [R1+0x2df0], R8 ;  /* 0x002df00801007387 */ /* 0x000fe40000100800 */
[----:B------:R-:W4:Y:S01]  /*9b1b0*/  LDL.LU.64 R10, [R1+0xb8] ;  /* 0x0000b800010a7983 */ /* 0x000f220000300a00 */
[C---:B---3--:R-:W-:Y:S08]  /*9b1c0*/  HMMA.16816.F32 R20, R24.reuse, R14, R20 ;  /* 0x0000000e1814723c */ /* 0x048ff00000001814 */
[----:B----4-:R-:W-:Y:S01]  /*9b1d0*/  HMMA.16816.F32 R16, R24, R10, R16 ;  /* 0x0000000a1810723c */ /* 0x010fe20000001810 */
[----:B------:R-:W-:Y:S11]  /*9b1e0*/  IMAD.MOV.U32 R9, RZ, RZ, R11 ;  /* 0x000000ffff097224 */ /* 0x000ff600078e000b */
[----:B------:R-:W-:Y:S11]  /*9b1f0*/  @!UPT UIADD3 URZ, URZ, URZ, URZ ;  /* 0x0000003f3f3ff290 */ /* 0x000ff6000fffe03f */
[----:B------:R0:W-:Y:S01]  /*9b200*/  STL.64 [R1+0xd60], R16 ;  /* 0x000d601001007387 */ /* 0x0001e20000100a00 */
[----:B------:R1:W-:Y:S02]  /*9b210*/  STL.64 [R1+0xd68], R18 ;  /* 0x000d681201007387 */ /* 0x0003e40000100a00 */
[----:B0-----:R-:W-:Y:S01]  /*9b220*/  IMAD.MOV.U32 R16, RZ, RZ, R10 ;  /* 0x000000ffff107224 */ /* 0x001fe200078e000a */
[----:B-1----:R-:W3:Y:S01]  /*9b230*/  LDL.LU.64 R18, [R1+0x2ee0] ;  /* 0x002ee00001127983 */ /* 0x002ee20000300a00 */
[----:B------:R0:W-:Y:S02]  /*9b240*/  STL [R1+0x2dfc], R9 ;  /* 0x002dfc0901007387 */ /* 0x0001e40000100800 */
[----:B------:R-:W4:Y:S02]  /*9b250*/  LDL.LU R8, [R1+0x3d0] ;  /* 0x0003d00001087983 */ /* 0x000f240000300800 */
[----:B------:R-:W-:Y:S01]  /*9b260*/  IMAD.MOV.U32 R17, RZ, RZ, R15 ;  /* 0x000000ffff117224 */ /* 0x000fe200078e000f */
[----:B0-----:R-:W4:Y:S01]  /*9b270*/  LDL.LU R9, [R1+0x3d4] ;  /* 0x0003d40001097983 */ /* 0x001f220000300800 */
[----:B------:R-:W4:Y:S02]  /*9b280*/  LDL.LU R10, [R1+0x3d8] ;  /* 0x0003d800010a7983 */ /* 0x000f240000300800 */
[----:B------:R-:W4:Y:S02]  /*9b290*/  LDL.LU R11, [R1+0x3dc] ;  /* 0x0003dc00010b7983 */ /* 0x000f240000300800 */
[----:B------:R-:W-:Y:S01]  /*9b2a0*/  STL [R1+0x2df8], R16 ;  /* 0x002df81001007387 */ /* 0x000fe20000100800 */
[----:B------:R0:W-:Y:S01]  /*9b2b0*/  STL.64 [R1+0xd50], R20 ;  /* 0x000d501401007387 */ /* 0x0001e20000100a00 */
[----:B------:R-:W-:Y:S02]  /*9b2c0*/  STL.64 [R1+0xd58], R22 ;  /* 0x000d581601007387 */ /* 0x000fe40000100a00 */
[----:B0-----:R-:W-:-:S02]  /*9b2d0*/  IMAD.MOV.U32 R20, RZ, RZ, R14 ;  /* 0x000000ffff147224 */ /* 0x001fc400078e000e */
[----:B------:R-:W2:Y:S01]  /*9b2e0*/  LDL.LU.64 R14, [R1+0x2ed8] ;  /* 0x002ed800010e7983 */ /* 0x000ea20000300a00 */
[----:B------:R0:W-:Y:S03]  /*9b2f0*/  STL [R1+0x2e20], R17 ;  /* 0x002e201101007387 */ /* 0x0001e60000100800 */
[----:B---3--:R1:W-:Y:S01]  /*9b300*/  STL.64 [R1+0x2e90], R18 ;  /* 0x002e901201007387 */ /* 0x0083e20000100a00 */
[----:B------:R-:W3:Y:S02]  /*9b310*/  LDL.LU R16, [R1+0x3c0] ;  /* 0x0003c00001107983 */ /* 0x000ee40000300800 */
[----:B0-----:R-:W3:Y:S01]  /*9b320*/  LDL.LU R17, [R1+0x3c4] ;  /* 0x0003c40001117983 */ /* 0x001ee20000300800 */
[----:B-1----:R-:W3:Y:S01]  /*9b330*/  LDL.LU R18, [R1+0x3c8] ;  /* 0x0003c80001127983 */ /* 0x002ee20000300800 */
        /* <DEDUP_REMOVED lines=21> */
[----:B------:R-:W-:Y:S03]  /*9b490*/  STL.64 [R1+0x2e00], R20 ;  /* 0x002e001401007387 */ /* 0x000fe60000100a00 */
[----:B0-----:R-:W3:Y:S01]  /*9b4a0*/  LDL.LU.64 R22, [R1+0x68] ;  /* 0x0000680001167983 */ /* 0x001ee20000300a00 */
        /* <DEDUP_REMOVED lines=8> */
[----:B------:R-:W4:Y:S02]  /*9b530*/  LDL.LU R12, [R1+0xe9c] ;  /* 0x000e9c00010c7983 */ /* 0x000f240000300800 */
[----:B---3--:R-:W-:Y:S01]  /*9b540*/  IMAD.MOV.U32 R0, RZ, RZ, R23 ;  /* 0x000000ffff007224 */ /* 0x008fe200078e0017 */
[----:B--2---:R-:W-:Y:S01]  /*9b550*/  STL.64 [R1+0x2e60], R14 ;  /* 0x002e600e01007387 */ /* 0x004fe20000100a00 */
[----:B----4-:R0:W-:Y:S02]  /*9b560*/  STL [R1+0x2e58], R12 ;  /* 0x002e580c01007387 */ /* 0x0101e40000100800 */
[C---:B0-----:R-:W-:Y:S11]  /*9b570*/  HMMA.16816.F32 R12, R24.reuse, R22, R8 ;  /* 0x00000016180c723c */ /* 0x041ff60000001808 */
[----:B------:R-:W-:Y:S11]  /*9b580*/  @!UPT UIADD3 URZ, URZ, URZ, URZ ;  /* 0x0000003f3f3ff290 */ /* 0x000ff6000fffe03f */
[----:B------:R-:W-:Y:S01]  /*9b590*/  @!UPT UIADD3 URZ, URZ, URZ, URZ ;  /* 0x0000003f3f3ff290 */ /* 0x000fe2000fffe03f */
[----:B------:R-:W-:Y:S01]  /*9b5a0*/  STL.64 [R1+0xb30], R12 ;  /* 0x000b300c01007387 */ /* 0x000fe20000100a00 */
[----:B------:R0:W-:Y:S02]  /*9b5b0*/  STL.64 [R1+0xb38], R14 ;  /* 0x000b380e01007387 */ /* 0x0001e40000100a00 */
[C---:B0-----:R-:W-:Y:S01]  /*9b5c0*/  HMMA.16816.F32 R12, R24.reuse, R6, R16 ;  /* 0x00000006180c723c */ /* 0x041fe20000001810 */
[----:B------:R-:W-:Y:S02]  /*9b5d0*/  IMAD.MOV.U32 R11, RZ, RZ, R22 ;  /* 0x000000ffff0b7224 */ /* 0x000fe400078e0016 */
[----:B------:R-:W-:Y:S02]  /*9b5e0*/  IMAD.MOV.U32 R10, RZ, RZ, R7 ;  /* 0x000000ffff0a7224 */ /* 0x000fe400078e0007 */
[----:B------:R-:W-:Y:S11]  /*9b5f0*/  IMAD.MOV.U32 R8, RZ, RZ, R6 ;  /* 0x000000ffff087224 */ /* 0x000ff600078e0006 */
[----:B------:R-:W-:Y:S07]  /*9b600*/  @!UPT UIADD3 URZ, URZ, URZ, URZ ;  /* 0x0000003f3f3ff290 */ /* 0x000fee000fffe03f */
[----:B------:R-:W-:Y:S01]  /*9b610*/  STL.64 [R1+0xb50], R12 ;  /* 0x000b500c01007387 */ /* 0x000fe20000100a00 */
[----:B------:R-:W-:Y:S02]  /*9b620*/  STL.64 [R1+0xb58], R14 ;  /* 0x000b580e01007387 */ /* 0x000fe40000100a00 */
[----:B------:R-:W2:Y:S02]  /*9b630*/  LDL.LU R16, [R1+0x3b0] ;  /* 0x0003b00001107983 */ /* 0x000ea40000300800 */
[----:B------:R-:W2:Y:S01]  /*9b640*/  LDL.LU R17, [R1+0x3b4] ;  /* 0x0003b40001117983 */ /* 0x000ea20000300800 */
[----:B------:R-:W2:Y:S01]  /*9b650*/  LDL.LU R18, [R1+0x3b8] ;  /* 0x0003b80001127983 */ /* 0x000ea20000300800 */
[----:B------:R-:W2:Y:S02]  /*9b660*/  LDL.LU R19, [R1+0x3bc] ;  /* 0x0003bc0001137983 */ /* 0x000ea40000300800 */
[----:B------:R-:W2:Y:S02]  /*9b670*/  LDL.LU.64 R6, [R1+0x48] ;  /* 0x0000480001067983 */ /* 0x000ea40000300a00 */
[----:B------:R-:W-:Y:S01]  /*9b680*/  STL.64 [R1+0x2e70], R10 ;  /* 0x002e700a01007387 */ /* 0x000fe20000100a00 */
[----:B------:R-:W-:Y:S01]  /*9b690*/  STL [R1+0x2e68], R8 ;  /* 0x002e680801007387 */ /* 0x000fe20000100800 */
[----:B------:R-:W3:Y:S02]  /*9b6a0*/  LDL.LU R20, [R1+0x350] ;  /* 0x0003500001147983 */ /* 0x000ee40000300800 */
[----:B------:R-:W3:Y:S02]  /*9b6b0*/  LDL.LU R21, [R1+0x354] ;  /* 0x0003540001157983 */ /* 0x000ee40000300800 */
[----:B------:R-:W4:Y:S01]  /*9b6c0*/  LDL.LU R22, [R1+0x358] ;  /* 0x0003580001167983 */ /* 0x000f220000300800 */
[----:B------:R-:W4:Y:S04]  /*9b6d0*/  LDL.LU R23, [R1+0x35c] ;  /* 0x00035c0001177983 */ /* 0x000f280000300800 */
[----:B----4-:R-:W-:Y:S01]  /*9b6e0*/  STL.64 [R1+0x2e18], R22 ;  /* 0x002e181601007387 */ /* 0x010fe20000100a00 */
[----:B---3--:R0:W-:Y:S03]  /*9b6f0*/  STL.64 [R1+0x2e10], R20 ;  /* 0x002e101401007387 */ /* 0x0081e60000100a00 */
[----:B0-----:R-:W3:Y:S01]  /*9b700*/  LDL.LU R20, [R1+0x360] ;  /* 0x0003600001147983 */ /* 0x001ee20000300800 */
[----:B------:R-:W3:Y:S02]  /*9b710*/  LDL.LU R21, [R1+0x364] ;  /* 0x0003640001157983 */ /* 0x000ee40000300800 */
[----:B------:R-:W4:Y:S02]  /*9b720*/  LDL.LU R22, [R1+0x368] ;  /* 0x0003680001167983 */ /* 0x000f240000300800 */
[----:B------:R-:W4:Y:S01]  /*9b730*/  LDL.LU R23, [R1+0x36c] ;  /* 0x00036c0001177983 */ /* 0x000f220000300800 */
[----:B------:R-:W2:Y:S01]  /*9b740*/  LDL.LU R8, [R1+0x390] ;  /* 0x0003900001087983 */ /* 0x000ea20000300800 */
[----:B------:R-:W2:Y:S02]  /*9b750*/  LDL.LU R9, [R1+0x394] ;  /* 0x0003940001097983 */ /* 0x000ea40000300800 */
[----:B------:R-:W2:Y:S02]  /*9b760*/  LDL.LU R10, [R1+0x398] ;  /* 0x00039800010a7983 */ /* 0x000ea40000300800 */
[----:B------:R-:W2:Y:S02]  /*9b770*/  LDL.LU R11, [R1+0x39c] ;  /* 0x00039c00010b7983 */ /* 0x000ea40000300800 */
[----:B--2---:R0:W-:Y:S01]  /*9b780*/  STL.64 [R1+0x2e80], R10 ;  /* 0x002e800a01007387 */ /* 0x0041e20000100a00 */
[----:B------:R-:W-:Y:S03]  /*9b790*/  STL.64 [R1+0x2e78], R8 ;  /* 0x002e780801007387 */ /* 0x000fe60000100a00 */
[----:B0-----:R-:W2:Y:S01]  /*9b7a0*/  LDL.LU.64 R10, [R1+0x38] ;  /* 0x00003800010a7983 */ /* 0x001ea20000300a00 */
[----:B------:R-:W2:Y:S01]  /*9b7b0*/  LDL.LU.64 R14, [R1+0x28] ;  /* 0x00002800010e7983 */ /* 0x000ea20000300a00 */
[----:B------:R-:W-:Y:S02]  /*9b7c0*/  HMMA.16816.F32 R16, R24, R6, R16 ;  /* 0x000000061810723c */ /* 0x000fe40000001810 */
[----:B--2---:R0:W-:Y:S01]  /*9b7d0*/  STL.64 [R1+0x2e88], R14 ;  /* 0x002e880e01007387 */ /* 0x0041e20000100a00 */
[----:B------:R-:W2:Y:S02]  /*9b7e0*/  LDL.LU R12, [R1+0x3a0] ;  /* 0x0003a000010c7983 */ /* 0x000ea40000300800 */
[----:B------:R-:W2:Y:S01]  /*9b7f0*/  LDL.LU R13, [R1+0x3a4] ;  /* 0x0003a400010d7983 */ /* 0x000ea20000300800 */
[----:B0-----:R-:W2:Y:S01]  /*9b800*/  LDL.LU R14, [R1+0x3a8] ;  /* 0x0003a800010e7983 */ /* 0x001ea20000300800 */
[----:B------:R-:W2:Y:S02]  /*9b810*/  LDL.LU R15, [R1+0x3ac] ;  /* 0x0003ac00010f7983 */ /* 0x000ea40000300800 */
[----:B----4-:R-:W-:Y:S02]  /*9b820*/  STL.64 [R1+0x2e30], R22 ;  /* 0x002e301601007387 */ /* 0x010fe40000100a00 */
[----:B---3--:R0:W-:Y:S02]  /*9b830*/  STL.64 [R1+0x2e28], R20 ;  /* 0x002e281401007387 */ /* 0x0081e40000100a00 */
[----:B0-----:R-:W3:Y:S01]  /*9b840*/  LDL.LU R20, [R1+0x370] ;  /* 0x0003700001147983 */ /* 0x001ee20000300800 */
[----:B------:R-:W3:Y:S02]  /*9b850*/  LDL.LU R21, [R1+0x374] ;  /* 0x0003740001157983 */ /* 0x000ee40000300800 */
[----:B------:R-:W4:Y:S02]  /*9b860*/  LDL.LU R22, [R1+0x378] ;  /* 0x0003780001167983 */ /* 0x000f240000300800 */
[----:B------:R-:W4:Y:S02]  /*9b870*/  LDL.LU R23, [R1+0x37c] ;  /* 0x00037c0001177983 */ /* 0x000f240000300800 */
[----:B----4-:R0:W-:Y:S01]  /*9b880*/  STL.64 [R1+0x2e40], R22 ;  /* 0x002e401601007387 */ /* 0x0101e20000100a00 */
[----:B---3--:R-:W-:Y:S03]  /*9b890*/  STL.64 [R1+0x2e38], R20 ;  /* 0x002e381401007387 */ /* 0x008fe60000100a00 */
[----:B0-----:R-:W3:Y:S01]  /*9b8a0*/  LDL.LU.64 R22, [R1+0x18] ;  /* 0x0000180001167983 */ /* 0x001ee20000300a00 */
[----:B------:R-:W-:Y:S02]  /*9b8b0*/  STL.64 [R1+0x9b0], R16 ;  /* 0x0009b01001007387 */ /* 0x000fe40000100a00 */
[----:B------:R0:W-:Y:S02]  /*9b8c0*/  STL.64 [R1+0x9b8], R18 ;  /* 0x0009b81201007387 */ /* 0x0001e40000100a00 */
[----:B0-----:R-:W4:Y:S01]  /*9b8d0*/  LDL.LU.64 R18, [R1+0x2e90] ;  /* 0x002e900001127983 */ /* 0x001f220000300a00 */
[----:B------:R-:W-:-:S02]  /*9b8e0*/  IMAD.MOV.U32 R16, RZ, RZ, R6 ;  /* 0x000000ffff107224 */ /* 0x000fc400078e0006 */
[----:B------:R-:W-:Y:S01]  /*9b8f0*/  IMAD.MOV.U32 R3, RZ, RZ, R7 ;  /* 0x000000ffff037224 */ /* 0x000fe200078e0007 */
[----:B----4-:R-:W-:Y:S02]  /*9b900*/  STL.64 [R1+0x2e50], R18 ;  /* 0x002e501201007387 */ /* 0x010fe40000100a00 */
[----:B------:R0:W-:Y:S02]  /*9b910*/  STL [R1+0x2e48], R16 ;  /* 0x002e481001007387 */ /* 0x0001e40000100800 */
[----:B0-----:R-:W3:Y:S01]  /*9b920*/  LDL.LU R16, [R1+0x380] ;  /* 0x0003800001107983 */ /* 0x001ee20000300800 */
[----:B------:R-:W3:Y:S02]  /*9b930*/  LDL.LU R17, [R1+0x384] ;  /* 0x0003840001117983 */ /* 0x000ee40000300800 */
[----:B------:R-:W3:Y:S02]  /*9b940*/  LDL.LU R18, [R1+0x388] ;  /* 0x0003880001127983 */ /* 0x000ee40000300800 */
[----:B------:R-:W3:Y:S01]  /*9b950*/  LDL.LU R19, [R1+0x38c] ;  /* 0x00038c0001137983 */ /* 0x000ee20000300800 */
[----:B------:R-:W4:Y:S01]  /*9b960*/  LDL.LU R4, [R1+0xd0] ;  /* 0x0000d00001047983 */ /* 0x000f220000300800 */
[----:B------:R-:W4:Y:S02]  /*9b970*/  LDL.LU R5, [R1+0xd4] ;  /* 0x0000d40001057983 */ /* 0x000f240000300800 */
[----:B------:R-:W3:Y:S02]  /*9b980*/  LDL.LU R6, [R1+0xd8] ;  /* 0x0000d80001067983 */ /* 0x000ee40000300800 */
[----:B------:R-:W3:Y:S01]  /*9b990*/  LDL.LU R7, [R1+0xdc] ;  /* 0x0000dc0001077983 */ /* 0x000ee20000300800 */
[----:B--2---:R-:W-:Y:S01]  /*9b9a0*/  HMMA.16816.F32 R12, R24, R10, R12 ;  /* 0x0000000a180c723c */ /* 0x004fe2000000180c */
[----:B---3--:R-:W-:Y:S01]  /*9b9b0*/  STL.64 [R1+0x2c70], R6 ;  /* 0x002c700601007387 */ /* 0x008fe20000100a00 */
[----:B----4-:R0:W-:Y:S03]  /*9b9c0*/  STL.64 [R1+0x2c68], R4 ;  /* 0x002c680401007387 */ /* 0x0101e60000100a00 */
[----:B0-----:R-:W2:Y:S01]  /*9b9d0*/  LDL.LU R4, [R1+0xf0] ;  /* 0x0000f00001047983 */ /* 0x001ea20000300800 */
[----:B------:R-:W2:Y:S02]  /*9b9e0*/  LDL.LU R5, [R1+0xf4] ;  /* 0x0000f40001057983 */ /* 0x000ea40000300800 */
[----:B------:R-:W3:Y:S02]  /*9b9f0*/  LDL.LU R6, [R1+0xf8] ;  /* 0x0000f80001067983 */ /* 0x000ee40000300800 */
[----:B------:R-:W3:Y:S02]  /*9ba00*/  LDL.LU R7, [R1+0xfc] ;  /* 0x0000fc0001077983 */ /* 0x000ee40000300800 */
[----:B---3--:R0:W-:Y:S01]  /*9ba10*/  STL.64 [R1+0x2c80], R6 ;  /* 0x002c800601007387 */ /* 0x0081e20000100a00 */
[----:B--2---:R1:W-:Y:S03]  /*9ba20*/  STL.64 [R1+0x2c78], R4 ;  /* 0x002c780401007387 */ /* 0x0043e60000100a00 */
[----:B0-----:R-:W2:Y:S01]  /*9ba30*/  LDL.LU R6, [R1+0x8] ;  /* 0x0000080001067983 */ /* 0x001ea20000300800 */
[----:B------:R-:W2:Y:S06]  /*9ba40*/  LDL.LU R7, [R1+0xc] ;  /* 0x00000c0001077983 */ /* 0x000eac0000300800 */
[----:B------:R-:W-:Y:S02]  /*9ba50*/  STL.64 [R1+0x990], R12 ;  /* 0x0009900c01007387 */ /* 0x000fe40000100a00 */
[----:B------:R0:W-:Y:S02]  /*9ba60*/  STL.64 [R1+0x998], R14 ;  /* 0x0009980e01007387 */ /* 0x0001e40000100a00 */
[----:B-1----:R-:W-:-:S02]  /*9ba70*/  IMAD.MOV.U32 R5, RZ, RZ, R10 ;  /* 0x000000ffff057224 */ /* 0x002fc400078e000a */
[----:B------:R-:W-:Y:S01]  /*9ba80*/  IMAD.MOV.U32 R4, RZ, RZ, R11 ;  /* 0x000000ffff047224 */ /* 0x000fe200078e000b */
[----:B0-----:R-:W3:Y:S01]  /*9ba90*/  LDL.LU.64 R14, [R1+0x2e88] ;  /* 0x002e8800010e7983 */ /* 0x001ee20000300a00 */
[----:B------:R-:W3:Y:S02]  /*9baa0*/  LDL.LU.64 R10, [R1+0x2e80] ;  /* 0x002e8000010a7983 */ /* 0x000ee40000300a00 */
[----:B------:R-:W3:Y:S01]  /*9bab0*/  LDL.LU.64 R8, [R1+0x2e78] ;  /* 0x002e780001087983 */ /* 0x000ee20000300a00 */
[----:B------:R-:W-:Y:S01]  /*9bac0*/  HMMA.16816.F32 R16, R24, R22, R16 ;  /* 0x000000161810723c */ /* 0x000fe20000001810 */
[----:B------:R-:W-:-:S07]  /*9bad0*/  IMAD.MOV.U32 R28, RZ, RZ, R22 ;  /* 0x000000ffff1c7224 */ /* 0x000fce00078e0016 */
[C---:B---3--:R-:W-:Y:S01]  /*9bae0*/  HMMA.16816.F32 R8, R24.reuse, R14, R8 ;  /* 0x0000000e1808723c */ /* 0x048fe20000001808 */
[----:B------:R-:W-:Y:S11]  /*9baf0*/  IMAD.MOV.U32 R13, RZ, RZ, R15 ;  /* 0x000000ffff0d7224 */ /* 0x000ff600078e000f */
[----:B------:R-:W-:Y:S11]  /*9bb00*/  @!UPT UIADD3 URZ, URZ, URZ, URZ ;  /* 0x0000003f3f3ff290 */ /* 0x000ff6000fffe03f */
[----:B------:R0:W-:Y:S01]  /*9bb10*/  STL.64 [R1+0x980], R8 ;  /* 0x0009800801007387 */ /* 0x0001e20000100a00 */
[----:B------:R1:W-:Y:S02]  /*9bb20*/  STL.64 [R1+0x988], R10 ;  /* 0x0009880a01007387 */ /* 0x0003e40000100a00 */
[----:B0-----:R-:W-:Y:S01]  /*9bb30*/  IMAD.MOV.U32 R9, RZ, RZ, R14 ;  /* 0x000000ffff097224 */ /* 0x001fe200078e000e */
[----:B-1----:R-:W3:Y:S01]  /*9bb40*/  LDL.LU.64 R10, [R1+0x2e70] ;  /* 0x002e7000010a7983 */ /* 0x002ee20000300a00 */
[----:B------:R-:W4:Y:S02]  /*9bb50*/  LDL.LU R8, [R1+0x2e68] ;  /* 0x002e680001087983 */ /* 0x000f240000300800 */
[----:B------:R-:W2:Y:S02]  /*9bb60*/  LDL.LU.64 R14, [R1+0x2e60] ;  /* 0x002e6000010e7983 */ /* 0x000ea40000300a00 */
[----:B------:R-:W2:Y:S01]  /*9bb70*/  LDL.LU R12, [R1+0x2e58] ;  /* 0x002e5800010c7983 */ /* 0x000ea20000300800 */
[----:B------:R0:W-:Y:S01]  /*9bb80*/  STL.64 [R1+0x970], R16 ;  /* 0x0009701001007387 */ /* 0x0001e20000100a00 */
[----:B------:R1:W-:Y:S02]  /*9bb90*/  STL.64 [R1+0x978], R18 ;  /* 0x0009781201007387 */ /* 0x0003e40000100a00 */
[----:B0-----:R-:W-:Y:S01]  /*9bba0*/  IMAD.MOV.U32 R17, RZ, RZ, R23 ;  /* 0x000000ffff117224 */ /* 0x001fe200078e0017 */
[----:B-1----:R-:W2:Y:S01]  /*9bbb0*/  LDL.LU.64 R18, [R1+0x2e50] ;  /* 0x002e500001127983 */ /* 0x002ea20000300a00 */
[----:B------:R-:W2:Y:S02]  /*9bbc0*/  LDL.LU R16, [R1+0x2e48] ;  /* 0x002e480001107983 */ /* 0x000ea40000300800 */
        /* <DEDUP_REMOVED lines=12> */
[----:B------:R-:W3:Y:S01]  /*9bc90*/  LDL.LU R28, [R1+0x2e24] ;  /* 0x002e2400011c7983 */ /* 0x000ee20000300800 */
[----:B------:R-:W3:Y:S03]  /*9bca0*/  LDL.LU R17, [R1+0x2e20] ;  /* 0x002e200001117983 */ /* 0x000ee60000300800 */
[----:B------:R-:W-:Y:S01]  /*9bcb0*/  STL.64 [R1+0x2cb0], R6 ;  /* 0x002cb00601007387 */ /* 0x000fe20000100a00 */
        /* <DEDUP_REMOVED lines=8> */
[----:B------:R-:W-:Y:S01]  /*9bd40*/  IMAD.MOV.U32 R7, RZ, RZ, R13 ;  /* 0x000000ffff077224 */ /* 0x000fe200078e000d */
[----:B--2---:R-:W-:Y:S11]  /*9bd50*/  HMMA.16816.F32 R20, R24, R14, R20 ;  /* 0x0000000e1814723c */ /* 0x004ff60000001814 */
[----:B------:R-:W-:Y:S11]  /*9bd60*/  @!UPT UIADD3 URZ, URZ, URZ, URZ ;  /* 0x0000003f3f3ff290 */ /* 0x000ff6000fffe03f */
[----:B------:R-:W-:Y:S01]  /*9bd70*/  @!UPT UIADD3 URZ, URZ, URZ, URZ ;  /* 0x0000003f3f3ff290 */ /* 0x000fe2000fffe03f */
[----:B------:R-:W-:Y:S01]  /*9bd80*/  STL.64 [R1+0x840], R20 ;  /* 0x0008401401007387 */ /* 0x000fe20000100a00 */
[----:B------:R0:W-:Y:S03]  /*9bd90*/  STL.64 [R1+0x848], R22 ;  /* 0x0008481601007387 */ /* 0x0001e60000100a00 */
[----:B0-----:R-:W2:Y:S01]  /*9bda0*/  LDL.LU.64 R22, [R1+0x2e08] ;  /* 0x002e080001167983 */ /* 0x001ea20000300a00 */
[----:B------:R-:W2:Y:S02]  /*9bdb0*/  LDL.LU.64 R20, [R1+0x2e00] ;  /* 0x002e000001147983 */ /* 0x000ea40000300a00 */
[----:B------:R-:W2:Y:S02]  /*9bdc0*/  LDL.LU R9, [R1+0x2dfc] ;  /* 0x002dfc0001097983 */ /* 0x000ea40000300800 */
[----:B------:R-:W-:Y:S01]  /*9bdd0*/  STL.64 [R1+0x2cc8], R6 ;  /* 0x002cc80601007387 */ /* 0x000fe20000100a00 */
[----:B------:R-:W-:Y:S01]  /*9bde0*/  STL.64 [R1+0x2c90], R14 ;  /* 0x002c900e01007387 */ /* 0x000fe20000100a00 */
[----:B------:R0:W-:Y:S03]  /*9bdf0*/  STL [R1+0x2c88], R12 ;  /* 0x002c880c01007387 */ /* 0x0001e60000100800 */
        /* <DEDUP_REMOVED lines=15> */
[----:B------:R-:W2:Y:S01]  /*9bef0*/  LDL.LU R16, [R1+0x2df8] ;  /* 0x002df80001107983 */ /* 0x000ea20000300800 */
[----:B------:R-:W2:Y:S03]  /*9bf00*/  LDL.LU R3, [R1+0x2df4] ;  /* 0x002df40001037983 */ /* 0x000ea60000300800 */
[----:B------:R4:W-:Y:S02]  /*9bf10*/  STL.64 [R1+0x2cf8], R6 ;  /* 0x002cf80601007387 */ /* 0x0009e40000100a00 */
[----:B----4-:R-:W-:Y:S02]  /*9bf20*/  IMAD.MOV.U32 R6, RZ, RZ, R8 ;  /* 0x000000ffff067224 */ /* 0x010fe400078e0008 */
[----:B---3--:R-:W-:Y:S01]  /*9bf30*/  IMAD.MOV.U32 R7, RZ, RZ, R10 ;  /* 0x000000ffff077224 */ /* 0x008fe200078e000a */
[----:B------:R-:W3:Y:S01]  /*9bf40*/  LDL.LU R8, [R1+0x2df0] ;  /* 0x002df00001087983 */ /* 0x000ee20000300800 */
[----:B------:R-:W4:Y:S03]  /*9bf50*/  LDL.LU R10, [R1+0x2dec] ;  /* 0x002dec00010a7983 */ /* 0x000f260000300800 */
        /* <DEDUP_REMOVED lines=9> */
[----:B------:R-:W4:Y:S01]  /*9bff0*/  LDL.LU R11, [R1+0x2de8] ;  /* 0x002de800010b7983 */ /* 0x000f220000300800 */
        /* <DEDUP_REMOVED lines=10> */
[----:B------:R-:W3:Y:S04]  /*9c0a0*/  LDL.LU R2, [R1+0x2de0] ;  /* 0x002de00001027983 */ /* 0x000ee80000300800 */
[----:B------:R-:W-:Y:S04]  /*9c0b0*/  STL.64 [R1+0x2d40], R6 ;  /* 0x002d400601007387 */ /* 0x000fe80000100a00 */
[----:B--2---:R-:W-:Y:S01]  /*9c0c0*/  STL.64 [R1+0x2cf0], R14 ;  /* 0x002cf00e01007387 */ /* 0x004fe20000100a00 */
[----:B------:R0:W-:Y:S03]  /*9c0d0*/  STL.64 [R1+0x2ce8], R12 ;  /* 0x002ce80c01007387 */ /* 0x0001e60000100a00 */
[----:B0-----:R-:W2:Y:S01]  /*9c0e0*/  LDL.LU R12, [R1+0x140] ;  /* 0x00014000010c7983 */ /* 0x001ea20000300800 */
[----:B------:R-:W2:Y:S02]  /*9c0f0*/  LDL.LU R13, [R1+0x144] ;  /* 0x00014400010d7983 */ /* 0x000ea40000300800 */
[----:B------:R-:W2:Y:S02]  /*9c100*/  LDL.LU R14, [R1+0x148] ;  /* 0x00014800010e7983 */ /* 0x000ea40000300800 */
[----:B------:R-:W-:-:S02]  /*9c110*/  IMAD.MOV.U32 R6, RZ, RZ, R28 ;  /* 0x000000ffff067224 */ /* 0x000fc400078e001c */
[----:B------:R-:W-:Y:S02]  /*9c120*/  IMAD.MOV.U32 R7, RZ, RZ, R23 ;  /* 0x000000ffff077224 */ /* 0x000fe400078e0017 */
[----:B---3--:R-:W-:Y:S02]  /*9c130*/  IMAD.MOV.U32 R15, RZ, RZ, R2 ;  /* 0x000000ffff0f7224 */ /* 0x008fe400078e0002 */
[----:B------:R-:W3:Y:S01]  /*9c140*/  LDL.LU R2, [R1+0x2ddc] ;  /* 0x002ddc0001027983 */ /* 0x000ee20000300800 */
[----:B------:R-:W-:Y:S03]  /*9c150*/  STL.64 [R1+0x2d58], R6 ;  /* 0x002d580601007387 */ /* 0x000fe60000100a00 */
        /* <DEDUP_REMOVED lines=32> */
[----:B--2---:R-:W-:Y:S01]  /*9c360*/  STL.64 [R1+0x2d50], R14 ;  /* 0x002d500e01007387 */ /* 0x004fe20000100a00 */
[----:B------:R0:W-:Y:S03]  /*9c370*/  STL.64 [R1+0x2d48], R12 ;  /* 0x002d480c01007387 */ /* 0x0001e60000100a00 */
[----:B0-----:R-:W2:Y:S01]  /*9c380*/  LDL.LU R12, [R1+0x180] ;  /* 0x00018000010c7983 */ /* 0x001ea20000300800 */
[----:B------:R-:W2:Y:S02]  /*9c390*/  LDL.LU R13, [R1+0x184] ;  /* 0x00018400010d7983 */ /* 0x000ea40000300800 */
[----:B------:R-:W2:Y:S02]  /*9c3a0*/  LDL.LU R14, [R1+0x188] ;  /* 0x00018800010e7983 */ /* 0x000ea40000300800 */
[----:B---3--:R-:W-:-:S02]  /*9c3b0*/  IMAD.MOV.U32 R15, RZ, RZ, R2 ;  /* 0x000000ffff0f7224 */ /* 0x008fc400078e0002 */
[----:B------:R-:W3:Y:S04]  /*9c3c0*/  LDL.LU R2, [R1+0x2dd4] ;  /* 0x002dd40001027983 */ /* 0x000ee80000300800 */
        /* <DEDUP_REMOVED lines=19> */
[----:B------:R-:W-:Y:S01]  /*9c500*/  IMAD.MOV.U32 R7, RZ, RZ, R3 ;  /* 0x000000ffff077224 */ /* 0x000fe200078e0003 */
[----:B----4-:R-:W-:Y:S01]  /*9c510*/  HMMA.16816.F32 R24, R24, R10, R20 ;  /* 0x0000000a1818723c */ /* 0x010fe20000001814 */
[----:B--2---:R-:W-:Y:S01]  /*9c520*/  STL.64 [R1+0x2db0], R14 ;  /* 0x002db00e01007387 */ /* 0x004fe20000100a00 */
[----:B------:R0:W-:Y:S03]  /*9c530*/  STL.64 [R1+0x2da8], R12 ;  /* 0x002da80c01007387 */ /* 0x0001e60000100a00 */
[----:B0-----:R-:W2:Y:S01]  /*9c540*/  LDL.LU R12, [R1+0x1c0] ;  /* 0x0001c000010c7983 */ /* 0x001ea20000300800 */
[----:B------:R-:W2:Y:S02]  /*9c550*/  LDL.LU R13, [R1+0x1c4] ;  /* 0x0001c400010d7983 */ /* 0x000ea40000300800 */
[----:B------:R-:W2:Y:S02]  /*9c560*/  LDL.LU R14, [R1+0x1c8] ;  /* 0x0001c800010e7983 */ /* 0x000ea40000300800 */
[----:B------:R-:W4:Y:S01]  /*9c570*/  LDL.LU R16, [R1+0xe48] ;  /* 0x000e480001107983 */ /* 0x000f220000300800 */
[----:B------:R-:W2:Y:S01]  /*9c580*/  LDL.LU R29, [R1+0x1298] ;  /* 0x00129800011d7983 */ /* 0x000ea20000300800 */
[----:B------:R-:W2:Y:S02]  /*9c590*/  LDL.LU R28, [R1+0x1290] ;  /* 0x00129000011c7983 */ /* 0x000ea40000300800 */
[----:B---3--:R-:W-:-:S02]  /*9c5a0*/  IMAD.MOV.U32 R15, RZ, RZ, R2 ;  /* 0x000000ffff0f7224 */ /* 0x008fc400078e0002 */
[----:B------:R-:W3:Y:S01]  /*9c5b0*/  LDL.LU R3, [R1+0x1288] ;  /* 0x0012880001037983 */ /* 0x000ee20000300800 */
[----:B------:R-:W2:Y:S01]  /*9c5c0*/  LDL.LU R2, [R1+0x1280] ;  /* 0x0012800001027983 */ /* 0x000ea20000300800 */
[----:B------:R-:W2:Y:S02]  /*9c5d0*/  LDL.LU.64 R22, [R1+0x2dc8] ;  /* 0x002dc80001167983 */ /* 0x000ea40000300a00 */
[----:B------:R-:W2:Y:S02]  /*9c5e0*/  LDL.LU.64 R20, [R1+0x2dc0] ;  /* 0x002dc00001147983 */ /* 0x000ea40000300a00 */
[----:B------:R-:W-:Y:S01]  /*9c5f0*/  IMAD.MOV.U32 R6, RZ, RZ, R8 ;  /* 0x000000ffff067224 */ /* 0x000fe200078e0008 */
[----:B------:R0:W-:Y:S01]  /*9c600*/  STL.64 [R1+0x830], R24 ;  /* 0x0008301801007387 */ /* 0x0001e20000100a00 */
[----:B------:R1:W-:Y:S03]  /*9c610*/  STL.64 [R1+0x838], R26 ;  /* 0x0008381a01007387 */ /* 0x0003e60000100a00 */
[----:B0-----:R-:W3:Y:S01]  /*9c620*/  LDL.LU R24, [R1+0xe0] ;  /* 0x0000e00001187983 */ /* 0x001ee20000300800 */
[----:B------:R-:W3:Y:S02]  /*9c630*/  LDL.LU R25, [R1+0xe4] ;  /* 0x0000e40001197983 */ /* 0x000ee40000300800 */
[----:B-1----:R-:W3:Y:S02]  /*9c640*/  LDL.LU R26, [R1+0xe8] ;  /* 0x0000e800011a7983 */ /* 0x002ee40000300800 */
[----:B------:R-:W-:-:S02]  /*9c650*/  IMAD.MOV.U32 R27, RZ, RZ, R0 ;  /* 0x000000ffff1b7224 */ /* 0x000fc400078e0000 */
[----:B------:R-:W3:Y:S01]  /*9c660*/  LDL.LU R0, [R1+0x2db8] ;  /* 0x002db80001007983 */ /* 0x000ee20000300800 */
[C---:B--2---:R-:W-:Y:S03]  /*9c670*/  HMMA.16816.F32 R4, R20.reuse, R6, R12 ;  /* 0x000000061404723c */ /* 0x044fe6000000180c */
[----:B------:R-:W2:Y:S01]  /*9c680*/  LDL.LU.64 R14, [R1+0x2db0] ;  /* 0x002db000010e7983 */ /* 0x000ea20000300a00 */
[----:B------:R-:W2:Y:S11]  /*9c690*/  LDL.LU.64 R12, [R1+0x2da8] ;  /* 0x002da800010c7983 */ /* 0x000eb60000300a00 */
[----:B------:R-:W-:Y:S08]  /*9c6a0*/  @!UPT UIADD3 URZ, URZ, URZ, URZ ;  /* 0x0000003f3f3ff290 */ /* 0x000ff0000fffe03f */
        /* <DEDUP_REMOVED lines=81> */
[----:B------:R-:W3:Y:S01]  /*9cbc0*/  LDL.LU.64 R14, [R1+0x2c90] ;  /* 0x002c9000010e7983 */ /* 0x000ee20000300a00 */
[----:B------:R-:W2:Y:S11]  /*9cbd0*/  LDL.LU R12, [R1+0x2c88] ;  /* 0x002c8800010c7983 */ /* 0x000eb60000300800 */
        /* <DEDUP_REMOVED lines=11> */
[----:B------:R-:W2:Y:S01]  /*9cc90*/  LDL.LU.64 R4, [R1+0x2c68] ;  /* 0x002c680001047983 */ /* 0x000ea20000300a00 */
[C---:B---3--:R-:W-:Y:S01]  /*9cca0*/  HMMA.16816.F32 R24, R20.reuse, R14, R24 ;  /* 0x0000000e1418723c */ /* 0x048fe20000001818 */
[----:B------:R-:W-:Y:S11]  /*9ccb0*/  IADD3 R12, R12, 0x1, RZ ;  /* 0x000000010c0c7810 */ /* 0x000ff60007ffe0ff */
[----:B------:R-:W-:Y:S11]  /*9ccc0*/  @!UPT UIADD3 URZ, URZ, URZ, URZ ;  /* 0x0000003f3f3ff290 */ /* 0x000ff6000fffe03f */
[----:B------:R-:W-:Y:S01]  /*9ccd0*/  STL.64 [R1+0x890], R24 ;  /* 0x0008901801007387 */ /* 0x000fe20000100a00 */
[----:B------:R-:W-:Y:S01]  /*9cce0*/  STL.64 [R1+0x898], R26 ;  /* 0x0008981a01007387 */ /* 0x000fe20000100a00 */
[----:B--2---:R-:W-:Y:S07]  /*9ccf0*/  HMMA.16816.F32 R8, R20, R10, R4 ;  /* 0x0000000a1408723c */ /* 0x004fee0000001804 */
[----:B------:R-:W-:-:S04]  /*9cd00*/  IMAD.MOV.U32 R6, RZ, RZ, c[0x0][0x188] ;  /* 0x00006200ff067624 */ /* 0x000fc800078e00ff */
[----:B------:R-:W-:-:S04]  /*9cd10*/  IMAD.SHL.U32 R6, R6, 0x80, RZ ;  /* 0x0000008006067824 */ /* 0x000fc800078e00ff */
[----:B------:R-:W-:-:S05]  /*9cd20*/  IMAD.SHL.U32 R6, R6, 0x2, RZ ;  /* 0x0000000206067824 */ /* 0x000fca00078e00ff */
[-C--:B----4-:R-:W-:Y:S02]  /*9cd30*/  IADD3 R16, P2, R16, R6.reuse, RZ ;  /* 0x0000000610107210 */ /* 0x090fe40007f5e0ff */
[-C--:B------:R-:W-:Y:S02]  /*9cd40*/  IADD3 R29, P3, R29, R6.reuse, RZ ;  /* 0x000000061d1d7210 */ /* 0x080fe40007f7e0ff */
[----:B------:R-:W-:Y:S02]  /*9cd50*/  IMAD.MOV.U32 R4, RZ, RZ, R11 ;  /* 0x000000ffff047224 */ /* 0x000fe400078e000b */
[----:B------:R-:W-:Y:S01]  /*9cd60*/  IMAD.MOV.U32 R5, RZ, RZ, R10 ;  /* 0x000000ffff057224 */ /* 0x000fe200078e000a */
[----:B------:R-:W-:Y:S01]  /*9cd70*/  STL.64 [R1+0x880], R8 ;  /* 0x0008800801007387 */ /* 0x000fe20000100a00 */
[----:B------:R-:W-:Y:S02]  /*9cd80*/  STL.64 [R1+0x888], R10 ;  /* 0x0008880a01007387 */ /* 0x000fe40000100a00 */
[----:B------:R-:W-:Y:S01]  /*9cd90*/  STL [R1+0xe9c], R12 ;  /* 0x000e9c0c01007387 */ /* 0x000fe20000100800 */
[-C--:B------:R-:W-:Y:S01]  /*9cda0*/  IADD3 R28, P4, R28, R6.reuse, RZ ;  /* 0x000000061c1c7210 */ /* 0x080fe20007f9e0ff */
[----:B------:R-:W-:Y:S01]  /*9cdb0*/  STL [R1+0x2af4], R4 ;  /* 0x002af40401007387 */ /* 0x000fe20000100800 */
[-C--:B------:R-:W-:Y:S01]  /*9cdc0*/  IADD3 R0, P1, R0, R6.reuse, RZ ;  /* 0x0000000600007210 */ /* 0x080fe20007f3e0ff */
[----:B------:R-:W-:Y:S01]  /*9cdd0*/  STL [R1+0x2af0], R5 ;  /* 0x002af00501007387 */ /* 0x000fe20000100800 */
[-C--:B------:R-:W-:Y:S01]  /*9cde0*/  IADD3 R3, P5, R3, R6.reuse, RZ ;  /* 0x0000000603037210 */ /* 0x080fe20007fbe0ff */
[----:B------:R-:W-:Y:S01]  /*9cdf0*/  STL [R1+0xe48], R16 ;  /* 0x000e481001007387 */ /* 0x000fe20000100800 */
[----:B------:R-:W-:Y:S01]  /*9ce00*/  IADD3 R2, P6, R2, R6, RZ ;  /* 0x0000000602027210 */ /* 0x000fe20007fde0ff */
[----:B------:R-:W-:Y:S02]  /*9ce10*/  STL [R1+0x1298], R29 ;  /* 0x0012981d01007387 */ /* 0x000fe40000100800 */
[----:B------:R-:W-:Y:S01]  /*9ce20*/  STL [R1+0x1290], R28 ;  /* 0x0012901c01007387 */ /* 0x000fe20000100800 */
[----:B------:R0:W-:Y:S01]  /*9ce30*/  STL [R1+0x1278], R0 ;  /* 0x0012780001007387 */ /* 0x0001e20000100800 */
[----:B------:R-:W-:Y:S03]  /*9ce40*/  STL [R1+0x1288], R3 ;  /* 0x0012880301007387 */ /* 0x000fe60000100800 */
[----:B0-----:R-:W2:Y:S01]  /*9ce50*/  LDL.LU R0, [R1+0x2c64] ;  /* 0x002c640001007983 */ /* 0x001ea20000300800 */
[----:B------:R0:W-:Y:S03]  /*9ce60*/  STL [R1+0x1280], R2 ;  /* 0x0012800201007387 */ /* 0x0001e60000100800 */
[----:B0-----:R-:W2:Y:S01]  /*9ce70*/  LDL.LU R2, [R1+0xe44] ;  /* 0x000e440001027983 */ /* 0x001ea20000300800 */
[----:B------:R-:W3:Y:S03]  /*9ce80*/  LDL.LU R5, [R1+0x128c] ;  /* 0x00128c0001057983 */ /* 0x000ee60000300800 */
[----:B---3--:R0:W-:Y:S04]  /*9ce90*/  STL [R1+0x2c58], R5 ;  /* 0x002c580501007387 */ /* 0x0081e80000100800 */
[----:B0-----:R-:W3:Y:S04]  /*9cea0*/  LDL.LU R5, [R1+0x1268] ;  /* 0x0012680001057983 */ /* 0x001ee80000300800 */
[----:B---3--:R0:W-:Y:S04]  /*9ceb0*/  STL [R1+0x2c5c], R5 ;  /* 0x002c5c0501007387 */ /* 0x0081e80000100800 */
[----:B0-----:R-:W3:Y:S01]  /*9cec0*/  LDL.LU R5, [R1+0x1294] ;  /* 0x0012940001057983 */ /* 0x001ee20000300800 */
[----:B------:R-:W-:-:S05]  /*9ced0*/  IMAD.MOV.U32 R13, RZ, RZ, 0x7f ;  /* 0x0000007fff0d7424 */ /* 0x000fca00078e00ff */
[----:B------:R-:W-:-:S04]  /*9cee0*/  IADD3 R13, R13, c[0x0][0x180], RZ ;  /* 0x000060000d0d7a10 */ /* 0x000fc80007ffe0ff */
[----:B------:R-:W-:-:S04]  /*9cef0*/  SHF.R.S32.HI R17, RZ, 0x1f, R13 ;  /* 0x0000001fff117819 */ /* 0x000fc8000001140d */
[----:B------:R-:W-:Y:S01]  /*9cf00*/  LEA.HI R7, R17, R13, RZ, 0x7 ;  /* 0x0000000d11077211 */ /* 0x000fe200078f38ff */
[----:B---3--:R0:W-:Y:S04]  /*9cf10*/  STL [R1+0x2c60], R5 ;  /* 0x002c600501007387 */ /* 0x0081e80000100800 */
[----:B0-----:R-:W3:Y:S01]  /*9cf20*/  LDL.LU R5, [R1+0x1270] ;  /* 0x0012700001057983 */ /* 0x001ee20000300800 */
        /* <DEDUP_REMOVED lines=8> */
[----:B------:R-:W4:Y:S01]  /*9cfb0*/  LDL.LU R15, [R1+0x1240] ;  /* 0x00124000010f7983 */ /* 0x000f220000300800 */
[----:B------:R-:W-:Y:S01]  /*9cfc0*/  SHF.R.S32.HI R7, RZ, 0x7, R7 ;  /* 0x00000007ff077819 */ /* 0x000fe20000011407 */
[----:B------:R-:W4:Y:S01]  /*9cfd0*/  LDL.LU R18, [R1+0x1264] ;  /* 0x0012640001127983 */ /* 0x000f220000300800 */
[----:B------:R-:W4:Y:S01]  /*9cfe0*/  LDL.LU R19, [R1+0x1238] ;  /* 0x0012380001137983 */ /* 0x000f220000300800 */
[----:B------:R-:W4:Y:S02]  /*9cff0*/  LDL.LU R24, [R1+0x125c] ;  /* 0x00125c0001187983 */ /* 0x000f240000300800 */
[----:B------:R-:W4:Y:S02]  /*9d000*/  LDL.LU R25, [R1+0x1230] ;  /* 0x0012300001197983 */ /* 0x000f240000300800 */
[----:B------:R-:W4:Y:S01]  /*9d010*/  LDL.LU R26, [R1+0x1254] ;  /* 0x00125400011a7983 */ /* 0x000f220000300800 */
[----:B------:R-:W-:Y:S01]  /*9d020*/  ISETP.NE.U32.AND P0, PT, R12, R7, PT ;  /* 0x000000070c00720c */ /* 0x000fe20003f05070 */
[----:B------:R-:W4:Y:S01]  /*9d030*/  LDL.LU R27, [R1+0x1228] ;  /* 0x00122800011b7983 */ /* 0x000f220000300800 */
[----:B------:R-:W4:Y:S02]  /*9d040*/  LDL.LU R7, [R1+0x124c] ;  /* 0x00124c0001077983 */ /* 0x000f240000300800 */
[----:B------:R-:W4:Y:S02]  /*9d050*/  LDL.LU R9, [R1+0x1220] ;  /* 0x0012200001097983 */ /* 0x000f240000300800 */
[----:B------:R-:W4:Y:S01]  /*9d060*/  LDL.LU R8, [R1+0x1244] ;  /* 0x0012440001087983 */ /* 0x000f220000300800 */
[----:B------:R-:W4:Y:S01]  /*9d070*/  LDL.LU R13, [R1+0x1218] ;  /* 0x00121800010d7983 */ /* 0x000f220000300800 */
[----:B------:R-:W4:Y:S02]  /*9d080*/  LDL.LU R17, [R1+0x123c] ;  /* 0x00123c0001117983 */ /* 0x000f240000300800 */
[----:B------:R-:W4:Y:S02]  /*9d090*/  LDL.LU R12, [R1+0x1210] ;  /* 0x00121000010c7983 */ /* 0x000f240000300800 */
[----:B--2---:R-:W-:Y:S01]  /*9d0a0*/  IMAD.X R2, R2, 0x1, R0, P2 ;  /* 0x0000000102027824 */ /* 0x004fe200010e0600 */
[----:B------:R-:W2:Y:S01]  /*9d0b0*/  LDL.LU R16, [R1+0x1234] ;  /* 0x0012340001107983 */ /* 0x000ea20000300800 */
[----:B------:R-:W2:Y:S02]  /*9d0c0*/  LDL.LU R29, [R1+0x1208] ;  /* 0x00120800011d7983 */ /* 0x000ea40000300800 */
[----:B------:R-:W2:Y:S02]  /*9d0d0*/  LDL.LU R28, [R1+0x122c] ;  /* 0x00122c00011c7983 */ /* 0x000ea40000300800 */
[----:B------:R-:W2:Y:S01]  /*9d0e0*/  LDL.LU R3, [R1+0x1200] ;  /* 0x0012000001037983 */ /* 0x000ea20000300800 */
[----:B------:R0:W-:Y:S04]  /*9d0f0*/  STL [R1+0xe44], R2 ;  /* 0x000e440201007387 */ /* 0x0001e80000100800 */
[----:B0-----:R-:W2:Y:S01]  /*9d100*/  LDL.LU R2, [R1+0x1224] ;  /* 0x0012240001027983 */ /* 0x001ea20000300800 */
[----:B---3--:R-:W-:-:S05]  /*9d110*/  IADD3 R5, P2, R5, R6, RZ ;  /* 0x0000000605057210 */ /* 0x008fca0007f5e0ff */
[----:B------:R0:W-:Y:S04]  /*9d120*/  STL [R1+0x1270], R5 ;  /* 0x0012700501007387 */ /* 0x0001e80000100800 */
[----:B0-----:R-:W3:Y:S02]  /*9d130*/  LDL.LU R5, [R1+0x2c60] ;  /* 0x002c600001057983 */ /* 0x001ee40000300800 */
[----:B---3--:R-:W-:-:S05]  /*9d140*/  IMAD.X R5, R5, 0x1, R0, P3 ;  /* 0x0000000105057824 */ /* 0x008fca00018e0600 */
[----:B------:R0:W-:Y:S04]  /*9d150*/  STL [R1+0x1294], R5 ;  /* 0x0012940501007387 */ /* 0x0001e80000100800 */
[----:B0-----:R-:W3:Y:S02]  /*9d160*/  LDL.LU R5, [R1+0x2c5c] ;  /* 0x002c5c0001057983 */ /* 0x001ee40000300800 */
[----:B---3--:R-:W-:-:S05]  /*9d170*/  IADD3 R5, P3, R5, R6, RZ ;  /* 0x0000000605057210 */ /* 0x008fca0007f7e0ff */
[----:B------:R0:W-:Y:S04]  /*9d180*/  STL [R1+0x1268], R5 ;  /* 0x0012680501007387 */ /* 0x0001e80000100800 */
[----:B0-----:R-:W3:Y:S01]  /*9d190*/  LDL.LU R5, [R1+0x2c58] ;  /* 0x002c580001057983 */ /* 0x001ee20000300800 */
[--C-:B----4-:R-:W-:Y:S01]  /*9d1a0*/  IMAD.X R20, R20, 0x1, R0.reuse, P5 ;  /* 0x0000000114147824 */ /* 0x110fe200028e0600 */
[-C--:B------:R-:W-:Y:S01]  /*9d1b0*/  IADD3 R21, P5, R21, R6.reuse, RZ ;  /* 0x0000000615157210 */ /* 0x080fe20007fbe0ff */
[--C-:B------:R-:W-:Y:S01]  /*9d1c0*/  IMAD.X R22, R22, 0x1, R0.reuse, P6 ;  /* 0x0000000116167824 */ /* 0x100fe200030e0600 */
        /* <DEDUP_REMOVED lines=15> */
[--C-:B--2---:R-:W-:Y:S01]  /*9d2c0*/  IMAD.X R16, R16, 0x1, R0.reuse, P3 ;  /* 0x0000000110107824 */ /* 0x104fe200018e0600 */
[-C--:B------:R-:W-:Y:S01]  /*9d2d0*/  IADD3 R29, P3, R29, R6.reuse, RZ ;  /* 0x000000061d1d7210 */ /* 0x080fe20007f7e0ff */
[----:B---3--:R-:W-:Y:S01]  /*9d2e0*/  IMAD.X R5, R5, 0x1, R0, P4 ;  /* 0x0000000105057824 */ /* 0x008fe200020e0600 */
[----:B------:R-:W-:-:S04]  /*9d2f0*/  IADD3 R4, P4, R4, R6, RZ ;  /* 0x0000000604047210 */ /* 0x000fc80007f9e0ff */
[----:B------:R-:W-:Y:S01]  /*9d300*/  STL [R1+0x128c], R5 ;  /* 0x00128c0501007387 */ /* 0x000fe20000100800 */
[----:B------:R-:W-:Y:S02]  /*9d310*/  STL [R1+0x1260], R4 ;  /* 0x0012600401007387 */ /* 0x000fe40000100800 */
[----:B------:R-:W-:Y:S02]  /*9d320*/  STL [R1+0x1284], R20 ;  /* 0x0012841401007387 */ /* 0x000fe40000100800 */
[----:B------:R-:W-:Y:S01]  /*9d330*/  STL [R1+0x1258], R21 ;  /* 0x0012581501007387 */ /* 0x000fe20000100800 */
[----:B------:R-:W-:Y:S01]  /*9d340*/  STL [R1+0x127c], R22 ;  /* 0x00127c1601007387 */ /* 0x000fe20000100800 */
[----:B------:R-:W-:Y:S02]  /*9d350*/  STL [R1+0x1250], R23 ;  /* 0x0012501701007387 */ /* 0x000fe40000100800 */
[----:B------:R-:W-:Y:S02]  /*9d360*/  STL [R1+0x1274], R10 ;  /* 0x0012740a01007387 */ /* 0x000fe40000100800 */
[----:B------:R-:W-:Y:S02]  /*9d370*/  STL [R1+0x1248], R11 ;  /* 0x0012480b01007387 */ /* 0x000fe40000100800 */
[--C-:B------:R-:W-:Y:S01]  /*9d380*/  IMAD.X R24, R24, 0x1, R0.reuse, P4 ;  /* 0x0000000118187824 */ /* 0x100fe200020e0600 */
[----:B------:R-:W-:Y:S01]  /*9d390*/  STL [R1+0x126c], R14 ;  /* 0x00126c0e01007387 */ /* 0x000fe20000100800 */
[-C--:B------:R-:W-:Y:S01]  /*9d3a0*/  IADD3 R25, P4, R25, R6.reuse, RZ ;  /* 0x0000000619197210 */ /* 0x080fe20007f9e0ff */
        /* <DEDUP_REMOVED lines=16> */
[----:B------:R0:W-:Y:S02]  /*9d4b0*/  STL [R1+0x1200], R3 ;  /* 0x0012000301007387 */ /* 0x0001e40000100800 */
[----:B------:R-:W-:Y:S01]  /*9d4c0*/  STL [R1+0x1208], R29 ;  /* 0x0012081d01007387 */ /* 0x000fe20000100800 */
[----:B0-----:R-:W2:Y:S01]  /*9d4d0*/  LDL.LU R3, [R1+0x11f8] ;  /* 0x0011f80001037983 */ /* 0x001ea20000300800 */
[----:B------:R-:W-:Y:S02]  /*9d4e0*/  STL [R1+0x122c], R28 ;  /* 0x00122c1c01007387 */ /* 0x000fe40000100800 */
[----:B------:R-:W3:Y:S02]  /*9d4f0*/  LDL.LU R5, [R1+0x11e8] ;  /* 0x0011e80001057983 */ /* 0x000ee40000300800 */
[----:B------:R-:W-:Y:S01]  /*9d500*/  IMAD.X R2, R2, 0x1, R0, P5 ;  /* 0x0000000102027824 */ /* 0x000fe200028e0600 */
[----:B---3--:R0:W-:Y:S04]  /*9d510*/  STL [R1+0x2c4c], R5 ;  /* 0x002c4c0501007387 */ /* 0x0081e80000100800 */
[----:B0-----:R-:W3:Y:S01]  /*9d520*/  LDL.LU R5, [R1+0x1214] ;  /* 0x0012140001057983 */ /* 0x001ee20000300800 */
[----:B------:R-:W-:Y:S03]  /*9d530*/  STL [R1+0x1224], R2 ;  /* 0x0012240201007387 */ /* 0x000fe60000100800 */
[----:B---3--:R0:W-:Y:S04]  /*9d540*/  STL [R1+0x2c50], R5 ;  /* 0x002c500501007387 */ /* 0x0081e80000100800 */
[----:B0-----:R-:W3:Y:S01]  /*9d550*/  LDL.LU R5, [R1+0x11f0] ;  /* 0x0011f00001057983 */ /* 0x001ee20000300800 */
[----:B--2---:R-:W-:-:S03]  /*9d560*/  IADD3 R3, P5, R3, R6, RZ ;  /* 0x0000000603037210 */ /* 0x004fc60007fbe0ff */
        /* <DEDUP_REMOVED lines=27> */
[----:B------:R0:W-:Y:S02]  /*9d720*/  STL [R1+0x11f8], R3 ;  /* 0x0011f80301007387 */ /* 0x0001e40000100800 */
[----:B0-----:R-:W3:Y:S01]  /*9d730*/  LDL.LU R3, [R1+0x1180] ;  /* 0x0011800001037983 */ /* 0x001ee20000300800 */
[----:B--2---:R-:W-:-:S05]  /*9d740*/  IMAD.X R5, R5, 0x1, R0, P6 ;  /* 0x0000000105057824 */ /* 0x004fca00030e0600 */
[----:B------:R0:W-:Y:S04]  /*9d750*/  STL [R1+0x121c], R5 ;  /* 0x00121c0501007387 */ /* 0x0001e80000100800 */
[----:B0-----:R-:W2:Y:S02]  /*9d760*/  LDL.LU R5, [R1+0x2c54] ;  /* 0x002c540001057983 */ /* 0x001ea40000300800 */
[----:B--2---:R-:W-:-:S05]  /*9d770*/  IADD3 R5, P6, R5, R6, RZ ;  /* 0x0000000605057210 */ /* 0x004fca0007fde0ff */
[----:B------:R0:W-:Y:S04]  /*9d780*/  STL [R1+0x11f0], R5 ;  /* 0x0011f00501007387 */ /* 0x0001e80000100800 */
[----:B0-----:R-:W2:Y:S02]  /*9d790*/  LDL.LU R5, [R1+0x2c50] ;  /* 0x002c500001057983 */ /* 0x001ea40000300800 */
[----:B--2---:R-:W-:-:S05]  /*9d7a0*/  IMAD.X R5, R5, 0x1, R0, P1 ;  /* 0x0000000105057824 */ /* 0x004fca00008e0600 */
[----:B------:R0:W-:Y:S04]  /*9d7b0*/  STL [R1+0x1214], R5 ;  /* 0x0012140501007387 */ /* 0x0001e80000100800 */
[----:B0-----:R-:W2:Y:S01]  /*9d7c0*/  LDL.LU R5, [R1+0x2c4c] ;  /* 0x002c4c0001057983 */ /* 0x001ea20000300800 */
[--C-:B---3--:R-:W-:Y:S01]  /*9d7d0*/  IMAD.X R4, R4, 0x1, R0.reuse, P2 ;  /* 0x0000000104047824 */ /* 0x108fe200010e0600 */
[-C--:B----4-:R-:W-:Y:S01]  /*9d7e0*/  IADD3 R20, P2, R20, R6.reuse, RZ ;  /* 0x0000000614147210 */ /* 0x090fe20007f5e0ff */
        /* <DEDUP_REMOVED lines=13> */
[----:B------:R-:W-:Y:S01]  /*9d8c0*/  IADD3 R8, P4, R8, R6, RZ ;  /* 0x0000000608087210 */ /* 0x000fe20007f9e0ff */
[----:B------:R-:W-:-:S02]  /*9d8d0*/  IMAD.X R13, R13, 0x1, R0, P5 ;  /* 0x000000010d0d7824 */ /* 0x000fc400028e0600 */
[----:B------:R-:W-:Y:S01]  /*9d8e0*/  IMAD.X R12, R12, 0x1, R0, P6 ;  /* 0x000000010c0c7824 */ /* 0x000fe200030e0600 */
[-C--:B------:R-:W-:Y:S02]  /*9d8f0*/  IADD3 R2, P6, R2, R6.reuse, RZ ;  /* 0x0000000602027210 */ /* 0x080fe40007fde0ff */
[-C--:B------:R-:W-:Y:S02]  /*9d900*/  IADD3 R17, P5, R17, R6.reuse, RZ ;  /* 0x0000000611117210 */ /* 0x080fe40007fbe0ff */
[----:B--2---:R-:W-:-:S05]  /*9d910*/  IADD3 R5, P1, R5, R6, RZ ;  /* 0x0000000605057210 */ /* 0x004fca0007f3e0ff */
        /* <DEDUP_REMOVED lines=9> */
[----:B------:R-:W-:Y:S01]  /*9d9b0*/  IADD3 R24, P1, R24, R6, RZ ;  /* 0x0000000618187210 */ /* 0x000fe20007f3e0ff */
        /* <DEDUP_REMOVED lines=12> */
[----:B------:R-:W-:-:S02]  /*9da80*/  IMAD.X R16, R16, 0x1, R0, P1 ;  /* 0x0000000110107824 */ /* 0x000fc400008e0600 */
[----:B------:R0:W-:Y:S01]  /*9da90*/  STL [R1+0x1190], R2 ;  /* 0x0011900201007387 */ /* 0x0001e20000100800 */
[----:B------:R-:W-:Y:S04]  /*9daa0*/  STL [R1+0x1198], R17 ;  /* 0x0011981101007387 */ /* 0x000fe80000100800 */
[----:B0-----:R-:W2:Y:S01]  /*9dab0*/  LDL.LU R2, [R1+0x11a4] ;  /* 0x0011a40001027983 */ /* 0x001ea20000300800 */
[----:B------:R-:W-:Y:S02]  /*9dac0*/  STL [R1+0x11bc], R12 ;  /* 0x0011bc0c01007387 */ /* 0x000fe40000100800 */
[----:B------:R-:W-:Y:S02]  /*9dad0*/  STL [R1+0x11b4], R16 ;  /* 0x0011b41001007387 */ /* 0x000fe40000100800 */
[----:B------:R-:W3:Y:S01]  /*9dae0*/  LDL.LU R5, [R1+0x1194] ;  /* 0x0011940001057983 */ /* 0x000ee20000300800 */
[----:B------:R-:W-:Y:S01]  /*9daf0*/  IADD3 R29, P1, R29, R6, RZ ;  /* 0x000000061d1d7210 */ /* 0x000fe20007f3e0ff */
[----:B------:R-:W-:-:S04]  /*9db00*/  IMAD.X R28, R28, 0x1, R0, P2 ;  /* 0x000000011c1c7824 */ /* 0x000fc800010e0600 */
[----:B------:R-:W-:Y:S04]  /*9db10*/  STL [R1+0x1188], R29 ;  /* 0x0011881d01007387 */ /* 0x000fe80000100800 */
[----:B---3--:R0:W-:Y:S01]  /*9db20*/  STL [R1+0x2c40], R5 ;  /* 0x002c400501007387 */ /* 0x0081e20000100800 */
[----:B------:R-:W-:Y:S03]  /*9db30*/  STL [R1+0x11ac], R28 ;  /* 0x0011ac1c01007387 */ /* 0x000fe60000100800 */
[----:B0-----:R-:W3:Y:S01]  /*9db40*/  LDL.LU R5, [R1+0x1170] ;  /* 0x0011700001057983 */ /* 0x001ee20000300800 */
[----:B------:R-:W-:-:S05]  /*9db50*/  IADD3 R3, P2, R3, R6, RZ ;  /* 0x0000000603037210 */ /* 0x000fca0007f5e0ff */
[----:B------:R-:W-:Y:S04]  /*9db60*/  STL [R1+0x1180], R3 ;  /* 0x0011800301007387 */ /* 0x000fe80000100800 */
[----:B---3--:R0:W-:Y:S04]  /*9db70*/  STL [R1+0x2c44], R5 ;  /* 0x002c440501007387 */ /* 0x0081e80000100800 */
[----:B0-----:R-:W3:Y:S01]  /*9db80*/  LDL.LU R5, [R1+0x119c] ;  /* 0x00119c0001057983 */ /* 0x001ee20000300800 */
[----:B--2---:R-:W-:-:S03]  /*9db90*/  IMAD.X R2, R2, 0x1, R0, P3 ;  /* 0x0000000102027824 */ /* 0x004fc600018e0600 */
        /* <DEDUP_REMOVED lines=24> */
[----:B------:R0:W-:Y:S01]  /*9dd20*/  STL [R1+0x11a4], R2 ;  /* 0x0011a40201007387 */ /* 0x0001e20000100800 */
[----:B------:R-:W3:Y:S01]  /*9dd30*/  LDL.LU R16, [R1+0x1110] ;  /* 0x0011100001107983 */ /* 0x000ee20000300800 */
[----:B------:R-:W3:Y:S02]  /*9dd40*/  LDL.LU R29, [R1+0x1134] ;  /* 0x00113400011d7983 */ /* 0x000ee40000300800 */
[----:B------:R-:W3:Y:S01]  /*9dd50*/  LDL.LU R28, [R1+0x1108] ;  /* 0x00110800011c7983 */ /* 0x000ee20000300800 */
[----:B0-----:R-:W3:Y:S01]  /*9dd60*/  LDL.LU R2, [R1+0x112c] ;  /* 0x00112c0001027983 */ /* 0x001ee20000300800 */
[----:B--2---:R-:W-:-:S05]  /*9dd70*/  IADD3 R5, P3, R5, R6, RZ ;  /* 0x0000000605057210 */ /* 0x004fca0007f7e0ff */
[----:B------:R0:W-:Y:S04]  /*9dd80*/  STL [R1+0x1178], R5 ;  /* 0x0011780501007387 */ /* 0x0001e80000100800 */
[----:B0-----:R-:W2:Y:S02]  /*9dd90*/  LDL.LU R5, [R1+0x2c48] ;  /* 0x002c480001057983 */ /* 0x001ea40000300800 */
[----:B--2---:R-:W-:-:S05]  /*9dda0*/  IMAD.X R5, R5, 0x1, R0, P4 ;  /* 0x0000000105057824 */ /* 0x004fca00020e0600 */
[----:B------:R0:W-:Y:S04]  /*9ddb0*/  STL [R1+0x119c], R5 ;  /* 0x00119c0501007387 */ /* 0x0001e80000100800 */
[----:B0-----:R-:W2:Y:S02]  /*9ddc0*/  LDL.LU R5, [R1+0x2c44] ;  /* 0x002c440001057983 */ /* 0x001ea40000300800 */
[----:B--2---:R-:W-:-:S05]  /*9ddd0*/  IADD3 R5, P4, R5, R6, RZ ;  /* 0x0000000605057210 */ /* 0x004fca0007f9e0ff */
[----:B------:R0:W-:Y:S04]  /*9dde0*/  STL [R1+0x1170], R5 ;  /* 0x0011700501007387 */ /* 0x0001e80000100800 */
[----:B0-----:R-:W2:Y:S01]  /*9ddf0*/  LDL.LU R5, [R1+0x2c40] ;  /* 0x002c400001057983 */ /* 0x001ea20000300800 */
[--C-:B----4-:R-:W-:Y:S01]  /*9de00*/  IMAD.X R20, R20, 0x1, R0.reuse, P6 ;  /* 0x0000000114147824 */ /* 0x110fe200030e0600 */
[-C--:B---3--:R-:W-:Y:S01]  /*9de10*/  IADD3 R21, P6, R21, R6.reuse, RZ ;  /* 0x0000000615157210 */ /* 0x088fe20007fde0ff */
        /* <DEDUP_REMOVED lines=11> */
[--C-:B------:R-:W-:Y:S01]  /*9ded0*/  IMAD.X R8, R8, 0x1, R0.reuse, P2 ;  /* 0x0000000108087824 */ /* 0x100fe200010e0600 */
[-C--:B------:R-:W-:Y:S02]  /*9dee0*/  IADD3 R3, P2, R3, R6.reuse, RZ ;  /* 0x0000000603037210 */ /* 0x080fe40007f5e0ff */
[-C--:B------:R-:W-:Y:S01]  /*9def0*/  IADD3 R9, P1, R9, R6.reuse, RZ ;  /* 0x0000000609097210 */ /* 0x080fe20007f3e0ff */
[--C-:B------:R-:W-:Y:S01]  /*9df00*/  IMAD.X R13, R13, 0x1, R0.reuse, P3 ;  /* 0x000000010d0d7824 */ /* 0x100fe200018e0600 */
[-C--:B------:R-:W-:Y:S01]  /*9df10*/  IADD3 R17, P3, R17, R6.reuse, RZ ;  /* 0x0000000611117210 */ /* 0x080fe20007f7e0ff */
[--C-:B------:R-:W-:Y:S01]  /*9df20*/  IMAD.X R12, R12, 0x1, R0.reuse, P4 ;  /* 0x000000010c0c7824 */ /* 0x100fe200020e0600 */
[-C--:B------:R-:W-:Y:S01]  /*9df30*/  IADD3 R16, P4, R16, R6.reuse, RZ ;  /* 0x0000000610107210 */ /* 0x080fe20007f9e0ff */
[----:B--2---:R-:W-:Y:S01]  /*9df40*/  IMAD.X R5, R5, 0x1, R0, P5 ;  /* 0x0000000105057824 */ /* 0x004fe200028e0600 */
        /* <DEDUP_REMOVED lines=24> */
[----:B------:R-:W-:Y:S02]  /*9e0d0*/  STL [R1+0x1144], R13 ;  /* 0x0011440d01007387 */ /* 0x000fe40000100800 */
[----:B------:R-:W-:Y:S01]  /*9e0e0*/  STL [R1+0x1118], R17 ;  /* 0x0011181101007387 */ /* 0x000fe20000100800 */
[----:B------:R-:W-:Y:S01]  /*9e0f0*/  STL [R1+0x113c], R12 ;  /* 0x00113c0c01007387 */ /* 0x000fe20000100800 */
[----:B------:R-:W-:Y:S02]  /*9e100*/  STL [R1+0x1110], R16 ;  /* 0x0011101001007387 */ /* 0x000fe40000100800 */
[----:B------:R-:W3:Y:S02]  /*9e110*/  LDL.LU R5, [R1+0x10f0] ;  /* 0x0010f00001057983 */ /* 0x000ee40000300800 */
[----:B------:R-:W-:Y:S01]  /*9e120*/  IMAD.X R29, R29, 0x1, R0, P5 ;  /* 0x000000011d1d7824 */ /* 0x000fe200028e0600 */
[----:B------:R-:W-:-:S04]  /*9e130*/  IADD3 R28, P5, R28, R6, RZ ;  /* 0x000000061c1c7210 */ /* 0x000fc80007fbe0ff */
[----:B------:R-:W-:Y:S04]  /*9e140*/  STL [R1+0x1134], R29 ;  /* 0x0011341d01007387 */ /* 0x000fe80000100800 */
[----:B---3--:R0:W-:Y:S01]  /*9e150*/  STL [R1+0x2c34], R5 ;  /* 0x002c340501007387 */ /* 0x0081e20000100800 */
[----:B------:R-:W-:Y:S03]  /*9e160*/  STL [R1+0x1108], R28 ;  /* 0x0011081c01007387 */ /* 0x000fe60000100800 */
[----:B0-----:R-:W3:Y:S01]  /*9e170*/  LDL.LU R5, [R1+0x111c] ;  /* 0x00111c0001057983 */ /* 0x001ee20000300800 */
[----:B------:R-:W-:-:S05]  /*9e180*/  IMAD.X R2, R2, 0x1, R0, P6 ;  /* 0x0000000102027824 */ /* 0x000fca00030e0600 */
[----:B------:R-:W-:Y:S04]  /*9e190*/  STL [R1+0x112c], R2 ;  /* 0x00112c0201007387 */ /* 0x000fe80000100800 */
        /* <DEDUP_REMOVED lines=24> */
[----:B------:R0:W-:Y:S01]  /*9e320*/  STL [R1+0x1100], R3 ;  /* 0x0011000301007387 */ /* 0x0001e20000100800 */
[----:B------:R-:W3:Y:S02]  /*9e330*/  LDL.LU R13, [R1+0x10a0] ;  /* 0x0010a000010d7983 */ /* 0x000ee40000300800 */
[----:B------:R-:W3:Y:S02]  /*9e340*/  LDL.LU R17, [R1+0x10c4] ;  /* 0x0010c40001117983 */ /* 0x000ee40000300800 */
[----:B------:R-:W3:Y:S01]  /*9e350*/  LDL.LU R12, [R1+0x1098] ;  /* 0x00109800010c7983 */ /* 0x000ee20000300800 */
[----:B------:R-:W3:Y:S01]  /*9e360*/  LDL.LU R16, [R1+0x10bc] ;  /* 0x0010bc0001107983 */ /* 0x000ee20000300800 */
[----:B------:R-:W3:Y:S02]  /*9e370*/  LDL.LU R29, [R1+0x1090] ;  /* 0x00109000011d7983 */ /* 0x000ee40000300800 */
[----:B------:R-:W3:Y:S01]  /*9e380*/  LDL.LU R28, [R1+0x10b4] ;  /* 0x0010b400011c7983 */ /* 0x000ee20000300800 */
        /* <DEDUP_REMOVED lines=28> */
[----:B------:R-:W-:Y:S01]  /*9e550*/  IMAD.X R17, R17, 0x1, R0, P1 ;  /* 0x0000000111117824 */ /* 0x000fe200008e0600 */
        /* <DEDUP_REMOVED lines=18> */
[----:B------:R0:W-:Y:S01]  /*9e680*/  STL [R1+0x10b0], R2 ;  /* 0x0010b00201007387 */ /* 0x0001e20000100800 */
[----:B------:R-:W-:Y:S02]  /*9e690*/  STL [R1+0x10b8], R26 ;  /* 0x0010b81a01007387 */ /* 0x000fe40000100800 */
[--C-:B------:R-:W-:Y:S01]  /*9e6a0*/  IMAD.X R16, R16, 0x1, R0.reuse, P2 ;  /* 0x0000000110107824 */ /* 0x100fe200010e0600 */
[----:B0-----:R-:W2:Y:S01]  /*9e6b0*/  LDL.LU R2, [R1+0x10ac] ;  /* 0x0010ac0001027983 */ /* 0x001ea20000300800 */
        /* <DEDUP_REMOVED lines=38> */
[----:B------:R0:W-:Y:S02]  /*9e920*/  STL [R1+0x10ac], R2 ;  /* 0x0010ac0201007387 */ /* 0x0001e40000100800 */
        /* <DEDUP_REMOVED lines=47> */
[--C-:B------:R-:W-:Y:S02]  /*9ec20*/  IMAD.X R24, R24, 0x1, R0.reuse, P6 ;  /* 0x0000000118187824 */ /* 0x100fe400030e0600 */
[----:B------:R-:W-:Y:S01]  /*9ec30*/  STL [R1+0x1084], R10 ;  /* 0x0010840a01007387 */ /* 0x000fe20000100800 */
[-C--:B------:R-:W-:Y:S01]  /*9ec40*/  IADD3 R3, P6, R3, R6.reuse, RZ ;  /* 0x0000000603037210 */ /* 0x080fe20007fde0ff */
[----:B------:R-:W-:Y:S01]  /*9ec50*/  STL [R1+0x1058], R11 ;  /* 0x0010580b01007387 */ /* 0x000fe20000100800 */
[----:B------:R-:W-:Y:S02]  /*9ec60*/  STL [R1+0x107c], R14 ;  /* 0x00107c0e01007387 */ /* 0x000fe40000100800 */
[----:B------:R-:W-:Y:S02]  /*9ec70*/  STL [R1+0x1050], R15 ;  /* 0x0010500f01007387 */ /* 0x000fe40000100800 */
[----:B------:R-:W-:Y:S01]  /*9ec80*/  STL [R1+0x1074], R18 ;  /* 0x0010741201007387 */ /* 0x000fe20000100800 */
[----:B------:R0:W-:Y:S01]  /*9ec90*/  STL [R1+0x1040], R3 ;  /* 0x0010400301007387 */ /* 0x0001e20000100800 */
[----:B------:R-:W-:Y:S03]  /*9eca0*/  STL [R1+0x1048], R19 ;  /* 0x0010481301007387 */ /* 0x000fe60000100800 */
        /* <DEDUP_REMOVED lines=12> */
[----:B------:R-:W3:Y:S01]  /*9ed70*/  LDL.LU R5, [R1+0xff8] ;  /* 0x000ff80001057983 */ /* 0x000ee20000300800 */
        /* <DEDUP_REMOVED lines=39> */
[----:B0-----:R-:W3:Y:S02]  /*9eff0*/  LDL.LU R3, [R1+0xf90] ;  /* 0x000f900001037983 */ /* 0x001ee40000300800 */
        /* <DEDUP_REMOVED lines=27> */
[----:B------:R-:W-:Y:S01]  /*9f1b0*/  IMAD.X R17, R17, 0x1, R0, P2 ;  /* 0x0000000111117824 */ /* 0x000fe200010e0600 */
[----:B------:R-:W-:-:S02]  /*9f1c0*/  IADD3 R12, P2, R12, R6, RZ ;  /* 0x000000060c0c7210 */ /* 0x000fc40007f5e0ff */
        /* <DEDUP_REMOVED lines=10> */
[----:B------:R0:W-:Y:S01]  /*9f270*/  STL [R1+0xfd0], R2 ;  /* 0x000fd00201007387 */ /* 0x0001e20000100800 */
[----:B------:R-:W-:Y:S01]  /*9f280*/  IADD3 R19, P3, R19, R6, RZ ;  /* 0x0000000613137210 */ /* 0x000fe20007f7e0ff */
[----:B------:R-:W-:Y:S02]  /*9f290*/  STL [R1+0xfd8], R14 ;  /* 0x000fd80e01007387 */ /* 0x000fe40000100800 */
        /* <DEDUP_REMOVED lines=11> */
[----:B------:R-:W-:Y:S01]  /*9f350*/  STL [R1+0xfd4], R8 ;  /* 0x000fd40801007387 */ /* 0x000fe20000100800 */
[----:B------:R-:W-:Y:S01]  /*9f360*/  STL [R1+0xfa8], R13 ;  /* 0x000fa80d01007387 */ /* 0x000fe20000100800 */
[----:B------:R-:W-:Y:S02]  /*9f370*/  STL [R1+0xfcc], R17 ;  /* 0x000fcc1101007387 */ /* 0x000fe40000100800 */
[----:B------:R-:W-:Y:S02]  /*9f380*/  STL [R1+0xfa0], R12 ;  /* 0x000fa00c01007387 */ /* 0x000fe40000100800 */
        /* <DEDUP_REMOVED lines=53> */
[--C-:B------:R-:W-:Y:S02]  /*9f6e0*/  IMAD.X R22, R22, 0x1, R0.reuse, P3 ;  /* 0x0000000116167824 */ /* 0x100fe400018e0600 */
[----:B------:R-:W-:Y:S01]  /*9f6f0*/  IMAD.X R10, R10, 0x1, R0, P4 ;  /* 0x000000010a0a7824 */ /* 0x000fe200020e0600 */
[----:B------:R-:W-:-:S02]  /*9f700*/  IADD3 R3, P4, R3, R6, RZ ;  /* 0x0000000603037210 */ /* 0x000fc40007f9e0ff */
        /* <DEDUP_REMOVED lines=22> */
[----:B------:R0:W-:Y:S02]  /*9f870*/  STL [R1+0xf60], R3 ;  /* 0x000f600301007387 */ /* 0x0001e40000100800 */
[----:B------:R-:W-:Y:S02]  /*9f880*/  STL [R1+0xf68], R23 ;  /* 0x000f681701007387 */ /* 0x000fe40000100800 */
[--C-:B------:R-:W-:Y:S01]  /*9f890*/  IMAD.X R19, R19, 0x1, R0.reuse, P1 ;  /* 0x0000000113137824 */ /* 0x100fe200008e0600 */
[-C--:B------:R-:W-:Y:S01]  /*9f8a0*/  IADD3 R24, P1, R24, R6.reuse, RZ ;  /* 0x0000000618187210 */ /* 0x080fe20007f3e0ff */
        /* <DEDUP_REMOVED lines=68> */
[--C-:B---3--:R-:W-:Y:S02]  /*9fcf0*/  IMAD.X R4, R4, 0x1, R0.reuse, P5 ;  /* 0x0000000104047824 */ /* 0x108fe400028e0600 */
[--C-:B------:R-:W-:Y:S01]  /*9fd00*/  IMAD.X R21, R21, 0x1, R0.reuse, P6 ;  /* 0x0000000115157824 */ /* 0x100fe200030e0600 */
[-C--:B------:R-:W-:Y:S02]  /*9fd10*/  IADD3 R2, P6, R2, R6.reuse, RZ ;  /* 0x0000000602027210 */ /* 0x080fe40007fde0ff */
        /* <DEDUP_REMOVED lines=20> */
[----:B------:R0:W-:Y:S02]  /*9fe60*/  STL [R1+0xef0], R2 ;  /* 0x000ef00201007387 */ /* 0x0001e40000100800 */
[----:B------:R-:W-:Y:S02]  /*9fe70*/  STL [R1+0xef8], R20 ;  /* 0x000ef81401007387 */ /* 0x000fe40000100800 */
[--C-:B------:R-:W-:Y:S01]  /*9fe80*/  IMAD.X R18, R18, 0x1, R0.reuse, P4 ;  /* 0x0000000112127824 */ /* 0x100fe200020e0600 */
[----:B------:R-:W-:Y:S01]  /*9fe90*/  IADD3 R19, P4, R19, R6, RZ ;  /* 0x0000000613137210 */ /* 0x000fe20007f9e0ff */
        /* <DEDUP_REMOVED lines=18> */
[----:B------:R-:W-:Y:S02]  /*9ffc0*/  STL [R1+0xeb0], R13 ;  /* 0x000eb00d01007387 */ /* 0x000fe40000100800 */
[----:B------:R-:W-:Y:S02]  /*9ffd0*/  STL [R1+0xed4], R17 ;  /* 0x000ed41101007387 */ /* 0x000fe40000100800 */
[----:B------:R-:W-:Y:S01]  /*9ffe0*/  STL [R1+0xea8], R12 ;  /* 0x000ea80c01007387 */ /* 0x000fe20000100800 */
[----:B------:R-:W-:Y:S01]  /*9fff0*/  STL [R1+0xecc], R16 ;  /* 0x000ecc1001007387 */ /* 0x000fe20000100800 */
[----:B------:R-:W3:Y:S01]  /*a0000*/  LDL.LU R5, [R1+0x2180] ;  /* 0x0021800001057983 */ /* 0x000ee20000300800 */
[----:B------:R-:W-:Y:S01]  /*a0010*/  IADD3 R29, P4, R29, UR8, RZ ;  /* 0x000000081d1d7c10 */ /* 0x000fe2000ff9e0ff */
[----:B------:R-:W-:-:S04]  /*a0020*/  IMAD.X R28, R28, 0x1, R0, P5 ;  /* 0x000000011c1c7824 */ /* 0x000fc800028e0600 */
[----:B------:R-:W-:Y:S04]  /*a0030*/  STL [R1+0x2188], R29 ;  /* 0x0021881d01007387 */ /* 0x000fe80000100800 */
[----:B---3--:R0:W-:Y:S01]  /*a0040*/  STL [R1+0x2bfc], R5 ;  /* 0x002bfc0501007387 */ /* 0x0081e20000100800 */
[----:B------:R-:W-:Y:S03]  /*a0050*/  STL [R1+0xec4], R28 ;  /* 0x000ec41c01007387 */ /* 0x000fe60000100800 */
[----:B0-----:R-:W3:Y:S01]  /*a0060*/  LDL.LU R5, [R1+0xeb4] ;  /* 0x000eb40001057983 */ /* 0x001ee20000300800 */
[----:B------:R-:W-:-:S05]  /*a0070*/  IADD3 R3, P5, R3, UR8, RZ ;  /* 0x0000000803037c10 */ /* 0x000fca000ffbe0ff */
[----:B------:R-:W-:Y:S01]  /*a0080*/  STL [R1+0x12b0], R3 ;  /* 0x0012b00301007387 */ /* 0x000fe20000100800 */
        /* <DEDUP_REMOVED lines=31> */
[----:B--2---:R-:W-:-:S05]  /*a0280*/  IADD3 R5, P6, R5, UR8, RZ ;  /* 0x0000000805057c10 */ /* 0x004fca000ffde0ff */
[----:B------:R0:W-:Y:S04]  /*a0290*/  STL [R1+0x2184], R5 ;  /* 0x0021840501007387 */ /* 0x0001e80000100800 */
[----:B0-----:R-:W2:Y:S02]  /*a02a0*/  LDL.LU R5, [R1+0x2c00] ;  /* 0x002c000001057983 */ /* 0x001ea40000300800 */
[----:B--2---:R-:W-:-:S05]  /*a02b0*/  IMAD.X R5, R5, 0x1, R0, P1 ;  /* 0x0000000105057824 */ /* 0x004fca00008e0600 */
[----:B------:R0:W-:Y:S04]  /*a02c0*/  STL [R1+0xeb4], R5 ;  /* 0x000eb40501007387 */ /* 0x0001e80000100800 */
[----:B0-----:R-:W2:Y:S01]  /*a02d0*/  LDL.LU R5, [R1+0x2bfc] ;  /* 0x002bfc0001057983 */ /* 0x001ea20000300800 */
[--C-:B---3--:R-:W-:Y:S01]  /*a02e0*/  IMAD.X R4, R4, 0x1, R0.reuse, P2 ;  /* 0x0000000104047824 */ /* 0x108fe200010e0600 */
[----:B----4-:R-:W-:Y:S01]  /*a02f0*/  IADD3 R20, P2, R20, UR8, RZ ;  /* 0x0000000814147c10 */ /* 0x010fe2000ff5e0ff */
[----:B------:R-:W-:Y:S01]  /*a0300*/  IMAD.X R21, R21, 0x1, R0, P3 ;  /* 0x0000000115157824 */ /* 0x000fe200018e0600 */
[----:B------:R-:W-:Y:S02]  /*a0310*/  IADD3 R22, P3, R22, UR8, RZ ;  /* 0x0000000816167c10 */ /* 0x000fe4000ff7e0ff */
[----:B------:R-:W-:Y:S01]  /*a0320*/  IADD3.X R23, R23, UR5, RZ, P4, !PT ;  /* 0x0000000517177c10 */ /* 0x000fe2000a7fe4ff */
[----:B------:R-:W-:Y:S01]  /*a0330*/  IADD3 R10, P4, R10, UR8, RZ ;  /* 0x000000080a0a7c10 */ /* 0x000fe2000ff9e0ff */
        /* <DEDUP_REMOVED lines=14> */
[----:B--2---:R-:W-:-:S05]  /*a0420*/  IADD3 R5, P1, R5, UR8, RZ ;  /* 0x0000000805057c10 */ /* 0x004fca000ff3e0ff */
[----:B------:R-:W-:Y:S01]  /*a0430*/  STL [R1+0x2180], R5 ;  /* 0x0021800501007387 */ /* 0x000fe20000100800 */
[----:B------:R0:W-:Y:S02]  /*a0440*/  STL [R1+0x2af8], R0 ;  /* 0x002af80001007387 */ /* 0x0001e40000100800 */
[----:B------:R-:W-:Y:S02]  /*a0450*/  STL [R1+0xeac], R4 ;  /* 0x000eac0401007387 */ /* 0x000fe40000100800 */
[----:B------:R-:W-:Y:S01]  /*a0460*/  STL [R1+0x217c], R20 ;  /* 0x00217c1401007387 */ /* 0x000fe20000100800 */
[----:B------:R-:W-:Y:S01]  /*a0470*/  STL [R1+0xea4], R21 ;  /* 0x000ea41501007387 */ /* 0x000fe20000100800 */
[----:B------:R-:W-:Y:S02]  /*a0480*/  STL [R1+0x2178], R22 ;  /* 0x0021781601007387 */ /* 0x000fe40000100800 */
[----:B------:R-:W-:Y:S02]  /*a0490*/  STL [R1+0x12b4], R23 ;  /* 0x0012b41701007387 */ /* 0x000fe40000100800 */
[----:B------:R-:W-:Y:S01]  /*a04a0*/  STL [R1+0x2174], R10 ;  /* 0x0021740a01007387 */ /* 0x000fe20000100800 */
[----:B------:R-:W-:Y:S01]  /*a04b0*/  IADD3.X R19, R19, UR5, RZ, P1, !PT ;  /* 0x0000000513137c10 */ /* 0x000fe20008ffe4ff */
[----:B------:R-:W-:Y:S01]  /*a04c0*/  STL [R1+0xea0], R11 ;  /* 0x000ea00b01007387 */ /* 0x000fe20000100800 */
[----:B------:R-:W-:Y:S01]  /*a04d0*/  IADD3 R24, P1, R24, UR8, RZ ;  /* 0x0000000818187c10 */ /* 0x000fe2000ff3e0ff */
        /* <DEDUP_REMOVED lines=11> */
[----:B------:R-:W-:Y:S01]  /*a0590*/  IADD3.X R16, R16, UR5, RZ, P1, !PT ;  /* 0x0000000510107c10 */ /* 0x000fe20008ffe4ff */
[----:B------:R-:W-:Y:S01]  /*a05a0*/  STL [R1+0x216c], R8 ;  /* 0x00216c0801007387 */ /* 0x000fe20000100800 */
[----:B------:R-:W-:Y:S01]  /*a05b0*/  IADD3 R29, P1, R29, UR8, RZ ;  /* 0x000000081d1d7c10 */ /* 0x000fe2000ff3e0ff */
[----:B------:R-:W-:Y:S01]  /*a05c0*/  STL [R1+0x2140], R13 ;  /* 0x0021400d01007387 */ /* 0x000fe20000100800 */
[----:B------:R-:W-:Y:S02]  /*a05d0*/  STL [R1+0x2164], R17 ;  /* 0x0021641101007387 */ /* 0x000fe40000100800 */
[----:B------:R-:W-:Y:S02]  /*a05e0*/  STL [R1+0x2138], R12 ;  /* 0x0021380c01007387 */ /* 0x000fe40000100800 */
[----:B------:R-:W-:Y:S01]  /*a05f0*/  STL [R1+0x215c], R16 ;  /* 0x00215c1001007387 */ /* 0x000fe20000100800 */
[----:B------:R-:W-:Y:S01]  /*a0600*/  STL [R1+0x2130], R29 ;  /* 0x0021301d01007387 */ /* 0x000fe20000100800 */
[----:B0-----:R-:W2:Y:S01]  /*a0610*/  LDL.LU R0, [R1+0x2118] ;  /* 0x0021180001007983 */ /* 0x001ea20000300800 */
[----:B------:R-:W-:Y:S01]  /*a0620*/  IADD3.X R28, R28, UR5, RZ, P2, !PT ;  /* 0x000000051c1c7c10 */ /* 0x000fe200097fe4ff */
[----:B------:R-:W-:-:S04]  /*a0630*/  IADD3 R3, P2, R3, UR8, RZ ;  /* 0x0000000803037c10 */ /* 0x000fc8000ff5e0ff */
[----:B------:R-:W-:Y:S04]  /*a0640*/  STL [R1+0x2154], R28 ;  /* 0x0021541c01007387 */ /* 0x000fe80000100800 */
[----:B--2---:R0:W-:Y:S01]  /*a0650*/  STL [R1+0x2bf4], R0 ;  /* 0x002bf40001007387 */ /* 0x0041e20000100800 */
[----:B------:R-:W-:Y:S03]  /*a0660*/  STL [R1+0x2128], R3 ;  /* 0x0021280301007387 */ /* 0x000fe60000100800 */
[----:B0-----:R-:W2:Y:S01]  /*a0670*/  LDL.LU R0, [R1+0x2144] ;  /* 0x0021440001007983 */ /* 0x001ea20000300800 */
[----:B------:R-:W-:-:S05]  /*a0680*/  IADD3.X R2, R2, UR5, RZ, P3, !PT ;  /* 0x0000000502027c10 */ /* 0x000fca0009ffe4ff */
[----:B------:R-:W-:Y:S04]  /*a0690*/  STL [R1+0x214c], R2 ;  /* 0x00214c0201007387 */ /* 0x000fe80000100800 */
        /* <DEDUP_REMOVED lines=30> */
[----:B--2---:R-:W-:-:S05]  /*a0880*/  IADD3 R0, P3, R0, UR8, RZ ;  /* 0x0000000800007c10 */ /* 0x004fca000ff7e0ff */
[----:B------:R0:W-:Y:S04]  /*a0890*/  STL [R1+0x2120], R0 ;  /* 0x0021200001007387 */ /* 0x0001e80000100800 */
[----:B0-----:R-:W2:Y:S02]  /*a08a0*/  LDL.LU R0, [R1+0x2bf8] ;  /* 0x002bf80001007983 */ /* 0x001ea40000300800 */
[----:B--2---:R-:W-:-:S05]  /*a08b0*/  IADD3.X R0, R0, UR5, RZ, P4, !PT ;  /* 0x0000000500007c10 */ /* 0x004fca000a7fe4ff */
[----:B------:R0:W-:Y:S04]  /*a08c0*/  STL [R1+0x2144], R0 ;  /* 0x0021440001007387 */ /* 0x0001e80000100800 */
[----:B0-----:R-:W2:Y:S01]  /*a08d0*/  LDL.LU R0, [R1+0x2bf4] ;  /* 0x002bf40001007983 */ /* 0x001ea20000300800 */
[----:B---3--:R-:W-:Y:S01]  /*a08e0*/  IADD3.X R5, R5, UR5, RZ, P5, !PT ;  /* 0x0000000505057c10 */ /* 0x008fe2000affe4ff */
[----:B----4-:R-:W-:Y:S01]  /*a08f0*/  IADD3 R4, P5, R4, UR8, RZ ;  /* 0x0000000804047c10 */ /* 0x010fe2000ffbe0ff */
        /* <DEDUP_REMOVED lines=18> */
[----:B------:R-:W-:-:S02]  /*a0a20*/  IADD3.X R29, R29, UR5, RZ, P5, !PT ;  /* 0x000000051d1d7c10 */ /* 0x000fc4000affe4ff */
[----:B--2---:R-:W-:-:S05]  /*a0a30*/  IADD3 R0, P4, R0, UR8, RZ ;  /* 0x0000000800007c10 */ /* 0x004fca000ff9e0ff */
[----:B------:R0:W-:Y:S01]  /*a0a40*/  STL [R1+0x2118], R0 ;  /* 0x0021180001007387 */ /* 0x0001e20000100800 */
[----:B------:R-:W-:Y:S02]  /*a0a50*/  STL [R1+0x213c], R5 ;  /* 0x00213c0501007387 */ /* 0x000fe40000100800 */
[----:B------:R-:W-:Y:S02]  /*a0a60*/  STL [R1+0x2110], R4 ;  /* 0x0021100401007387 */ /* 0x000fe40000100800 */
[----:B------:R-:W-:Y:S01]  /*a0a70*/  STL [R1+0x2134], R20 ;  /* 0x0021341401007387 */ /* 0x000fe20000100800 */
[----:B------:R-:W-:Y:S01]  /*a0a80*/  STL [R1+0x2108], R21 ;  /* 0x0021081501007387 */ /* 0x000fe20000100800 */
        /* <DEDUP_REMOVED lines=24> */
[----:B------:R-:W-:Y:S02]  /*a0c10*/  STL [R1+0x20dc], R29 ;  /* 0x0020dc1d01007387 */ /* 0x000fe40000100800 */
[----:B0-----:R-:W2:Y:S01]  /*a0c20*/  LDL.LU R0, [R1+0x20c4] ;  /* 0x0020c40001007983 */ /* 0x001ea20000300800 */
[----:B------:R-:W-:-:S02]  /*a0c30*/  IADD3 R28, P5, R28, UR8, RZ ;  /* 0x000000081c1c7c10 */ /* 0x000fc4000ffbe0ff */
[----:B------:R-:W-:-:S03]  /*a0c40*/  IADD3.X R3, R3, UR5, RZ, P6, !PT ;  /* 0x0000000503037c10 */ /* 0x000fc6000b7fe4ff */
[----:B------:R-:W-:Y:S04]  /*a0c50*/  STL [R1+0x20b0], R28 ;  /* 0x0020b01c01007387 */ /* 0x000fe80000100800 */
[----:B--2---:R0:W-:Y:S01]  /*a0c60*/  STL [R1+0x2bec], R0 ;  /* 0x002bec0001007387 */ /* 0x0041e20000100800 */
[----:B------:R-:W-:Y:S03]  /*a0c70*/  STL [R1+0x20d4], R3 ;  /* 0x0020d40301007387 */ /* 0x000fe60000100800 */
[----:B0-----:R-:W2:Y:S01]  /*a0c80*/  LDL.LU R0, [R1+0x20a0] ;  /* 0x0020a00001007983 */ /* 0x001ea20000300800 */
[----:B------:R-:W-:-:S05]  /*a0c90*/  IADD3 R2, P6, R2, UR8, RZ ;  /* 0x0000000802027c10 */ /* 0x000fca000ffde0ff */
        /* <DEDUP_REMOVED lines=31> */
[----:B--2---:R-:W-:-:S05]  /*a0e90*/  IADD3.X R0, R0, UR5, RZ, P1, !PT ;  /* 0x0000000500007c10 */ /* 0x004fca0008ffe4ff */
[----:B------:R0:W-:Y:S04]  /*a0ea0*/  STL [R1+0x20cc], R0 ;  /* 0x0020cc0001007387 */ /* 0x0001e80000100800 */
[----:B0-----:R-:W2:Y:S02]  /*a0eb0*/  LDL.LU R0, [R1+0x2bf0] ;  /* 0x002bf00001007983 */ /* 0x001ea40000300800 */
[----:B--2---:R-:W-:-:S05]  /*a0ec0*/  IADD3 R0, P1, R0, UR8, RZ ;  /* 0x0000000800007c10 */ /* 0x004fca000ff3e0ff */
[----:B------:R0:W-:Y:S04]  /*a0ed0*/  STL [R1+0x20a0], R0 ;  /* 0x0020a00001007387 */ /* 0x0001e80000100800 */
[----:B0-----:R-:W2:Y:S01]  /*a0ee0*/  LDL.LU R0, [R1+0x2bec] ;  /* 0x002bec0001007983 */ /* 0x001ea20000300800 */
[----:B----4-:R-:W-:Y:S01]  /*a0ef0*/  IADD3.X R4, R4, UR5, RZ, P3, !PT ;  /* 0x0000000504047c10 */ /* 0x010fe20009ffe4ff */
[----:B---3--:R-:W-:Y:S01]  /*a0f00*/  IADD3 R20, P3, R20, UR8, RZ ;  /* 0x0000000814147c10 */ /* 0x008fe2000ff7e0ff */
        /* <DEDUP_REMOVED lines=18> */
[----:B--2---:R-:W-:Y:S01]  /*a1030*/  IADD3.X R0, R0, UR5, RZ, P2, !PT ;  /* 0x0000000500007c10 */ /* 0x004fe200097fe4ff */
[----:B------:R-:W-:-:S04]  /*a1040*/  IADD3 R5, P2, R5, UR8, RZ ;  /* 0x0000000805057c10 */ /* 0x000fc8000ff5e0ff */
[----:B------:R0:W-:Y:S01]  /*a1050*/  STL [R1+0x20c4], R0 ;  /* 0x0020c40001007387 */ /* 0x0001e20000100800 */
[----:B------:R-:W-:Y:S02]  /*a1060*/  STL [R1+0x2098], R5 ;  /* 0x0020980501007387 */ /* 0x000fe40000100800 */
        /* <DEDUP_REMOVED lines=2898> */
[----:B------:R0:W-:Y:S04]  /*ac590*/  STL [R1+0x21e4], R0 ;  /* 0x0021e40001007387 */ /* 0x0001e80000100800 */
[----:B0-----:R0:W5:Y:S01]  /*ac5a0*/  LDL.LU R0, [R1+0x2af8] ;  /* 0x002af80001007983 */ /* 0x0011620000300800 */
[----:B------:R1:W-:Y:S03]  /*ac5b0*/  STL [R1+0x2250], R4 ;  /* 0x0022500401007387 */ /* 0x0003e60000100800 */
[----:B-1----:R0:W5:Y:S01]  /*ac5c0*/  LDL.LU R4, [R1+0x2af4] ;  /* 0x002af40001047983 */ /* 0x0021620000300800 */
[----:B------:R1:W-:Y:S03]  /*ac5d0*/  STL [R1+0x21ec], R5 ;  /* 0x0021ec0501007387 */ /* 0x0003e60000100800 */
[----:B-1----:R0:W5:Y:S01]  /*ac5e0*/  LDL.LU R5, [R1+0x2af0] ;  /* 0x002af00001057983 */ /* 0x0021620000300800 */
[----:B------:R1:W-:Y:S03]  /*ac5f0*/  STL [R1+0x2258], R9 ;  /* 0x0022580901007387 */ /* 0x0003e60000100800 */
[----:B-1----:R0:W5:Y:S01]  /*ac600*/  LDL.LU R9, [R1+0x2aec] ;  /* 0x002aec0001097983 */ /* 0x0021620000300800 */
[----:B------:R1:W-:Y:S03]  /*ac610*/  STL [R1+0x21f4], R8 ;  /* 0x0021f40801007387 */ /* 0x0003e60000100800 */
[----:B-1----:R0:W5:Y:S01]  /*ac620*/  LDL.LU R8, [R1+0x2ae8] ;  /* 0x002ae80001087983 */ /* 0x0021620000300800 */
[----:B------:R1:W-:Y:S01]  /*ac630*/  STL [R1+0x2260], R17 ;  /* 0x0022601101007387 */ /* 0x0003e20000100800 */
[----:B------:R-:W-:-:S02]  /*ac640*/  IADD3.X R2, R2, UR5, RZ, P5, !PT ;  /* 0x0000000502027c10 */ /* 0x000fc4000affe4ff */
[----:B-1----:R0:W5:Y:S01]  /*ac650*/  LDL.LU R17, [R1+0x2ae4] ;  /* 0x002ae40001117983 */ /* 0x0021620000300800 */
        /* <DEDUP_REMOVED lines=13> */
[----:B-1----:R-:W2:Y:S01]  /*ac730*/  LDL.LU R2, [R1+0x2ac8] ;  /* 0x002ac80001027983 */ /* 0x002ea20000300800 */
[----:B------:R-:W-:-:S02]  /*ac740*/  IADD3 R20, P5, R20, UR8, RZ ;  /* 0x0000000814147c10 */ /* 0x000fc4000ffbe0ff */
[----:B------:R-:W-:Y:S01]  /*ac750*/  IADD3.X R21, R21, UR5, RZ, P6, !PT ;  /* 0x0000000515157c10 */ /* 0x000fe2000b7fe4ff */
[----:B------:R-:W-:Y:S01]  /*ac760*/  IADD3 R22, P6, R22, UR8, RZ ;  /* 0x0000000816167c10 */ /* 0x000fe2000ffde0ff */
[----:B------:R-:W-:Y:S01]  /*ac770*/  IADD3.X R23, R23, UR5, RZ, P1, !PT ;  /* 0x0000000517177c10 */ /* 0x000fe20008ffe4ff */
[----:B------:R-:W-:Y:S01]  /*ac780*/  IADD3 R10, P1, R10, UR8, RZ ;  /* 0x000000080a0a7c10 */ /* 0x000fe2000ff3e0ff */
[----:B------:R-:W-:Y:S01]  /*ac790*/  STL [R1+0x2294], R20 ;  /* 0x0022941401007387 */ /* 0x000fe20000100800 */
[----:B------:R-:W-:Y:S01]  /*ac7a0*/  IADD3.X R11, R11, UR5, RZ, P2, !PT ;  /* 0x000000050b0b7c10 */ /* 0x000fe200097fe4ff */
[----:B------:R-:W-:Y:S01]  /*ac7b0*/  STL [R1+0x221c], R21 ;  /* 0x00221c1501007387 */ /* 0x000fe20000100800 */
        /* <DEDUP_REMOVED lines=15> */
[----:B------:R-:W-:Y:S02]  /*ac8b0*/  STL [R1+0x223c], R19 ;  /* 0x00223c1301007387 */ /* 0x000fe40000100800 */
[----:B------:R-:W-:Y:S01]  /*ac8c0*/  STL [R1+0x2280], R24 ;  /* 0x0022801801007387 */ /* 0x000fe20000100800 */
[----:B------:R-:W-:Y:S01]  /*ac8d0*/  STL [R1+0x2244], R25 ;  /* 0x0022441901007387 */ /* 0x000fe20000100800 */
[----:B------:R-:W-:Y:S02]  /*ac8e0*/  STL [R1+0x227c], R26 ;  /* 0x00227c1a01007387 */ /* 0x000fe40000100800 */
[----:B------:R-:W-:Y:S01]  /*ac8f0*/  STL [R1+0x224c], R27 ;  /* 0x00224c1b01007387 */ /* 0x000fe20000100800 */
[----:B------:R-:W-:-:S02]  /*ac900*/  IADD3.X R6, R6, UR5, RZ, P1, !PT ;  /* 0x0000000506067c10 */ /* 0x000fc40008ffe4ff */
[----:B------:R-:W-:Y:S02]  /*ac910*/  IADD3.X R7, R7, UR5, RZ, P2, !PT ;  /* 0x0000000507077c10 */ /* 0x000fe400097fe4ff */
[----:B--2---:R-:W-:-:S05]  /*ac920*/  IADD3.X R2, R2, UR5, RZ, P3, !PT ;  /* 0x0000000502027c10 */ /* 0x004fca0009ffe4ff */
[----:B------:R1:W-:Y:S01]  /*ac930*/  STL [R1+0x2264], R2 ;  /* 0x0022640201007387 */ /* 0x0003e20000100800 */
[----:B------:R0:W-:Y:S03]  /*ac940*/  STL [R1+0x2254], R6 ;  /* 0x0022540601007387 */ /* 0x0001e60000100800 */
[----:B-1----:R-:W1:Y:S01]  /*ac950*/  S2R R2, SR_TID.X ;  /* 0x0000000000027919 */ /* 0x002e620000002100 */
[----:B------:R0:W-:Y:S01]  /*ac960*/  STL [R1+0x225c], R7 ;  /* 0x00225c0701007387 */ /* 0x0001e20000100800 */
[----:B-1----:R-:W-:-:S05]  /*ac970*/  LOP3.LUT R2, R2, 0x7f, RZ, 0xc0, !PT ;  /* 0x0000007f02027812 */ /* 0x002fca00078ec0ff */
[----:B------:R-:W-:Y:S02]  /*ac980*/  IMAD.SHL.U32 R2, R2, 0x2, RZ ;  /* 0x0000000202027824 */ /* 0x000fe400078e00ff */
[----:B0-----:R-:W2:Y:S04]  /*ac990*/  LDL.LU R6, [R1+0x226c] ;  /* 0x00226c0001067983 */ /* 0x001ea80000300800 */
[----:B------:R-:W3:Y:S01]  /*ac9a0*/  LDL.LU R7, [R1+0x2274] ;  /* 0x0022740001077983 */ /* 0x000ee20000300800 */
[----:B--2---:R-:W-:Y:S02]  /*ac9b0*/  IADD3.X R6, R6, UR5, RZ, P4, !PT ;  /* 0x0000000506067c10 */ /* 0x004fe4000a7fe4ff */
[----:B---3--:R-:W-:-:S05]  /*ac9c0*/  IADD3.X R7, R7, UR5, RZ, P5, !PT ;  /* 0x0000000507077c10 */ /* 0x008fca000affe4ff */
[----:B------:R0:W-:Y:S04]  /*ac9d0*/  STL [R1+0x2274], R7 ;  /* 0x0022740701007387 */ /* 0x0001e80000100800 */
[----:B------:R0:W-:Y:S01]  /*ac9e0*/  STL [R1+0x226c], R6 ;  /* 0x00226c0601007387 */ /* 0x0001e20000100800 */
[----:B------:R-:W-:Y:S01]  /*ac9f0*/  @!P0 CALL.REL.NOINC `(.L_x_2) ;  /* 0x0000001000008944 */ /* 0x000fe20003c00000 */
[----:B------:R-:W-:Y:S05]  /*aca00*/  BRA `(.L_x_3) ;  /* 0xfff9616000007947 */ /* 0x000fea000383ffff */
.L_x_2:
[----:B------:R-:W2:Y:S04]  /*aca10*/  LDL.LU R2, [R1+0x344] ;  /* 0x0003440001027983 */ /* 0x000ea80000300800 */
[----:B--2---:R1:W-:Y:S04]  /*aca20*/  STL [R1+0x2e9c], R2 ;  /* 0x002e9c0201007387 */ /* 0x0043e80000100800 */
[----:B-1----:R-:W2:Y:S04]  /*aca30*/  LDL.LU R2, [R1+0x33c] ;  /* 0x00033c0001027983 */ /* 0x002ea80000300800 */
        /* <DEDUP_REMOVED lines=33> */
[----:B-----5:R-:W2:Y:S01]  /*acc50*/  LDL.LU R0, [R1+0x340] ;  /* 0x0003400001007983 */ /* 0x020ea20000300800 */
[----:B-1----:R-:W-:-:S03]  /*acc60*/  IMAD.MOV.U32 R2, RZ, RZ, R5 ;  /* 0x000000ffff027224 */ /* 0x002fc600078e0005 */
        /* <DEDUP_REMOVED lines=33> */
[----:B------:R-:W2:Y:S04]  /*ace80*/  LDL.LU R20, [R1+0x504] ;  /* 0x0005040001147983 */ /* 0x000ea80000300800 */
[----:B------:R-:W2:Y:S04]  /*ace90*/  LDL.LU R21, [R1+0x500] ;  /* 0x0005000001157983 */ /* 0x000ea80000300800 */
[----:B------:R-:W3:Y:S04]  /*acea0*/  LDL.LU R22, [R1+0x2ec] ;  /* 0x0002ec0001167983 */ /* 0x000ee80000300800 */
[----:B------:R-:W3:Y:S04]  /*aceb0*/  LDL.LU R23, [R1+0x2e8] ;  /* 0x0002e80001177983 */ /* 0x000ee80000300800 */
[----:B------:R-:W4:Y:S04]  /*acec0*/  LDL.LU R10, [R1+0x54c] ;  /* 0x00054c00010a7983 */ /* 0x000f280000300800 */
[----:B------:R-:W4:Y:S04]  /*aced0*/  LDL.LU R11, [R1+0x548] ;  /* 0x00054800010b7983 */ /* 0x000f280000300800 */
[----:B------:R-:W2:Y:S04]  /*acee0*/  LDL.LU R14, [R1+0x55c] ;  /* 0x00055c00010e7983 */ /* 0x000ea80000300800 */
[----:B------:R-:W2:Y:S04]  /*acef0*/  LDL.LU R15, [R1+0x558] ;  /* 0x00055800010f7983 */ /* 0x000ea80000300800 */
[----:B------:R-:W2:Y:S04]  /*acf00*/  LDL.LU R18, [R1+0x56c] ;  /* 0x00056c0001127983 */ /* 0x000ea80000300800 */
[----:B------:R-:W2:Y:S01]  /*acf10*/  LDL.LU R19, [R1+0x568] ;  /* 0x0005680001137983 */ /* 0x000ea20000300800 */
[----:B-1----:R-:W-:-:S03]  /*acf20*/  IMAD.MOV.U32 R0, RZ, RZ, R4 ;  /* 0x000000ffff007224 */ /* 0x002fc600078e0004 */
[----:B------:R-:W2:Y:S04]  /*acf30*/  LDL.LU R24, [R1+0x2e4] ;  /* 0x0002e40001187983 */ /* 0x000ea80000300800 */
[----:B------:R-:W2:Y:S04]  /*acf40*/  LDL.LU R25, [R1+0x2e0] ;  /* 0x0002e00001197983 */ /* 0x000ea80000300800 */
[----:B------:R-:W2:Y:S04]  /*acf50*/  LDL.LU R26, [R1+0x544] ;  /* 0x00054400011a7983 */ /* 0x000ea80000300800 */
[----:B------:R-:W2:Y:S04]  /*acf60*/  LDL.LU R27, [R1+0x540] ;  /* 0x00054000011b7983 */ /* 0x000ea80000300800 */
[----:B------:R-:W2:Y:S04]  /*acf70*/  LDL.LU R4, [R1+0x554] ;  /* 0x0005540001047983 */ /* 0x000ea80000300800 */
[----:B------:R-:W2:Y:S04]  /*acf80*/  LDL.LU R5, [R1+0x550] ;  /* 0x0005500001057983 */ /* 0x000ea80000300800 */
[----:B0-----:R-:W2:Y:S04]  /*acf90*/  LDL.LU R6, [R1+0x564] ;  /* 0x0005640001067983 */ /* 0x001ea80000300800 */
[----:B------:R-:W2:Y:S04]  /*acfa0*/  LDL.LU R7, [R1+0x560] ;  /* 0x0005600001077983 */ /* 0x000ea80000300800 */
[----:B------:R0:W-:Y:S04]  /*acfb0*/  STL [R1+0x2afc], R9 ;  /* 0x002afc0901007387 */ /* 0x0001e80000100800 */
[----:B0-----:R-:W2:Y:S04]  /*acfc0*/  LDL.LU R9, [R1+0x330] ;  /* 0x0003300001097983 */ /* 0x001ea80000300800 */
[----:B------:R0:W-:Y:S04]  /*acfd0*/  STL [R1+0x2af8], R8 ;  /* 0x002af80801007387 */ /* 0x0001e80000100800 */
[----:B0-----:R-:W2:Y:S04]  /*acfe0*/  LDL.LU R8, [R1+0x334] ;  /* 0x0003340001087983 */ /* 0x001ea80000300800 */
[----:B------:R0:W-:Y:S01]  /*acff0*/  STL [R1+0x2aec], R13 ;  /* 0x002aec0d01007387 */ /* 0x0001e20000100800 */
[----:B------:R-:W-:-:S03]  /*ad000*/  F2FP.PACK_AB R2, R0, R2 ;  /* 0x000000020002723e */ /* 0x000fc600000000ff */
[----:B0-----:R-:W2:Y:S04]  /*ad010*/  LDL.LU R13, [R1+0x2c0] ;  /* 0x0002c000010d7983 */ /* 0x001ea80000300800 */
[----:B------:R0:W-:Y:S04]  /*ad020*/  STL [R1+0x2ae8], R12 ;  /* 0x002ae80c01007387 */ /* 0x0001e80000100800 */
        /* <DEDUP_REMOVED lines=11> */
[----:B------:R-:W2:Y:S04]  /*ad0e0*/  LDL.LU R0, [R1+0x2f24] ;  /* 0x002f240001007983 */ /* 0x000ea80000300800 */
[----:B------:R0:W-:Y:S04]  /*ad0f0*/  STL [R1+0x3ac], R2 ;  /* 0x0003ac0201007387 */ /* 0x0001e80000100800 */
[----:B0-----:R-:W2:Y:S02]  /*ad100*/  LDL.LU R2, [R1+0x2f20] ;  /* 0x002f200001027983 */ /* 0x001ea40000300800 */
[----:B--2---:R-:W-:-:S02]  /*ad110*/  F2FP.PACK_AB R2, R0, R2 ;  /* 0x000000020002723e */ /* 0x004fc400000000ff */
        /* <DEDUP_REMOVED lines=62> */
[----:B0-----:R-:W2:Y:S01]  /*ad500*/  LDL.LU R2, [R1+0x2ea0] ;  /* 0x002ea00001027983 */ /* 0x001ea20000300800 */
[----:B------:R-:W-:Y:S02]  /*ad510*/  F2FP.PACK_AB R16, R16, R17 ;  /* 0x000000111010723e */ /* 0x000fe400000000ff */
[----:B--2---:R-:W-:-:S02]  /*ad520*/  F2FP.PACK_AB R28, R2, R28 ;  /* 0x0000001c021c723e */ /* 0x004fc400000000ff */
[----:B------:R-:W2:Y:S04]  /*ad530*/  LDL.LU R2, [R1+0x2e9c] ;  /* 0x002e9c0001027983 */ /* 0x000ea80000300800 */
[----:B------:R0:W-:Y:S01]  /*ad540*/  STL [R1+0x368], R28 ;  /* 0x0003681c01007387 */ /* 0x0001e20000100800 */
[----:B------:R-:W-:Y:S02]  /*ad550*/  F2FP.PACK_AB R8, R8, R9 ;  /* 0x000000090808723e */ /* 0x000fe400000000ff */
[----:B0-----:R-:W-:Y:S02]  /*ad560*/  F2FP.PACK_AB R28, R3, R29 ;  /* 0x0000001d031c723e */ /* 0x001fe400000000ff */
[----:B------:R-:W-:-:S03]  /*ad570*/  F2FP.PACK_AB R3, R12, R13 ;  /* 0x0000000d0c03723e */ /* 0x000fc600000000ff */
[----:B------:R-:W-:Y:S04]  /*ad580*/  STL [R1+0x364], R28 ;  /* 0x0003641c01007387 */ /* 0x000fe80000100800 */
[----:B------:R-:W-:Y:S04]  /*ad590*/  STL [R1+0x360], R16 ;  /* 0x0003601001007387 */ /* 0x000fe80000100800 */
[----:B------:R0:W-:Y:S04]  /*ad5a0*/  STL [R1+0x35c], R3 ;  /* 0x00035c0301007387 */ /* 0x0001e80000100800 */
[----:B------:R-:W-:Y:S01]  /*ad5b0*/  STL [R1+0x358], R8 ;  /* 0x0003580801007387 */ /* 0x000fe20000100800 */
[----:B0-----:R-:W-:-:S02]  /*ad5c0*/  F2FP.PACK_AB R3, R20, R21 ;  /* 0x000000151403723e */ /* 0x001fc400000000ff */
[----:B--2---:R-:W-:Y:S02]  /*ad5d0*/  F2FP.PACK_AB R0, R2, R0 ;  /* 0x000000000200723e */ /* 0x004fe400000000ff */
[----:B---3--:R-:W-:-:S03]  /*ad5e0*/  F2FP.PACK_AB R2, R22, R23 ;  /* 0x000000171602723e */ /* 0x008fc600000000ff */
[----:B------:R4:W-:Y:S04]  /*ad5f0*/  STL [R1+0x354], R0 ;  /* 0x0003540001007387 */ /* 0x0009e80000100800 */
[----:B------:R0:W-:Y:S01]  /*ad600*/  STL [R1+0x350], R3 ;  /* 0x0003500301007387 */ /* 0x0001e20000100800 */
[----:B----4-:R-:W-:-:S03]  /*ad610*/  F2FP.PACK_AB R0, R10, R11 ;  /* 0x0000000b0a00723e */ /* 0x010fc600000000ff */
[----:B------:R1:W-:Y:S01]  /*ad620*/  STL [R1+0x34c], R2 ;  /* 0x00034c0201007387 */ /* 0x0003e20000100800 */
[----:B0-----:R-:W-:-:S03]  /*ad630*/  F2FP.PACK_AB R3, R14, R15 ;  /* 0x0000000f0e03723e */ /* 0x001fc600000000ff */
[----:B------:R0:W-:Y:S04]  /*ad640*/  STL [R1+0x348], R0 ;  /* 0x0003480001007387 */ /* 0x0001e80000100800 */
[----:B------:R2:W-:Y:S01]  /*ad650*/  STL [R1+0x344], R3 ;  /* 0x0003440301007387 */ /* 0x0005e20000100800 */
[----:B-1----:R-:W-:Y:S02]  /*ad660*/  F2FP.PACK_AB R2, R18, R19 ;  /* 0x000000131202723e */ /* 0x002fe400000000ff */
[----:B0-----:R-:W-:-:S03]  /*ad670*/  F2FP.PACK_AB R0, R24, R25 ;  /* 0x000000191800723e */ /* 0x001fc600000000ff */
[----:B------:R0:W-:Y:S01]  /*ad680*/  STL [R1+0x340], R2 ;  /* 0x0003400201007387 */ /* 0x0001e20000100800 */
[----:B--2---:R-:W-:-:S03]  /*ad690*/  F2FP.PACK_AB R3, R26, R27 ;  /* 0x0000001b1a03723e */ /* 0x004fc600000000ff */
[----:B------:R1:W-:Y:S04]  /*ad6a0*/  STL [R1+0x33c], R0 ;  /* 0x00033c0001007387 */ /* 0x0003e80000100800 */
[----:B------:R-:W-:Y:S04]  /*ad6b0*/  STL [R1+0x338], R3 ;  /* 0x0003380301007387 */ /* 0x000fe80000100800 */
[----:B------:R-:W2:Y:S01]  /*ad6c0*/  LDL.LU R28, [R1+0x588] ;  /* 0x00058800011c7983 */ /* 0x000ea20000300800 */
[----:B0-----:R-:W-:Y:S02]  /*ad6d0*/  F2FP.PACK_AB R2, R4, R5 ;  /* 0x000000050402723e */ /* 0x001fe400000000ff */
[----:B-1----:R-:W-:-:S03]  /*ad6e0*/  F2FP.PACK_AB R0, R6, R7 ;  /* 0x000000070600723e */ /* 0x002fc600000000ff */
[----:B------:R-:W-:Y:S04]  /*ad6f0*/  STL [R1+0x334], R2 ;  /* 0x0003340201007387 */ /* 0x000fe80000100800 */
[----:B--2---:R0:W-:Y:S04]  /*ad700*/  STL [R1+0x2e14], R28 ;  /* 0x002e141c01007387 */ /* 0x0041e80000100800 */
[----:B------:R-:W-:Y:S04]  /*ad710*/  STL [R1+0x330], R0 ;  /* 0x0003300001007387 */ /* 0x000fe80000100800 */
[----:B0-----:R-:W2:Y:S04]  /*ad720*/  LDL.LU R28, [R1+0x2f8] ;  /* 0x0002f800011c7983 */ /* 0x001ea80000300800 */
[----:B--2---:R0:W-:Y:S04]  /*ad730*/  STL [R1+0x2e1c], R28 ;  /* 0x002e1c1c01007387 */ /* 0x0041e80000100800 */
        /* <DEDUP_REMOVED lines=31> */
[----:B------:R-:W3:Y:S04]  /*ad930*/  LDL.LU R3, [R1+0x59c] ;  /* 0x00059c0001037983 */ /* 0x000ee80000300800 */
[----:B---3--:R0:W-:Y:S04]  /*ad940*/  STL [R1+0x2e10], R3 ;  /* 0x002e100301007387 */ /* 0x0081e80000100800 */
[----:B0-----:R-:W3:Y:S04]  /*ad950*/  LDL.LU R3, [R1+0x58c] ;  /* 0x00058c0001037983 */ /* 0x001ee80000300800 */
        /* <DEDUP_REMOVED lines=33> */
[----:B0-----:R-:W2:Y:S04]  /*adb70*/  LDL.LU R3, [R1+0x83c] ;  /* 0x00083c0001037983 */ /* 0x001ea80000300800 */
[----:B------:R-:W3:Y:S04]  /*adb80*/  LDL.LU R29, [R1+0x598] ;  /* 0x00059800011d7983 */ /* 0x000ee80000300800 */
[----:B------:R-:W4:Y:S04]  /*adb90*/  LDL.LU R16, [R1+0x5ac] ;  /* 0x0005ac0001107983 */ /* 0x000f280000300800 */
[----:B------:R-:W4:Y:S04]  /*adba0*/  LDL.LU R17, [R1+0x5a8] ;  /* 0x0005a80001117983 */ /* 0x000f280000300800 */
[----:B------:R-:W3:Y:S04]  /*adbb0*/  LDL.LU R12, [R1+0x2f4] ;  /* 0x0002f400010c7983 */ /* 0x000ee80000300800 */
        /* <DEDUP_REMOVED lines=22> */
[----:B------:R-:W3:Y:S01]  /*add20*/  LDL.LU R7, [R1+0x900] ;  /* 0x0009000001077983 */ /* 0x000ee20000300800 */
[----:B--2---:R-:W-:-:S03]  /*add30*/  F2FP.PACK_AB R28, R3, R28 ;  /* 0x0000001c031c723e */ /* 0x004fc600000000ff */
        /* <DEDUP_REMOVED lines=68> */
[----:B------:R-:W2:Y:S01]  /*ae180*/  LDL.LU R3, [R1+0x2e10] ;  /* 0x002e100001037983 */ /* 0x000ea20000300800 */
[----:B----4-:R-:W-:-:S03]  /*ae190*/  F2FP.PACK_AB R16, R16, R17 ;  /* 0x000000111010723e */ /* 0x010fc600000000ff */
[----:B------:R2:W-:Y:S01]  /*ae1a0*/  STL [R1+0x2d8], R28 ;  /* 0x0002d81c01007387 */ /* 0x0005e20000100800 */
[----:B---3--:R-:W-:Y:S02]  /*ae1b0*/  F2FP.PACK_AB R8, R8, R9 ;  /* 0x000000090808723e */ /* 0x008fe400000000ff */
[----:B------:R-:W-:Y:S02]  /*ae1c0*/  F2FP.PACK_AB R0, R2, R0 ;  /* 0x000000000200723e */ /* 0x000fe400000000ff */
[----:B------:R-:W-:Y:S02]  /*ae1d0*/  F2FP.PACK_AB R2, R22, R23 ;  /* 0x000000171602723e */ /* 0x000fe400000000ff */
[----:B--2---:R-:W-:Y:S02]  /*ae1e0*/  F2FP.PACK_AB R28, R3, R29 ;  /* 0x0000001d031c723e */ /* 0x004fe400000000ff */
[----:B------:R-:W-:-:S03]  /*ae1f0*/  F2FP.PACK_AB R3, R12, R13 ;  /* 0x0000000d0c03723e */ /* 0x000fc600000000ff */
[----:B------:R-:W-:Y:S04]  /*ae200*/  STL [R1+0x2d4], R28 ;  /* 0x0002d41c01007387 */ /* 0x000fe80000100800 */
[----:B------:R-:W-:Y:S04]  /*ae210*/  STL [R1+0x2d0], R16 ;  /* 0x0002d01001007387 */ /* 0x000fe80000100800 */
[----:B------:R0:W-:Y:S04]  /*ae220*/  STL [R1+0x2cc], R3 ;  /* 0x0002cc0301007387 */ /* 0x0001e80000100800 */
[----:B------:R-:W-:Y:S01]  /*ae230*/  STL [R1+0x2c8], R8 ;  /* 0x0002c80801007387 */ /* 0x000fe20000100800 */
[----:B0-----:R-:W-:-:S03]  /*ae240*/  F2FP.PACK_AB R3, R20, R21 ;  /* 0x000000151403723e */ /* 0x001fc600000000ff */
[----:B------:R0:W-:Y:S04]  /*ae250*/  STL [R1+0x2c4], R0 ;  /* 0x0002c40001007387 */ /* 0x0001e80000100800 */
[----:B------:R1:W-:Y:S01]  /*ae260*/  STL [R1+0x2c0], R3 ;  /* 0x0002c00301007387 */ /* 0x0003e20000100800 */
[----:B0-----:R-:W-:-:S03]  /*ae270*/  F2FP.PACK_AB R0, R10, R11 ;  /* 0x0000000b0a00723e */ /* 0x001fc600000000ff */
[----:B------:R0:W-:Y:S01]  /*ae280*/  STL [R1+0x2bc], R2 ;  /* 0x0002bc0201007387 */ /* 0x0001e20000100800 */
[----:B-1----:R-:W-:-:S03]  /*ae290*/  F2FP.PACK_AB R3, R14, R15 ;  /* 0x0000000f0e03723e */ /* 0x002fc600000000ff */
[----:B------:R1:W-:Y:S04]  /*ae2a0*/  STL [R1+0x2b8], R0 ;  /* 0x0002b80001007387 */ /* 0x0003e80000100800 */
[----:B------:R2:W-:Y:S01]  /*ae2b0*/  STL [R1+0x2b4], R3 ;  /* 0x0002b40301007387 */ /* 0x0005e20000100800 */
[----:B0-----:R-:W-:Y:S02]  /*ae2c0*/  F2FP.PACK_AB R2, R18, R19 ;  /* 0x000000131202723e */ /* 0x001fe400000000ff */
[----:B-1----:R-:W-:-:S03]  /*ae2d0*/  F2FP.PACK_AB R0, R24, R25 ;  /* 0x000000191800723e */ /* 0x002fc600000000ff */
        /* <DEDUP_REMOVED lines=762> */
[----:B------:R-:W2:Y:S03]  /*b1280*/  LDL.LU R3, [R1+0x2bf0] ;  /* 0x002bf00001037983 */ /* 0x000ea60000300800 */
[----:B------:R0:W-:Y:S02]  /*b1290*/  STL [R1+0xe0], R28 ;  /* 0x0000e01c01007387 */ /* 0x0001e40000100800 */
[----:B0-----:R-:W2:Y:S02]  /*b12a0*/  LDL.LU R28, [R1+0x2bec] ;  /* 0x002bec00011c7983 */ /* 0x001ea40000300800 */
[----:B--2---:R-:W-:Y:S02]  /*b12b0*/  F2FP.PACK_AB R28, R3, R28 ;  /* 0x0000001c031c723e */ /* 0x004fe400000000ff */
[----:B------:R-:W2:Y:S03]  /*b12c0*/  LDL.LU R3, [R1+0x2be8] ;  /* 0x002be80001037983 */ /* 0x000ea60000300800 */
[----:B------:R0:W-:Y:S02]  /*b12d0*/  STL [R1+0xdc], R28 ;  /* 0x0000dc1c01007387 */ /* 0x0001e40000100800 */
[----:B0-----:R-:W2:Y:S02]  /*b12e0*/  LDL.LU R28, [R1+0x2be4] ;  /* 0x002be400011c7983 */ /* 0x001ea40000300800 */
[----:B--2---:R-:W-:-:S02]  /*b12f0*/  F2FP.PACK_AB R28, R3, R28 ;  /* 0x0000001c031c723e */ /* 0x004fc400000000ff */
[----:B------:R-:W2:Y:S03]  /*b1300*/  LDL.LU R3, [R1+0x2be0] ;  /* 0x002be00001037983 */ /* 0x000ea60000300800 */
[----:B------:R2:W-:Y:S01]  /*b1310*/  STL [R1+0xd8], R28 ;  /* 0x0000d81c01007387 */ /* 0x0005e20000100800 */
[----:B----4-:R-:W-:Y:S02]  /*b1320*/  F2FP.PACK_AB R16, R16, R17 ;  /* 0x000000111010723e */ /* 0x010fe400000000ff */
[----:B---3--:R-:W-:Y:S02]  /*b1330*/  F2FP.PACK_AB R8, R8, R9 ;  /* 0x000000090808723e */ /* 0x008fe400000000ff */
[----:B------:R-:W-:Y:S01]  /*b1340*/  F2FP.PACK_AB R0, R2, R0 ;  /* 0x000000000200723e */ /* 0x000fe200000000ff */
[----:B------:R-:W-:Y:S01]  /*b1350*/  F2FP.PACK_AB R2, R22, R23 ;  /* 0x000000171602723e */ /* 0x000fe200000000ff */
[----:B--2---:R-:W-:Y:S01]  /*b1360*/  F2FP.PACK_AB R28, R3, R29 ;  /* 0x0000001d031c723e */ /* 0x004fe200000000ff */
[----:B------:R-:W-:-:S04]  /*b1370*/  F2FP.PACK_AB R3, R12, R13 ;  /* 0x0000000d0c03723e */ /* 0x000fc800000000ff */
[----:B------:R-:W-:Y:S01]  /*b1380*/  STL [R1+0xd4], R28 ;  /* 0x0000d41c01007387 */ /* 0x000fe20000100800 */
[----:B------:R-:W-:Y:S02]  /*b1390*/  STL [R1+0xd0], R16 ;  /* 0x0000d01001007387 */ /* 0x000fe40000100800 */
[----:B------:R0:W-:Y:S02]  /*b13a0*/  STL [R1+0xcc], R3 ;  /* 0x0000cc0301007387 */ /* 0x0001e40000100800 */
[----:B------:R-:W-:Y:S01]  /*b13b0*/  STL [R1+0xc8], R8 ;  /* 0x0000c80801007387 */ /* 0x000fe20000100800 */
[----:B------:R1:W-:Y:S01]  /*b13c0*/  STL [R1+0xc4], R0 ;  /* 0x0000c40001007387 */ /* 0x0003e20000100800 */
[----:B0-----:R-:W-:Y:S02]  /*b13d0*/  F2FP.PACK_AB R3, R20, R21 ;  /* 0x000000151403723e */ /* 0x001fe400000000ff */
[----:B-1----:R-:W-:-:S03]  /*b13e0*/  F2FP.PACK_AB R0, R10, R11 ;  /* 0x0000000b0a00723e */ /* 0x002fc600000000ff */
[----:B------:R0:W-:Y:S01]  /*b13f0*/  STL [R1+0xc0], R3 ;  /* 0x0000c00301007387 */ /* 0x0001e20000100800 */
[----:B------:R1:W-:Y:S02]  /*b1400*/  STL [R1+0xbc], R2 ;  /* 0x0000bc0201007387 */ /* 0x0003e40000100800 */
[----:B------:R2:W-:Y:S01]  /*b1410*/  STL [R1+0xb8], R0 ;  /* 0x0000b80001007387 */ /* 0x0005e20000100800 */
[----:B0-----:R-:W-:Y:S02]  /*b1420*/  F2FP.PACK_AB R3, R14, R15 ;  /* 0x0000000f0e03723e */ /* 0x001fe400000000ff */
[----:B-1----:R-:W-:Y:S02]  /*b1430*/  F2FP.PACK_AB R2, R18, R19 ;  /* 0x000000131202723e */ /* 0x002fe400000000ff */
[----:B--2---:R-:W-:Y:S01]  /*b1440*/  F2FP.PACK_AB R0, R24, R25 ;  /* 0x000000191800723e */ /* 0x004fe200000000ff */
[----:B------:R0:W-:Y:S02]  /*b1450*/  STL [R1+0xb4], R3 ;  /* 0x0000b40301007387 */ /* 0x0001e40000100800 */
[----:B------:R1:W-:Y:S02]  /*b1460*/  STL [R1+0xb0], R2 ;  /* 0x0000b00201007387 */ /* 0x0003e40000100800 */
[----:B------:R2:W-:Y:S01]  /*b1470*/  STL [R1+0xac], R0 ;  /* 0x0000ac0001007387 */ /* 0x0005e20000100800 */
[----:B0-----:R-:W-:-:S05]  /*b1480*/  F2FP.PACK_AB R3, R26, R27 ;  /* 0x0000001b1a03723e */ /* 0x001fca00000000ff */
[----:B------:R-:W-:Y:S01]  /*b1490*/  STL [R1+0xa8], R3 ;  /* 0x0000a80301007387 */ /* 0x000fe20000100800 */
[----:B------:R-:W3:Y:S01]  /*b14a0*/  LDL.LU R28, [R1+0xcd8] ;  /* 0x000cd800011c7983 */ /* 0x000ee20000300800 */
[----:B-1----:R-:W-:Y:S02]  /*b14b0*/  F2FP.PACK_AB R2, R4, R5 ;  /* 0x000000050402723e */ /* 0x002fe400000000ff */
[----:B--2---:R-:W-:-:S03]  /*b14c0*/  F2FP.PACK_AB R0, R6, R7 ;  /* 0x000000070600723e */ /* 0x004fc600000000ff */
[----:B------:R-:W-:Y:S04]  /*b14d0*/  STL [R1+0xa4], R2 ;  /* 0x0000a40201007387 */ /* 0x000fe80000100800 */
[----:B---3--:R0:W-:Y:S01]  /*b14e0*/  STL [R1+0x2b58], R28 ;  /* 0x002b581c01007387 */ /* 0x0081e20000100800 */
[----:B------:R-:W-:Y:S03]  /*b14f0*/  STL [R1+0xa0], R0 ;  /* 0x0000a00001007387 */ /* 0x000fe60000100800 */
        /* <DEDUP_REMOVED lines=32> */
[----:B0-----:R-:W2:Y:S01]  /*b1700*/  LDL.LU R28, [R1+0xbb8] ;  /* 0x000bb800011c7983 */ /* 0x001ea20000300800 */
[----:B------:R-:W3:Y:S03]  /*b1710*/  LDL.LU R3, [R1+0xcec] ;  /* 0x000cec0001037983 */ /* 0x000ee60000300800 */
        /* <DEDUP_REMOVED lines=35> */
[----:B0-----:R-:W2:Y:S01]  /*b1950*/  LDL.LU R3, [R1+0xbbc] ;  /* 0x000bbc0001037983 */ /* 0x001ea20000300800 */
[----:B------:R-:W3:Y:S02]  /*b1960*/  LDL.LU R29, [R1+0xce8] ;  /* 0x000ce800011d7983 */ /* 0x000ee40000300800 */
[----:B------:R-:W4:Y:S02]  /*b1970*/  LDL.LU R16, [R1+0xcfc] ;  /* 0x000cfc0001107983 */ /* 0x000f240000300800 */
[----:B------:R-:W4:Y:S01]  /*b1980*/  LDL.LU R17, [R1+0xcf8] ;  /* 0x000cf80001117983 */ /* 0x000f220000300800 */
        /* <DEDUP_REMOVED lines=94> */
[----:B------:R2:W-:Y:S01]  /*b1f70*/  STL [R1+0x58], R28 ;  /* 0x0000581c01007387 */ /* 0x0005e20000100800 */
[----:B----4-:R-:W-:-:S02]  /*b1f80*/  F2FP.PACK_AB R16, R16, R17 ;  /* 0x000000111010723e */ /* 0x010fc400000000ff */
        /* <DEDUP_REMOVED lines=19> */
[----:B------:R-:W-:Y:S02]  /*b20c0*/  STL [R1+0x30], R2 ;  /* 0x0000300201007387 */ /* 0x000fe40000100800 */
[----:B------:R1:W-:Y:S01]  /*b20d0*/  STL [R1+0x2c], R0 ;  /* 0x00002c0001007387 */ /* 0x0003e20000100800 */
[----:B0-----:R-:W-:-:S02]  /*b20e0*/  F2FP.PACK_AB R3, R26, R27 ;  /* 0x0000001b1a03723e */ /* 0x001fc400000000ff */
[----:B-1----:R-:W-:-:S03]  /*b20f0*/  F2FP.PACK_AB R0, R6, R7 ;  /* 0x000000070600723e */ /* 0x002fc600000000ff */
[----:B------:R-:W-:Y:S01]  /*b2100*/  STL [R1+0x28], R3 ;  /* 0x0000280301007387 */ /* 0x000fe20000100800 */
[----:B------:R-:W2:Y:S01]  /*b2110*/  LDL.LU R7, [R1+0xd88] ;  /* 0x000d880001077983 */ /* 0x000ea20000300800 */
[----:B------:R-:W-:-:S05]  /*b2120*/  F2FP.PACK_AB R2, R4, R5 ;  /* 0x000000050402723e */ /* 0x000fca00000000ff */
[----:B------:R-:W-:Y:S04]  /*b2130*/  STL [R1+0x24], R2 ;  /* 0x0000240201007387 */ /* 0x000fe80000100800 */
[----:B--2---:R0:W-:Y:S01]  /*b2140*/  STL [R1+0x2b14], R7 ;  /* 0x002b140701007387 */ /* 0x0041e20000100800 */
        /* <DEDUP_REMOVED lines=35> */
[----:B------:R-:W3:Y:S03]  /*b2380*/  LDL.LU R5, [R1+0xda8] ;  /* 0x000da80001057983 */ /* 0x000ee60000300800 */
[----:B---3--:R0:W-:Y:S04]  /*b2390*/  STL [R1+0x2b0c], R5 ;  /* 0x002b0c0501007387 */ /* 0x0081e80000100800 */
[----:B0-----:R-:W3:Y:S01]  /*b23a0*/  LDL.LU R5, [R1+0xd9c] ;  /* 0x000d9c0001057983 */ /* 0x001ee20000300800 */
[----:B------:R-:W4:Y:S03]  /*b23b0*/  LDL.LU R4, [R1+0xdb8] ;  /* 0x000db80001047983 */ /* 0x000f260000300800 */
[----:B----4-:R0:W-:Y:S04]  /*b23c0*/  STL [R1+0x2b08], R4 ;  /* 0x002b080401007387 */ /* 0x0101e80000100800 */
[----:B0-----:R-:W4:Y:S01]  /*b23d0*/  LDL.LU R4, [R1+0xdac] ;  /* 0x000dac0001047983 */ /* 0x001f220000300800 */
[----:B------:R-:W2:Y:S03]  /*b23e0*/  LDL.LU R11, [R1+0xd80] ;  /* 0x000d8000010b7983 */ /* 0x000ea60000300800 */
[----:B--2---:R0:W-:Y:S04]  /*b23f0*/  STL [R1+0x2b04], R11 ;  /* 0x002b040b01007387 */ /* 0x0041e80000100800 */
[----:B0-----:R-:W2:Y:S01]  /*b2400*/  LDL.LU R11, [R1+0xdbc] ;  /* 0x000dbc00010b7983 */ /* 0x001ea20000300800 */
[----:B------:R-:W2:Y:S03]  /*b2410*/  LDL.LU R9, [R1+0xd94] ;  /* 0x000d940001097983 */ /* 0x000ea60000300800 */
[----:B--2---:R0:W-:Y:S04]  /*b2420*/  STL [R1+0x2b00], R9 ;  /* 0x002b000901007387 */ /* 0x0041e80000100800 */
[----:B0-----:R-:W2:Y:S01]  /*b2430*/  LDL.LU R9, [R1+0xd84] ;  /* 0x000d840001097983 */ /* 0x001ea20000300800 */
[----:B------:R-:W2:Y:S02]  /*b2440*/  LDL.LU R10, [R1+0xd90] ;  /* 0x000d9000010a7983 */ /* 0x000ea40000300800 */
[----:B------:R-:W2:Y:S02]  /*b2450*/  LDL.LU R8, [R1+0xda4] ;  /* 0x000da40001087983 */ /* 0x000ea40000300800 */
[----:B------:R-:W2:Y:S02]  /*b2460*/  LDL.LU R15, [R1+0xdc8] ;  /* 0x000dc800010f7983 */ /* 0x000ea40000300800 */
        /* <DEDUP_REMOVED lines=15> */
[----:B------:R-:W2:Y:S01]  /*b2560*/  LDL.LU R29, [R1+0xe0c] ;  /* 0x000e0c00011d7983 */ /* 0x000ea20000300800 */
[----:B------:R-:W-:Y:S01]  /*b2570*/  F2FP.PACK_AB R7, R6, R7 ;  /* 0x000000070607723e */ /* 0x000fe200000000ff */
        /* <DEDUP_REMOVED lines=43> */
[----:B------:R0:W-:Y:S02]  /*b2830*/  STL [R1], R7 ;  /* 0x0000000701007387 */ /* 0x0001e40000100800 */
[----:B0-----:R-:W2:Y:S02]  /*b2840*/  LDL.LU R7, [R1+0x2b14] ;  /* 0x002b140001077983 */ /* 0x001ea40000300800 */
[----:B--2---:R-:W-:Y:S02]  /*b2850*/  F2FP.PACK_AB R7, R6, R7 ;  /* 0x000000070607723e */ /* 0x004fe400000000ff */
[----:B------:R-:W3:Y:S02]  /*b2860*/  LDL.LU R6, [R1+0x2b10] ;  /* 0x002b100001067983 */ /* 0x000ee40000300800 */
[----:B---3--:R-:W-:-:S02]  /*b2870*/  F2FP.PACK_AB R6, R5, R6 ;  /* 0x000000060506723e */ /* 0x008fc400000000ff */
[----:B------:R-:W4:Y:S02]  /*b2880*/  LDL.LU R5, [R1+0x2b0c] ;  /* 0x002b0c0001057983 */ /* 0x000f240000300800 */
[----:B----4-:R-:W-:Y:S02]  /*b2890*/  F2FP.PACK_AB R5, R4, R5 ;  /* 0x000000050405723e */ /* 0x010fe400000000ff */
[----:B------:R-:W2:Y:S02]  /*b28a0*/  LDL.LU R4, [R1+0x2b08] ;  /* 0x002b080001047983 */ /* 0x000ea40000300800 */
[----:B--2---:R-:W-:Y:S02]  /*b28b0*/  F2FP.PACK_AB R4, R11, R4 ;  /* 0x000000040b04723e */ /* 0x004fe400000000ff */
[----:B------:R-:W2:Y:S02]  /*b28c0*/  LDL.LU R11, [R1+0x2b04] ;  /* 0x002b0400010b7983 */ /* 0x000ea40000300800 */
[----:B--2---:R-:W-:-:S02]  /*b28d0*/  F2FP.PACK_AB R11, R9, R11 ;  /* 0x0000000b090b723e */ /* 0x004fc400000000ff */
[----:B------:R-:W2:Y:S02]  /*b28e0*/  LDL.LU R9, [R1+0x2b00] ;  /* 0x002b000001097983 */ /* 0x000ea40000300800 */
[----:B--2---:R-:W-:Y:S02]  /*b28f0*/  F2FP.PACK_AB R10, R9, R10 ;  /* 0x0000000a090a723e */ /* 0x004fe400000000ff */
        /* <DEDUP_REMOVED lines=20> */
[----:B------:R-:W2:Y:S01]  /*b2a40*/  LDL.LU R29, [R1+0x2ad4] ;  /* 0x002ad400011d7983 */ /* 0x000ea20000300800 */
[----:B------:R-:W-:Y:S02]  /*b2a50*/  F2FP.PACK_AB R22, R3, R22 ;  /* 0x000000160316723e */ /* 0x000fe400000000ff */
[----:B------:R-:W-:-:S02]  /*b2a60*/  F2FP.PACK_AB R21, R28, R21 ;  /* 0x000000151c15723e */ /* 0x000fc400000000ff */
[----:B--2---:R-:W-:Y:S02]  /*b2a70*/  F2FP.PACK_AB R23, R29, R23 ;  /* 0x000000171d17723e */ /* 0x004fe400000000ff */
[----:B------:R-:W2:Y:S01]  /*b2a80*/  LDL.LU R29, [R1+0x2ad0] ;  /* 0x002ad000011d7983 */ /* 0x000ea20000300800 */
[----:B------:R-:W3:Y:S02]  /*b2a90*/  LDL.LU R3, [R1+0x2acc] ;  /* 0x002acc0001037983 */ /* 0x000ee40000300800 */
[----:B------:R-:W3:Y:S01]  /*b2aa0*/  LDL.LU R28, [R1+0x2ac8] ;  /* 0x002ac800011c7983 */ /* 0x000ee20000300800 */
[----:B------:R-:W-:Y:S02]  /*b2ab0*/  F2FP.PACK_AB R26, R24, R26 ;  /* 0x0000001a181a723e */ /* 0x000fe400000000ff */
[----:B------:R-:W-:Y:S02]  /*b2ac0*/  F2FP.PACK_AB R20, R2, R20 ;  /* 0x000000140214723e */ /* 0x000fe400000000ff */
[----:B------:R-:W-:-:S02]  /*b2ad0*/  F2FP.PACK_AB R27, R0, R27 ;  /* 0x0000001b001b723e */ /* 0x000fc400000000ff */
[----:B--2---:R-:W-:Y:S02]  /*b2ae0*/  F2FP.PACK_AB R25, R25, R29 ;  /* 0x0000001d1919723e */ /* 0x004fe400000000ff */
[----:B---3--:R-:W-:Y:S02]  /*b2af0*/  F2FP.PACK_AB R24, R28, R3 ;  /* 0x000000031c18723e */ /* 0x008fe400000000ff */
.L_x_1:
[----:B------:R-:W2:Y:S04]  /*b2b00*/  LDL.LU R2, [R1+0x22c8] ;  /* 0x0022c80001027983 */ /* 0x000ea80000300800 */
[----:B------:R-:W0:Y:S04]  /*b2b10*/  S2R R28, SR_TID.X ;  /* 0x00000000001c7919 */ /* 0x000e280000002100 */
[----:B------:R-:W-:Y:S01]  /*b2b20*/  STL [R1+0x2d88], R26 ;  /* 0x002d881a01007387 */ /* 0x000fe20000100800 */
[----:B0-----:R-:W-:-:S02]  /*b2b30*/  IMAD.SHL.U32 R3, R28, 0x20, RZ ;  /* 0x000000201c037824 */ /* 0x001fc400078e00ff */
[----:B-1----:R-:W-:-:S03]  /*b2b40*/  IMAD.SHL.U32 R0, R28, 0x4, RZ ;  /* 0x000000041c007824 */ /* 0x002fc600078e00ff */
[----:B------:R-:W-:-:S04]  /*b2b50*/  LOP3.LUT R3, R3, 0x60, RZ, 0xc0, !PT ;  /* 0x0000006003037812 */ /* 0x000fc800078ec0ff */
[----:B------:R-:W-:Y:S01]  /*b2b60*/  LOP3.LUT R3, R3, 0x70, R0, 0x78, !PT ;  /* 0x0000007003037812 */ /* 0x000fe200078e7800 */
[----:B------:R-:W-:-:S05]  /*b2b70*/  IMAD.SHL.U32 R0, R28, 0x400, RZ ;  /* 0x000004001c007824 */ /* 0x000fca00078e00ff */
[----:B------:R-:W-:Y:S01]  /*b2b80*/  LOP3.LUT R0, R0, 0x6000, RZ, 0xc0, !PT ;  /* 0x0000600000007812 */ /* 0x000fe200078ec0ff */
[----:B------:R-:W-:Y:S03]  /*b2b90*/  BAR.SYNC.DEFER_BLOCKING 0x0 ;  /* 0x0000000000007b1d */ /* 0x000fe60000010000 */
[----:B--2---:R-:W-:-:S05]  /*b2ba0*/  IADD3 R3, R3, R0, R2 ;  /* 0x0000000003037210 */ /* 0x004fca0007ffe002 */
[----:B------:R0:W-:Y:S04]  /*b2bb0*/  STS.128 [R3], R24 ;  /* 0x0000001803007388 */ /* 0x0001e80000000c00 */
[----:B0-----:R-:W2:Y:S04]  /*b2bc0*/  LDL.LU R24, [R1+0x50] ;  /* 0x0000500001187983 */ /* 0x001ea80000300800 */
[----:B------:R-:W2:Y:S04]  /*b2bd0*/  LDL.LU R25, [R1+0x54] ;  /* 0x0000540001197983 */ /* 0x000ea80000300800 */
[----:B------:R-:W3:Y:S04]  /*b2be0*/  LDL.LU R26, [R1+0x58] ;  /* 0x00005800011a7983 */ /* 0x000ee80000300800 */
[----:B------:R-:W3:Y:S04]  /*b2bf0*/  LDL.LU R27, [R1+0x5c] ;  /* 0x00005c00011b7983 */ /* 0x000ee80000300800 */
[----:B---3--:R-:W-:Y:S04]  /*b2c00*/  STL.64 [R1+0x2d98], R26 ;  /* 0x002d981a01007387 */ /* 0x008fe80000100a00 */
[----:B--2---:R0:W-:Y:S04]  /*b2c10*/  STL.64 [R1+0x2d90], R24 ;  /* 0x002d901801007387 */ /* 0x0041e80000100a00 */
        /* <DEDUP_REMOVED lines=16> */
[----:B------:R-:W-:Y:S04]  /*b2d20*/  STS.128 [R3+0x80], R20 ;  /* 0x0000801403007388 */ /* 0x000fe80000000c00 */
[----:B------:R-:W-:Y:S04]  /*b2d30*/  STS.128 [R3+0x100], R16 ;  /* 0x0001001003007388 */ /* 0x000fe80000000c00 */
[----:B---3--:R-:W-:Y:S04]  /*b2d40*/  STL.64 [R1+0x2dc8], R26 ;  /* 0x002dc81a01007387 */ /* 0x008fe80000100a00 */
[----:B--2---:R0:W-:Y:S04]  /*b2d50*/  STL.64 [R1+0x2dc0], R24 ;  /* 0x002dc01801007387 */ /* 0x0041e80000100a00 */
[----:B0-----:R-:W2:Y:S04]  /*b2d60*/  LDL.LU R24, [R1] ;  /* 0x0000000001187983 */ /* 0x001ea80000300800 */
[----:B------:R-:W2:Y:S04]  /*b2d70*/  LDL.LU R25, [R1+0x4] ;  /* 0x0000040001197983 */ /* 0x000ea80000300800 */
[----:B------:R-:W2:Y:S04]  /*b2d80*/  LDL.LU R26, [R1+0x8] ;  /* 0x00000800011a7983 */ /* 0x000ea80000300800 */
[----:B------:R-:W2:Y:S04]  /*b2d90*/  LDL.LU R27, [R1+0xc] ;  /* 0x00000c00011b7983 */ /* 0x000ea80000300800 */
[----:B------:R-:W3:Y:S04]  /*b2da0*/  LDL.LU R20, [R1+0x40] ;  /* 0x0000400001147983 */ /* 0x000ee80000300800 */
[----:B------:R-:W3:Y:S04]  /*b2db0*/  LDL.LU R21, [R1+0x44] ;  /* 0x0000440001157983 */ /* 0x000ee80000300800 */
[----:B------:R-:W3:Y:S04]  /*b2dc0*/  LDL.LU R22, [R1+0x48] ;  /* 0x0000480001167983 */ /* 0x000ee80000300800 */
[----:B------:R-:W3:Y:S04]  /*b2dd0*/  LDL.LU R23, [R1+0x4c] ;  /* 0x00004c0001177983 */ /* 0x000ee80000300800 */
[----:B------:R-:W4:Y:S04]  /*b2de0*/  LDL.LU R16, [R1+0x90] ;  /* 0x0000900001107983 */ /* 0x000f280000300800 */
[----:B------:R-:W4:Y:S04]  /*b2df0*/  LDL.LU R17, [R1+0x94] ;  /* 0x0000940001117983 */ /* 0x000f280000300800 */
[----:B------:R-:W4:Y:S04]  /*b2e00*/  LDL.LU R18, [R1+0x98] ;  /* 0x0000980001127983 */ /* 0x000f280000300800 */
[----:B------:R-:W4:Y:S04]  /*b2e10*/  LDL.LU R19, [R1+0x9c] ;  /* 0x00009c0001137983 */ /* 0x000f280000300800 */
[----:B------:R0:W-:Y:S04]  /*b2e20*/  STS.128 [R3+0x180], R12 ;  /* 0x0001800c03007388 */ /* 0x0001e80000000c00 */
[----:B------:R1:W-:Y:S04]  /*b2e30*/  STS.128 [R3+0x200], R8 ;  /* 0x0002000803007388 */ /* 0x0003e80000000c00 */
[----:B------:R5:W-:Y:S04]  /*b2e40*/  STS.128 [R3+0x280], R4 ;  /* 0x0002800403007388 */ /* 0x000be80000000c00 */
[----:B0-----:R-:W3:Y:S04]  /*b2e50*/  LDL.LU R12, [R1+0x80] ;  /* 0x00008000010c7983 */ /* 0x001ee80000300800 */
[----:B------:R-:W3:Y:S04]  /*b2e60*/  LDL.LU R13, [R1+0x84] ;  /* 0x00008400010d7983 */ /* 0x000ee80000300800 */
[----:B------:R-:W3:Y:S04]  /*b2e70*/  LDL.LU R14, [R1+0x88] ;  /* 0x00008800010e7983 */ /* 0x000ee80000300800 */
[----:B------:R-:W3:Y:S04]  /*b2e80*/  LDL.LU R15, [R1+0x8c] ;  /* 0x00008c00010f7983 */ /* 0x000ee80000300800 */
[----:B-1----:R-:W3:Y:S04]  /*b2e90*/  LDL.LU R8, [R1+0x70] ;  /* 0x0000700001087983 */ /* 0x002ee80000300800 */
[----:B------:R-:W3:Y:S04]  /*b2ea0*/  LDL.LU R9, [R1+0x74] ;  /* 0x0000740001097983 */ /* 0x000ee80000300800 */
[----:B------:R-:W3:Y:S04]  /*b2eb0*/  LDL.LU R10, [R1+0x78] ;  /* 0x00007800010a7983 */ /* 0x000ee80000300800 */
[----:B------:R-:W3:Y:S04]  /*b2ec0*/  LDL.LU R11, [R1+0x7c] ;  /* 0x00007c00010b7983 */ /* 0x000ee80000300800 */
[----:B-----5:R-:W5:Y:S04]  /*b2ed0*/  LDL.LU R4, [R1+0x60] ;  /* 0x0000600001047983 */ /* 0x020f680000300800 */
[----:B------:R-:W5:Y:S04]  /*b2ee0*/  LDL.LU R5, [R1+0x64] ;  /* 0x0000640001057983 */ /* 0x000f680000300800 */
[----:B------:R-:W5:Y:S04]  /*b2ef0*/  LDL.LU R6, [R1+0x68] ;  /* 0x0000680001067983 */ /* 0x000f680000300800 */
[----:B------:R-:W5:Y:S04]  /*b2f00*/  LDL.LU R7, [R1+0x6c] ;  /* 0x00006c0001077983 */ /* 0x000f680000300800 */
[----:B--2---:R0:W-:Y:S04]  /*b2f10*/  STS.128 [R3+0x300], R24 ;  /* 0x0003001803007388 */ /* 0x0041e80000000c00 */
[----:B0-----:R-:W2:Y:S04]  /*b2f20*/  LDL.LU.64 R26, [R1+0x2dc8] ;  /* 0x002dc800011a7983 */ /* 0x001ea80000300a00 */
[----:B------:R-:W2:Y:S04]  /*b2f30*/  LDL.LU.64 R24, [R1+0x2dc0] ;  /* 0x002dc00001187983 */ /* 0x000ea80000300a00 */
        /* <DEDUP_REMOVED lines=8> */
[----:B------:R-:W2:Y:S01]  /*b2fc0*/  LDL.LU.64 R24, [R1+0x2d90] ;  /* 0x002d900001187983 */ /* 0x000ea20000300a00 */
[----:B------:R-:W-:-:S03]  /*b2fd0*/  LOP3.LUT R2, R28, 0x7f, RZ, 0xc0, !PT ;  /* 0x0000007f1c027812 */ /* 0x000fc600078ec0ff */
[----:B---3--:R0:W-:Y:S04]  /*b2fe0*/  STS.128 [R3+0x500], R20 ;  /* 0x0005001403007388 */ /* 0x0081e80000000c00 */
[----:B-----5:R-:W-:Y:S04]  /*b2ff0*/  STS.128 [R3+0x600], R4 ;  /* 0x0006000403007388 */ /* 0x020fe80000000c00 */
[----:B------:R-:W-:Y:S04]  /*b3000*/  STS.128 [R3+0x680], R8 ;  /* 0x0006800803007388 */ /* 0x000fe80000000c00 */
[----:B------:R-:W-:Y:S04]  /*b3010*/  STS.128 [R3+0x700], R12 ;  /* 0x0007000c03007388 */ /* 0x000fe80000000c00 */
[----:B----4-:R-:W-:Y:S01]  /*b3020*/  STS.128 [R3+0x780], R16 ;  /* 0x0007801003007388 */ /* 0x010fe20000000c00 */
[----:B0-----:R-:W-:-:S05]  /*b3030*/  IMAD.SHL.U32 R20, R28, 0x1000, RZ ;  /* 0x000010001c147824 */ /* 0x001fca00078e00ff */
[----:B------:R-:W-:-:S05]  /*b3040*/  LOP3.LUT R20, R20, 0x6000, RZ, 0xc0, !PT ;  /* 0x0000600014147812 */ /* 0x000fca00078ec0ff */
[----:B------:R-:W-:Y:S01]  /*b3050*/  IMAD R20, R2, 0x10, R20 ;  /* 0x0000001002147824 */ /* 0x000fe200078e0214 */
[----:B--2---:R0:W-:Y:S04]  /*b3060*/  STS.128 [R3+0x580], R24 ;  /* 0x0005801803007388 */ /* 0x0041e80000000c00 */
[----:B------:R-:W-:Y:S06]  /*b3070*/  BAR.SYNC.DEFER_BLOCKING 0x0 ;  /* 0x0000000000007b1d */ /* 0x000fec0000010000 */
[----:B0-----:R-:W2:Y:S01]  /*b3080*/  LDL.LU R26, [R1+0x2d88] ;  /* 0x002d8800011a7983 */ /* 0x001ea20000300800 */
[----:B------:R-:W-:-:S02]  /*b3090*/  LOP3.LUT R27, R20, 0x20, RZ, 0x3c, !PT ;  /* 0x00000020141b7812 */ /* 0x000fc400078e3cff */
[C---:B------:R-:W-:Y:S01]  /*b30a0*/  LOP3.LUT R28, R20.reuse, 0x40, RZ, 0x3c, !PT ;  /* 0x00000040141c7812 */ /* 0x040fe200078e3cff */
[----:B------:R-:W3:Y:S01]  /*b30b0*/  LDL.LU R12, [R1+0x180] ;  /* 0x00018000010c7983 */ /* 0x000ee20000300800 */
[----:B------:R-:W-:-:S03]  /*b30c0*/  LOP3.LUT R29, R20, 0x60, RZ, 0x3c, !PT ;  /* 0x00000060141d7812 */ /* 0x000fc600078e3cff */
[----:B------:R-:W0:Y:S04]  /*b30d0*/  LDS.128 R8, [R20] ;  /* 0x0000000014087984 */ /* 0x000e280000000c00 */
[----:B------:R-:W1:Y:S04]  /*b30e0*/  LDS.128 R4, [R20+0x800] ;  /* 0x0008000014047984 */ /* 0x000e680000000c00 */
[----:B0-----:R0:W-:Y:S04]  /*b30f0*/  STL.64 [R1], R8 ;  /* 0x0000000801007387 */ /* 0x0011e80000100a00 */
[----:B------:R4:W-:Y:S04]  /*b3100*/  STL.64 [R1+0x8], R10 ;  /* 0x0000080a01007387 */ /* 0x0009e80000100a00 */
[----:B-1----:R1:W-:Y:S04]  /*b3110*/  STL.64 [R1+0x40], R4 ;  /* 0x0000400401007387 */ /* 0x0023e80000100a00 */
[----:B------:R5:W-:Y:S04]  /*b3120*/  STL.64 [R1+0x48], R6 ;  /* 0x0000480601007387 */ /* 0x000be80000100a00 */
[----:B------:R-:W3:Y:S04]  /*b3130*/  LDL.LU R13, [R1+0x184] ;  /* 0x00018400010d7983 */ /* 0x000ee80000300800 */
[----:B------:R-:W2:Y:S04]  /*b3140*/  LDL.LU R14, [R1+0x188] ;  /* 0x00018800010e7983 */ /* 0x000ea80000300800 */
[----:B------:R-:W2:Y:S04]  /*b3150*/  LDL.LU R15, [R1+0x18c] ;  /* 0x00018c00010f7983 */ /* 0x000ea80000300800 */
[----:B--2---:R-:W-:Y:S04]  /*b3160*/  STL.64 [R1+0x2cc0], R14 ;  /* 0x002cc00e01007387 */ /* 0x004fe80000100a00 */
[----:B---3--:R-:W-:Y:S04]  /*b3170*/  STL.64 [R1+0x2cb8], R12 ;  /* 0x002cb80c01007387 */ /* 0x008fe80000100a00 */
[----:B0-----:R-:W2:Y:S04]  /*b3180*/  LDL.LU R8, [R1+0x170] ;  /* 0x0001700001087983 */ /* 0x001ea80000300800 */
[----:B------:R-:W2:Y:S04]  /*b3190*/  LDL.LU R9, [R1+0x174] ;  /* 0x0001740001097983 */ /* 0x000ea80000300800 */
[----:B----4-:R-:W3:Y:S04]  /*b31a0*/  LDL.LU R10, [R1+0x178] ;  /* 0x00017800010a7983 */ /* 0x010ee80000300800 */
[----:B------:R-:W3:Y:S04]  /*b31b0*/  LDL.LU R11, [R1+0x17c] ;  /* 0x00017c00010b7983 */ /* 0x000ee80000300800 */
[----:B---3--:R-:W-:Y:S04]  /*b31c0*/  STL.64 [R1+0x2cd0], R10 ;  /* 0x002cd00a01007387 */ /* 0x008fe80000100a00 */
[----:B--2---:R0:W-:Y:S04]  /*b31d0*/  STL.64 [R1+0x2cc8], R8 ;  /* 0x002cc80801007387 */ /* 0x0041e80000100a00 */
[----:B-1----:R-:W2:Y:S04]  /*b31e0*/  LDL.LU R4, [R1+0x160] ;  /* 0x0001600001047983 */ /* 0x002ea80000300800 */
[----:B------:R-:W2:Y:S04]  /*b31f0*/  LDL.LU R5, [R1+0x164] ;  /* 0x0001640001057983 */ /* 0x000ea80000300800 */
[----:B-----5:R-:W3:Y:S04]  /*b3200*/  LDL.LU R6, [R1+0x168] ;  /* 0x0001680001067983 */ /* 0x020ee80000300800 */
        /* <DEDUP_REMOVED lines=9> */
[----:B-1----:R-:W2:Y:S04]  /*b32a0*/  LDL.LU R4, [R1+0x130] ;  /* 0x0001300001047983 */ /* 0x002ea80000300800 */
[----:B------:R-:W2:Y:S04]  /*b32b0*/  LDL.LU R5, [R1+0x134] ;  /* 0x0001340001057983 */ /* 0x000ea80000300800 */
[----:B------:R-:W3:Y:S04]  /*b32c0*/  LDL.LU R6, [R1+0x138] ;  /* 0x0001380001067983 */ /* 0x000ee80000300800 */
[----:B------:R-:W3:Y:S04]  /*b32d0*/  LDL.LU R7, [R1+0x13c] ;  /* 0x00013c0001077983 */ /* 0x000ee80000300800 */
[----:B---3--:R-:W-:Y:S04]  /*b32e0*/  STL.64 [R1+0x2d00], R6 ;  /* 0x002d000601007387 */ /* 0x008fe80000100a00 */
[----:B--2---:R-:W-:Y:S04]  /*b32f0*/  STL.64 [R1+0x2cf8], R4 ;  /* 0x002cf80401007387 */ /* 0x004fe80000100a00 */
        /* <DEDUP_REMOVED lines=47> */
[----:B--2---:R-:W-:Y:S04]  /*b35f0*/  STL.64 [R1+0x2d78], R8 ;  /* 0x002d780801007387 */ /* 0x004fe80000100a00 */
[----:B------:R-:W0:Y:S04]  /*b3600*/  LDS.128 R8, [R20+0x1000] ;  /* 0x0010000014087984 */ /* 0x000e280000000c00 */
[----:B------:R-:W2:Y:S04]  /*b3610*/  LDL.LU R4, [R1+0x110] ;  /* 0x0001100001047983 */ /* 0x000ea80000300800 */
        /* <DEDUP_REMOVED lines=11> */
[----:B0-----:R-:W-:Y:S04]  /*b36d0*/  STL.64 [R1+0x80], R8 ;  /* 0x0000800801007387 */ /* 0x001fe80000100a00 */
[----:B------:R-:W-:Y:S04]  /*b36e0*/  STL.64 [R1+0x88], R10 ;  /* 0x0000880a01007387 */ /* 0x000fe80000100a00 */
[----:B------:R-:W0:Y:S04]  /*b36f0*/  LDS.128 R8, [R20+0x1800] ;  /* 0x0018000014087984 */ /* 0x000e280000000c00 */
[----:B0-----:R-:W-:Y:S04]  /*b3700*/  STL.64 [R1+0x3c0], R8 ;  /* 0x0003c00801007387 */ /* 0x001fe80000100a00 */
[----:B------:R-:W-:Y:S04]  /*b3710*/  STL.64 [R1+0x3c8], R10 ;  /* 0x0003c80a01007387 */ /* 0x000fe80000100a00 */
[----:B------:R-:W0:Y:S04]  /*b3720*/  LDS.128 R8, [R27] ;  /* 0x000000001b087984 */ /* 0x000e280000000c00 */
[----:B0-----:R-:W-:Y:S04]  /*b3730*/  STL.64 [R1+0x10], R8 ;  /* 0x0000100801007387 */ /* 0x001fe80000100a00 */
[----:B------:R-:W-:Y:S04]  /*b3740*/  STL.64 [R1+0x18], R10 ;  /* 0x0000180a01007387 */ /* 0x000fe80000100a00 */
[----:B------:R-:W0:Y:S04]  /*b3750*/  LDS.128 R8, [R27+0x800] ;  /* 0x000800001b087984 */ /* 0x000e280000000c00 */
        /* <DEDUP_REMOVED lines=30> */
[----:B------:R-:W-:Y:S06]  /*b3940*/  BAR.SYNC.DEFER_BLOCKING 0x0 ;  /* 0x0000000000007b1d */ /* 0x000fec0000010000 */
[----:B0-----:R-:W-:Y:S04]  /*b3950*/  STL.64 [R1+0x3f0], R8 ;  /* 0x0003f00801007387 */ /* 0x001fe80000100a00 */
[----:B------:R0:W-:Y:S04]  /*b3960*/  STL.64 [R1+0x3f8], R10 ;  /* 0x0003f80a01007387 */ /* 0x0001e80000100a00 */
[----:B0-----:R-:W5:Y:S04]  /*b3970*/  LDL.LU.64 R10, [R1+0x2d80] ;  /* 0x002d8000010a7983 */ /* 0x001f680000300a00 */
[----:B------:R-:W5:Y:S04]  /*b3980*/  LDL.LU.64 R8, [R1+0x2d78] ;  /* 0x002d780001087983 */ /* 0x000f680000300a00 */
[----:B-----5:R0:W-:Y:S04]  /*b3990*/  STS.128 [R3], R8 ;  /* 0x0000000803007388 */ /* 0x0201e80000000c00 */
[----:B0-----:R-:W5:Y:S04]  /*b39a0*/  LDL.LU.64 R10, [R1+0x2d70] ;  /* 0x002d7000010a7983 */ /* 0x001f680000300a00 */
[----:B------:R-:W5:Y:S04]  /*b39b0*/  LDL.LU.64 R8, [R1+0x2d68] ;  /* 0x002d680001087983 */ /* 0x000f680000300a00 */
[----:B-----5:R0:W-:Y:S04]  /*b39c0*/  STS.128 [R3+0x80], R8 ;  /* 0x0000800803007388 */ /* 0x0201e80000000c00 */
        /* <DEDUP_REMOVED lines=17> */
[----:B--2---:R0:W-:Y:S04]  /*b3ae0*/  STS.128 [R3+0x380], R4 ;  /* 0x0003800403007388 */ /* 0x0041e80000000c00 */
[----:B0-----:R-:W2:Y:S04]  /*b3af0*/  LDL.LU.64 R6, [R1+0x2d00] ;  /* 0x002d000001067983 */ /* 0x001ea80000300a00 */
[----:B------:R-:W2:Y:S04]  /*b3b00*/  LDL.LU.64 R4, [R1+0x2cf8] ;  /* 0x002cf80001047983 */ /* 0x000ea80000300a00 */
[----:B-----5:R0:W-:Y:S04]  /*b3b10*/  STS.128 [R3+0x400], R8 ;  /* 0x0004000803007388 */ /* 0x0201e80000000c00 */
[----:B0-----:R-:W5:Y:S04]  /*b3b20*/  LDL.LU.64 R10, [R1+0x2cf0] ;  /* 0x002cf000010a7983 */ /* 0x001f680000300a00 */
[----:B------:R-:W5:Y:S04]  /*b3b30*/  LDL.LU.64 R8, [R1+0x2ce8] ;  /* 0x002ce80001087983 */ /* 0x000f680000300a00 */
[----:B--2---:R0:W-:Y:S04]  /*b3b40*/  STS.128 [R3+0x480], R4 ;  /* 0x0004800403007388 */ /* 0x0041e80000000c00 */
[----:B---3--:R-:W-:Y:S04]  /*b3b50*/  STS.128 [R3+0x580], R12 ;  /* 0x0005800c03007388 */ /* 0x008fe80000000c00 */
[----:B0-----:R-:W2:Y:S04]  /*b3b60*/  LDL.LU.64 R6, [R1+0x2ce0] ;  /* 0x002ce00001067983 */ /* 0x001ea80000300a00 */
[----:B------:R-:W2:Y:S04]  /*b3b70*/  LDL.LU.64 R4, [R1+0x2cd8] ;  /* 0x002cd80001047983 */ /* 0x000ea80000300a00 */
[----:B-----5:R0:W-:Y:S04]  /*b3b80*/  STS.128 [R3+0x500], R8 ;  /* 0x0005000803007388 */ /* 0x0201e80000000c00 */
[----:B0-----:R-:W3:Y:S04]  /*b3b90*/  LDL.LU.64 R10, [R1+0x2cd0] ;  /* 0x002cd000010a7983 */ /* 0x001ee80000300a00 */
[----:B------:R-:W3:Y:S04]  /*b3ba0*/  LDL.LU.64 R8, [R1+0x2cc8] ;  /* 0x002cc80001087983 */ /* 0x000ee80000300a00 */
[----:B------:R-:W5:Y:S04]  /*b3bb0*/  LDL.LU.64 R14, [R1+0x2cc0] ;  /* 0x002cc000010e7983 */ /* 0x000f680000300a00 */
[----:B------:R-:W5:Y:S04]  /*b3bc0*/  LDL.LU.64 R12, [R1+0x2cb8] ;  /* 0x002cb800010c7983 */ /* 0x000f680000300a00 */
[----:B--2---:R-:W-:Y:S04]  /*b3bd0*/  STS.128 [R3+0x600], R4 ;  /* 0x0006000403007388 */ /* 0x004fe80000000c00 */
[----:B----4-:R-:W-:Y:S04]  /*b3be0*/  STS.128 [R3+0x780], R16 ;  /* 0x0007801003007388 */ /* 0x010fe80000000c00 */
[----:B---3--:R-:W-:Y:S04]  /*b3bf0*/  STS.128 [R3+0x680], R8 ;  /* 0x0006800803007388 */ /* 0x008fe80000000c00 */
[----:B-----5:R0:W-:Y:S04]  /*b3c00*/  STS.128 [R3+0x700], R12 ;  /* 0x0007000c03007388 */ /* 0x0201e80000000c00 */
[----:B------:R-:W-:Y:S06]  /*b3c10*/  BAR.SYNC.DEFER_BLOCKING 0x0 ;  /* 0x0000000000007b1d */ /* 0x000fec0000010000 */
[----:B0-----:R-:W2:Y:S04]  /*b3c20*/  LDL.LU R12, [R1+0x280] ;  /* 0x00028000010c7983 */ /* 0x001ea80000300800 */
[----:B------:R-:W0:Y:S04]  /*b3c30*/  LDS.128 R8, [R20] ;  /* 0x0000000014087984 */ /* 0x000e280000000c00 */
[----:B------:R-:W1:Y:S04]  /*b3c40*/  LDS.128 R4, [R20+0x800] ;  /* 0x0008000014047984 */ /* 0x000e680000000c00 */
[----:B0-----:R0:W-:Y:S04]  /*b3c50*/  STL.64 [R1+0xa0], R8 ;  /* 0x0000a00801007387 */ /* 0x0011e80000100a00 */
[----:B------:R3:W-:Y:S04]  /*b3c60*/  STL.64 [R1+0xa8], R10 ;  /* 0x0000a80a01007387 */ /* 0x0007e80000100a00 */
[----:B-1----:R1:W-:Y:S04]  /*b3c70*/  STL.64 [R1+0xe0], R4 ;  /* 0x0000e00401007387 */ /* 0x0023e80000100a00 */
[----:B------:R4:W-:Y:S04]  /*b3c80*/  STL.64 [R1+0xe8], R6 ;  /* 0x0000e80601007387 */ /* 0x0009e80000100a00 */
[----:B------:R-:W2:Y:S04]  /*b3c90*/  LDL.LU R13, [R1+0x284] ;  /* 0x00028400010d7983 */ /* 0x000ea80000300800 */
[----:B------:R-:W5:Y:S04]  /*b3ca0*/  LDL.LU R14, [R1+0x288] ;  /* 0x00028800010e7983 */ /* 0x000f680000300800 */
[----:B------:R-:W5:Y:S04]  /*b3cb0*/  LDL.LU R15, [R1+0x28c] ;  /* 0x00028c00010f7983 */ /* 0x000f680000300800 */
[----:B-----5:R-:W-:Y:S04]  /*b3cc0*/  STL.64 [R1+0x2bf0], R14 ;  /* 0x002bf00e01007387 */ /* 0x020fe80000100a00 */
[----:B--2---:R-:W-:Y:S04]  /*b3cd0*/  STL.64 [R1+0x2be8], R12 ;  /* 0x002be80c01007387 */ /* 0x004fe80000100a00 */
[----:B0-----:R-:W2:Y:S04]  /*b3ce0*/  LDL.LU R8, [R1+0x270] ;  /* 0x0002700001087983 */ /* 0x001ea80000300800 */
[----:B------:R-:W2:Y:S04]  /*b3cf0*/  LDL.LU R9, [R1+0x274] ;  /* 0x0002740001097983 */ /* 0x000ea80000300800 */
[----:B---3--:R-:W3:Y:S04]  /*b3d00*/  LDL.LU R10, [R1+0x278] ;  /* 0x00027800010a7983 */ /* 0x008ee80000300800 */
[----:B------:R-:W3:Y:S04]  /*b3d10*/  LDL.LU R11, [R1+0x27c] ;  /* 0x00027c00010b7983 */ /* 0x000ee80000300800 */
[----:B---3--:R-:W-:Y:S04]  /*b3d20*/  STL.64 [R1+0x2c00], R10 ;  /* 0x002c000a01007387 */ /* 0x008fe80000100a00 */
[----:B--2---:R0:W-:Y:S04]  /*b3d30*/  STL.64 [R1+0x2bf8], R8 ;  /* 0x002bf80801007387 */ /* 0x0041e80000100a00 */
[----:B-1----:R-:W2:Y:S04]  /*b3d40*/  LDL.LU R4, [R1+0x260] ;  /* 0x0002600001047983 */ /* 0x002ea80000300800 */
[----:B------:R-:W2:Y:S04]  /*b3d50*/  LDL.LU R5, [R1+0x264] ;  /* 0x0002640001057983 */ /* 0x000ea80000300800 */
[----:B----4-:R-:W3:Y:S04]  /*b3d60*/  LDL.LU R6, [R1+0x268] ;  /* 0x0002680001067983 */ /* 0x010ee80000300800 */
        /* <DEDUP_REMOVED lines=159> */
[----:B-----5:R-:W-:Y:S04]  /*b4760*/  STS.128 [R3+0x700], R12 ;  /* 0x0007000c03007388 */ /* 0x020fe80000000c00 */
[----:B------:R-:W-:Y:S06]  /*b4770*/  BAR.SYNC.DEFER_BLOCKING 0x0 ;  /* 0x0000000000007b1d */ /* 0x000fec0000010000 */
[----:B------:R-:W0:Y:S04]  /*b4780*/  LDS.128 R4, [R20] ;  /* 0x0000000014047984 */ /* 0x000e280000000c00 */
[----:B------:R-:W1:Y:S04]  /*b4790*/  LDS.128 R12, [R20+0x800] ;  /* 0x00080000140c7984 */ /* 0x000e680000000c00 */
[----:B------:R-:W2:Y:S04]  /*b47a0*/  LDS.128 R8, [R20+0x1000] ;  /* 0x0010000014087984 */ /* 0x000ea80000000c00 */
[----:B------:R-:W-:Y:S04]  /*b47b0*/  LDS.128 R16, [R29+0x1000] ;  /* 0x001000001d107984 */ /* 0x000fe80000000c00 */
[----:B0-----:R-:W-:Y:S04]  /*b47c0*/  STL.64 [R1+0x1f0], R4 ;  /* 0x0001f00401007387 */ /* 0x001fe80000100a00 */
[----:B------:R-:W-:Y:S04]  /*b47d0*/  STL.64 [R1+0x1f8], R6 ;  /* 0x0001f80601007387 */ /* 0x000fe80000100a00 */
[----:B------:R-:W0:Y:S04]  /*b47e0*/  LDS.128 R4, [R20+0x1800] ;  /* 0x0018000014047984 */ /* 0x000e280000000c00 */
[----:B-1----:R-:W-:Y:S04]  /*b47f0*/  STL.64 [R1+0x220], R12 ;  /* 0x0002200c01007387 */ /* 0x002fe80000100a00 */
[----:B------:R-:W-:Y:S04]  /*b4800*/  STL.64 [R1+0x228], R14 ;  /* 0x0002280e01007387 */ /* 0x000fe80000100a00 */
[----:B------:R-:W-:Y:S04]  /*b4810*/  STL [R1+0x2af4], R20 ;  /* 0x002af41401007387 */ /* 0x000fe80000100800 */
[----:B--2---:R-:W-:Y:S04]  /*b4820*/  STL.64 [R1+0x210], R8 ;  /* 0x0002100801007387 */ /* 0x004fe80000100a00 */
[----:B------:R-:W-:Y:S04]  /*b4830*/  STL.64 [R1+0x218], R10 ;  /* 0x0002180a01007387 */ /* 0x000fe80000100a00 */
[----:B------:R-:W1:Y:S04]  /*b4840*/  LDS.128 R12, [R27] ;  /* 0x000000001b0c7984 */ /* 0x000e680000000c00 */
[----:B------:R-:W-:Y:S04]  /*b4850*/  LDS.128 R8, [R27+0x800] ;  /* 0x000800001b087984 */ /* 0x000fe80000000c00 */
[----:B0-----:R-:W-:Y:S04]  /*b4860*/  STL.64 [R1+0x200], R4 ;  /* 0x0002000401007387 */ /* 0x001fe80000100a00 */
[----:B------:R-:W-:Y:S04]  /*b4870*/  STL.64 [R1+0x208], R6 ;  /* 0x0002080601007387 */ /* 0x000fe80000100a00 */
[----:B------:R-:W0:Y:S04]  /*b4880*/  LDS.128 R4, [R27+0x1000] ;  /* 0x001000001b047984 */ /* 0x000e280000000c00 */
[----:B-1----:R-:W-:Y:S04]  /*b4890*/  STL.64 [R1+0x1e0], R12 ;  /* 0x0001e00c01007387 */ /* 0x002fe80000100a00 */
[----:B------:R-:W-:Y:S04]  /*b48a0*/  STL.64 [R1+0x1e8], R14 ;  /* 0x0001e80e01007387 */ /* 0x000fe80000100a00 */
[----:B------:R-:W-:Y:S04]  /*b48b0*/  LDS.128 R12, [R29+0x800] ;  /* 0x000800001d0c7984 */ /* 0x000fe80000000c00 */
[----:B0-----:R-:W-:Y:S01]  /*b48c0*/  STL.64 [R1+0x1c0], R4 ;  /* 0x0001c00401007387 */ /* 0x001fe20000100a00 */
[----:B------:R-:W-:-:S03]  /*b48d0*/  IMAD.MOV.U32 R20, RZ, RZ, R7 ;  /* 0x000000ffff147224 */ /* 0x000fc600078e0007 */
[----:B------:R-:W-:Y:S04]  /*b48e0*/  STL.64 [R1+0x1d0], R8 ;  /* 0x0001d00801007387 */ /* 0x000fe80000100a00 */
[----:B------:R-:W-:Y:S04]  /*b48f0*/  STL.64 [R1+0x1d8], R10 ;  /* 0x0001d80a01007387 */ /* 0x000fe80000100a00 */
[----:B------:R-:W-:Y:S04]  /*b4900*/  STL [R1+0x1c8], R6 ;  /* 0x0001c80601007387 */ /* 0x000fe80000100800 */
[----:B------:R-:W0:Y:S04]  /*b4910*/  LDS.128 R4, [R27+0x1800] ;  /* 0x001800001b047984 */ /* 0x000e280000000c00 */
[----:B------:R-:W-:Y:S04]  /*b4920*/  STL [R1+0x2af8], R20 ;  /* 0x002af81401007387 */ /* 0x000fe80000100800 */
[----:B------:R-:W-:Y:S04]  /*b4930*/  STL [R1+0x2afc], R27 ;  /* 0x002afc1b01007387 */ /* 0x000fe80000100800 */
[----:B------:R-:W-:Y:S04]  /*b4940*/  LDS.128 R8, [R28] ;  /* 0x000000001c087984 */ /* 0x000fe80000000c00 */
[----:B0-----:R-:W-:Y:S04]  /*b4950*/  STL.64 [R1+0x230], R4 ;  /* 0x0002300401007387 */ /* 0x001fe80000100a00 */
[----:B------:R-:W-:Y:S04]  /*b4960*/  STL.64 [R1+0x238], R6 ;  /* 0x0002380601007387 */ /* 0x000fe80000100a00 */
[----:B------:R-:W0:Y:S04]  /*b4970*/  LDS.128 R4, [R28+0x800] ;  /* 0x000800001c047984 */ /* 0x000e280000000c00 */
[----:B0-----:R-:W-:Y:S01]  /*b4980*/  STL.64 [R1+0x1a0], R4 ;  /* 0x0001a00401007387 */ /* 0x001fe20000100a00 */
[----:B------:R-:W-:-:S03]  /*b4990*/  IMAD.MOV.U32 R20, RZ, RZ, R7 ;  /* 0x000000ffff147224 */ /* 0x000fc600078e0007 */
[----:B------:R-:W-:Y:S04]  /*b49a0*/  STL.64 [R1+0x1b0], R8 ;  /* 0x0001b00801007387 */ /* 0x000fe80000100a00 */
[----:B------:R-:W-:Y:S04]  /*b49b0*/  STL.64 [R1+0x1b8], R10 ;  /* 0x0001b80a01007387 */ /* 0x000fe80000100a00 */
[----:B------:R-:W-:Y:S04]  /*b49c0*/  STL [R1+0x1a8], R6 ;  /* 0x0001a80601007387 */ /* 0x000fe80000100800 */
[----:B------:R-:W0:Y:S04]  /*b49d0*/  LDS.128 R4, [R28+0x1000] ;  /* 0x001000001c047984 */ /* 0x000e280000000c00 */
[----:B------:R-:W-:Y:S04]  /*b49e0*/  STL [R1+0x2b00], R20 ;  /* 0x002b001401007387 */ /* 0x000fe80000100800 */
[----:B------:R-:W-:Y:S04]  /*b49f0*/  LDS.128 R8, [R29] ;  /* 0x000000001d087984 */ /* 0x000fe80000000c00 */
[----:B0-----:R-:W-:Y:S04]  /*b4a00*/  STL [R1+0x2b10], R4 ;  /* 0x002b100401007387 */ /* 0x001fe80000100800 */
[----:B------:R-:W-:Y:S04]  /*b4a10*/  STL [R1+0x2b0c], R5 ;  /* 0x002b0c0501007387 */ /* 0x000fe80000100800 */
[----:B------:R-:W-:Y:S04]  /*b4a20*/  STL [R1+0x2b08], R6 ;  /* 0x002b080601007387 */ /* 0x000fe80000100800 */
[----:B------:R-:W-:Y:S04]  /*b4a30*/  STL [R1+0x2b04], R7 ;  /* 0x002b040701007387 */ /* 0x000fe80000100800 */
[----:B------:R-:W0:Y:S04]  /*b4a40*/  LDS.128 R4, [R28+0x1800] ;  /* 0x001800001c047984 */ /* 0x000e280000000c00 */
[----:B------:R-:W-:Y:S04]  /*b4a50*/  STL [R1+0x2b14], R28 ;  /* 0x002b141c01007387 */ /* 0x000fe80000100800 */
[----:B0-----:R-:W-:Y:S04]  /*b4a60*/  STL.64 [R1+0x240], R4 ;  /* 0x0002400401007387 */ /* 0x001fe80000100a00 */
[----:B------:R-:W-:Y:S04]  /*b4a70*/  STL.64 [R1+0x248], R6 ;  /* 0x0002480601007387 */ /* 0x000fe80000100a00 */
[----:B------:R-:W-:Y:S04]  /*b4a80*/  STL [R1+0x2b1c], R10 ;  /* 0x002b1c0a01007387 */ /* 0x000fe80000100800 */
[----:B------:R-:W-:Y:S04]  /*b4a90*/  STL [R1+0x2b18], R11 ;  /* 0x002b180b01007387 */ /* 0x000fe80000100800 */
[----:B------:R0:W-:Y:S04]  /*b4aa0*/  STL.64 [R1+0x2bc0], R8 ;  /* 0x002bc00801007387 */ /* 0x0001e80000100a00 */
[----:B0-----:R-:W2:Y:S04]  /*b4ab0*/  LDL.LU R8, [R1+0x2b0] ;  /* 0x0002b00001087983 */ /* 0x001ea80000300800 */
[----:B------:R-:W2:Y:S04]  /*b4ac0*/  LDL.LU R9, [R1+0x2b4] ;  /* 0x0002b40001097983 */ /* 0x000ea80000300800 */
[----:B------:R-:W2:Y:S04]  /*b4ad0*/  LDL.LU R10, [R1+0x2b8] ;  /* 0x0002b800010a7983 */ /* 0x000ea80000300800 */
[----:B------:R-:W2:Y:S04]  /*b4ae0*/  LDL.LU R11, [R1+0x2bc] ;  /* 0x0002bc00010b7983 */ /* 0x000ea80000300800 */
[----:B------:R-:W-:Y:S04]  /*b4af0*/  STL.64 [R1+0x2b28], R14 ;  /* 0x002b280e01007387 */ /* 0x000fe80000100a00 */
[----:B------:R0:W-:Y:S04]  /*b4b00*/  STL.64 [R1+0x2b20], R12 ;  /* 0x002b200c01007387 */ /* 0x0001e80000100a00 */
[----:B0-----:R-:W3:Y:S04]  /*b4b10*/  LDL.LU R12, [R1+0x2a0] ;  /* 0x0002a000010c7983 */ /* 0x001ee80000300800 */
[----:B------:R-:W3:Y:S04]  /*b4b20*/  LDL.LU R13, [R1+0x2a4] ;  /* 0x0002a400010d7983 */ /* 0x000ee80000300800 */
[----:B------:R-:W3:Y:S04]  /*b4b30*/  LDL.LU R14, [R1+0x2a8] ;  /* 0x0002a800010e7983 */ /* 0x000ee80000300800 */
[----:B------:R-:W3:Y:S04]  /*b4b40*/  LDL.LU R15, [R1+0x2ac] ;  /* 0x0002ac00010f7983 */ /* 0x000ee80000300800 */
[----:B------:R-:W-:Y:S04]  /*b4b50*/  STL.64 [R1+0x2b38], R18 ;  /* 0x002b381201007387 */ /* 0x000fe80000100a00 */
[----:B------:R-:W-:Y:S04]  /*b4b60*/  STL.64 [R1+0x2b30], R16 ;  /* 0x002b301001007387 */ /* 0x000fe80000100a00 */
[----:B------:R-:W0:Y:S04]  /*b4b70*/  LDS.128 R16, [R29+0x1800] ;  /* 0x001800001d107984 */ /* 0x000e280000000c00 */
[----:B------:R-:W-:Y:S01]  /*b4b80*/  BAR.SYNC.DEFER_BLOCKING 0x0 ;  /* 0x0000000000007b1d */ /* 0x000fe20000010000 */
[----:B0-----:R-:W-:-:S02]  /*b4b90*/  IMAD.MOV.U32 R7, RZ, RZ, R16 ;  /* 0x000000ffff077224 */ /* 0x001fc400078e0010 */
[----:B------:R-:W-:-:S03]  /*b4ba0*/  IMAD.MOV.U32 R27, RZ, RZ, R18 ;  /* 0x000000ffff1b7224 */ /* 0x000fc600078e0012 */
[----:B------:R-:W-:Y:S04]  /*b4bb0*/  STL [R1+0x25c], R19 ;  /* 0x00025c1301007387 */ /* 0x000fe80000100800 */
[----:B------:R-:W-:Y:S04]  /*b4bc0*/  STL [R1+0x2b58], R7 ;  /* 0x002b580701007387 */ /* 0x000fe80000100800 */
[----:B------:R0:W-:Y:S04]  /*b4bd0*/  STL.64 [R1+0x2b40], R26 ;  /* 0x002b401a01007387 */ /* 0x0001e80000100a00 */
[----:B------:R-:W4:Y:S04]  /*b4be0*/  LDL.LU R24, [R1+0x380] ;  /* 0x0003800001187983 */ /* 0x000f280000300800 */
[----:B------:R-:W4:Y:S04]  /*b4bf0*/  LDL.LU R25, [R1+0x384] ;  /* 0x0003840001197983 */ /* 0x000f280000300800 */
[----:B0-----:R-:W5:Y:S04]  /*b4c00*/  LDL.LU R26, [R1+0x388] ;  /* 0x00038800011a7983 */ /* 0x001f680000300800 */
[----:B------:R-:W5:Y:S04]  /*b4c10*/  LDL.LU R27, [R1+0x38c] ;  /* 0x00038c00011b7983 */ /* 0x000f680000300800 */
[----:B------:R-:W2:Y:S04]  /*b4c20*/  LDL.LU R4, [R1+0x360] ;  /* 0x0003600001047983 */ /* 0x000ea80000300800 */
[----:B------:R-:W2:Y:S04]  /*b4c30*/  LDL.LU R5, [R1+0x364] ;  /* 0x0003640001057983 */ /* 0x000ea80000300800 */
[----:B------:R-:W2:Y:S04]  /*b4c40*/  LDL.LU R6, [R1+0x368] ;  /* 0x0003680001067983 */ /* 0x000ea80000300800 */
[----:B------:R-:W2:Y:S04]  /*b4c50*/  LDL.LU R7, [R1+0x36c] ;  /* 0x00036c0001077983 */ /* 0x000ea80000300800 */
[----:B--2---:R-:W-:Y:S04]  /*b4c60*/  STL.64 [R1+0x2b68], R6 ;  /* 0x002b680601007387 */ /* 0x004fe80000100a00 */
[----:B------:R0:W-:Y:S04]  /*b4c70*/  STL.64 [R1+0x2b60], R4 ;  /* 0x002b600401007387 */ /* 0x0001e80000100a00 */
[----:B0-----:R-:W2:Y:S04]  /*b4c80*/  LDL.LU R4, [R1+0x350] ;  /* 0x0003500001047983 */ /* 0x001ea80000300800 */
        /* <DEDUP_REMOVED lines=15> */
[----:B------:R-:W-:Y:S04]  /*b4d80*/  STS.128 [R3+0x80], R8 ;  /* 0x0000800803007388 */ /* 0x000fe80000000c00 */
[----:B--2---:R-:W-:Y:S04]  /*b4d90*/  STL.64 [R1+0x2b98], R6 ;  /* 0x002b980601007387 */ /* 0x004fe80000100a00 */
[----:B------:R0:W-:Y:S04]  /*b4da0*/  STL.64 [R1+0x2b90], R4 ;  /* 0x002b900401007387 */ /* 0x0001e80000100a00 */
[----:B0-----:R-:W2:Y:S04]  /*b4db0*/  LDL.LU R4, [R1+0x320] ;  /* 0x0003200001047983 */ /* 0x001ea80000300800 */
[----:B------:R-:W2:Y:S04]  /*b4dc0*/  LDL.LU R5, [R1+0x324] ;  /* 0x0003240001057983 */ /* 0x000ea80000300800 */
[----:B------:R-:W2:Y:S04]  /*b4dd0*/  LDL.LU R6, [R1+0x328] ;  /* 0x0003280001067983 */ /* 0x000ea80000300800 */
[----:B------:R-:W2:Y:S04]  /*b4de0*/  LDL.LU R7, [R1+0x32c] ;  /* 0x00032c0001077983 */ /* 0x000ea80000300800 */
        /* <DEDUP_REMOVED lines=16> */
[----:B------:R-:W-:Y:S04]  /*b4ef0*/  STL.64 [R1+0x2ba8], R6 ;  /* 0x002ba80601007387 */ /* 0x000fe80000100a00 */
[----:B------:R0:W-:Y:S04]  /*b4f00*/  STL.64 [R1+0x2ba0], R4 ;  /* 0x002ba00401007387 */ /* 0x0001e80000100a00 */
[----:B0-----:R-:W4:Y:S04]  /*b4f10*/  LDL.LU R4, [R1+0x310] ;  /* 0x0003100001047983 */ /* 0x001f280000300800 */
[----:B------:R-:W4:Y:S04]  /*b4f20*/  LDL.LU R5, [R1+0x314] ;  /* 0x0003140001057983 */ /* 0x000f280000300800 */
[----:B------:R-:W4:Y:S04]  /*b4f30*/  LDL.LU R6, [R1+0x318] ;  /* 0x0003180001067983 */ /* 0x000f280000300800 */
[----:B------:R-:W4:Y:S01]  /*b4f40*/  LDL.LU R7, [R1+0x31c] ;  /* 0x00031c0001077983 */ /* 0x000f220000300800 */
[----:B------:R-:W-:-:S03]  /*b4f50*/  IMAD.MOV.U32 R20, RZ, RZ, R17 ;  /* 0x000000ffff147224 */ /* 0x000fc600078e0011 */
[----:B---3--:R-:W-:Y:S04]  /*b4f60*/  STS.128 [R3], R12 ;  /* 0x0000000c03007388 */ /* 0x008fe80000000c00 */
[----:B--2---:R-:W-:Y:S04]  /*b4f70*/  STS.128 [R3+0x100], R8 ;  /* 0x0001000803007388 */ /* 0x004fe80000000c00 */
[----:B----4-:R-:W-:Y:S04]  /*b4f80*/  STL.64 [R1+0x2bb8], R6 ;  /* 0x002bb80601007387 */ /* 0x010fe80000100a00 */
[----:B------:R0:W-:Y:S04]  /*b4f90*/  STL.64 [R1+0x2bb0], R4 ;  /* 0x002bb00401007387 */ /* 0x0001e80000100a00 */
[----:B0-----:R-:W2:Y:S04]  /*b4fa0*/  LDL.LU R4, [R1+0x300] ;  /* 0x0003000001047983 */ /* 0x001ea80000300800 */
[----:B------:R-:W2:Y:S04]  /*b4fb0*/  LDL.LU R5, [R1+0x304] ;  /* 0x0003040001057983 */ /* 0x000ea80000300800 */
[----:B------:R-:W2:Y:S04]  /*b4fc0*/  LDL.LU R6, [R1+0x308] ;  /* 0x0003080001067983 */ /* 0x000ea80000300800 */
[----:B------:R-:W2:Y:S04]  /*b4fd0*/  LDL.LU R7, [R1+0x30c] ;  /* 0x00030c0001077983 */ /* 0x000ea80000300800 */
[----:B-----5:R-:W-:Y:S04]  /*b4fe0*/  STL.64 [R1+0x2b50], R26 ;  /* 0x002b501a01007387 */ /* 0x020fe80000100a00 */
[----:B------:R0:W-:Y:S04]  /*b4ff0*/  STL.64 [R1+0x2b48], R24 ;  /* 0x002b481801007387 */ /* 0x0001e80000100a00 */
[----:B0-----:R-:W3:Y:S04]  /*b5000*/  LDL.LU R24, [R1+0x370] ;  /* 0x0003700001187983 */ /* 0x001ee80000300800 */
[----:B------:R-:W3:Y:S04]  /*b5010*/  LDL.LU R25, [R1+0x374] ;  /* 0x0003740001197983 */ /* 0x000ee80000300800 */
[----:B------:R-:W3:Y:S04]  /*b5020*/  LDL.LU R26, [R1+0x378] ;  /* 0x00037800011a7983 */ /* 0x000ee80000300800 */
[----:B------:R-:W3:Y:S04]  /*b5030*/  LDL.LU R27, [R1+0x37c] ;  /* 0x00037c00011b7983 */ /* 0x000ee80000300800 */
[----:B------:R-:W4:Y:S04]  /*b5040*/  LDL.LU R16, [R1+0x390] ;  /* 0x0003900001107983 */ /* 0x000f280000300800 */
[----:B------:R-:W4:Y:S04]  /*b5050*/  LDL.LU R17, [R1+0x394] ;  /* 0x0003940001117983 */ /* 0x000f280000300800 */
[----:B------:R-:W4:Y:S04]  /*b5060*/  LDL.LU R18, [R1+0x398] ;  /* 0x0003980001127983 */ /* 0x000f280000300800 */
[----:B------:R-:W4:Y:S04]  /*b5070*/  LDL.LU R19, [R1+0x39c] ;  /* 0x00039c0001137983 */ /* 0x000f280000300800 */
[----:B------:R-:W5:Y:S04]  /*b5080*/  LDL.LU R12, [R1+0x3a0] ;  /* 0x0003a000010c7983 */ /* 0x000f680000300800 */
[----:B------:R-:W5:Y:S04]  /*b5090*/  LDL.LU R13, [R1+0x3a4] ;  /* 0x0003a400010d7983 */ /* 0x000f680000300800 */
[----:B------:R-:W5:Y:S04]  /*b50a0*/  LDL.LU R14, [R1+0x3a8] ;  /* 0x0003a800010e7983 */ /* 0x000f680000300800 */
[----:B------:R-:W5:Y:S04]  /*b50b0*/  LDL.LU R15, [R1+0x3ac] ;  /* 0x0003ac00010f7983 */ /* 0x000f680000300800 */
[----:B------:R-:W2:Y:S04]  /*b50c0*/  LDL.LU R2, [R1+0x22c4] ;  /* 0x0022c40001027983 */ /* 0x000ea80000300800 */
[----:B------:R-:W2:Y:S04]  /*b50d0*/  LDL.LU R23, [R1+0x22cc] ;  /* 0x0022cc0001177983 */ /* 0x000ea80000300800 */
[----:B------:R-:W2:Y:S04]  /*b50e0*/  LDL.LU R22, [R1+0x22d0] ;  /* 0x0022d00001167983 */ /* 0x000ea80000300800 */
[----:B------:R-:W2:Y:S04]  /*b50f0*/  LDL.LU R0, [R1+0x22d4] ;  /* 0x0022d40001007983 */ /* 0x000ea80000300800 */
[----:B------:R-:W2:Y:S04]  /*b5100*/  LDL.LU.64 R10, [R1+0x2be0] ;  /* 0x002be000010a7983 */ /* 0x000ea80000300a00 */
[----:B------:R-:W2:Y:S04]  /*b5110*/  LDL.LU.64 R8, [R1+0x2bd8] ;  /* 0x002bd80001087983 */ /* 0x000ea80000300a00 */
[----:B--2---:R0:W-:Y:S04]  /*b5120*/  STS.128 [R3+0x180], R8 ;  /* 0x0001800803007388 */ /* 0x0041e80000000c00 */
[----:B0-----:R-:W2:Y:S04]  /*b5130*/  LDL.LU.64 R10, [R1+0x2bd0] ;  /* 0x002bd000010a7983 */ /* 0x001ea80000300a00 */
[----:B------:R-:W2:Y:S04]  /*b5140*/  LDL.LU.64 R8, [R1+0x2bc8] ;  /* 0x002bc80001087983 */ /* 0x000ea80000300a00 */
[----:B------:R-:W3:Y:S04]  /*b5150*/  LDL.LU R21, [R1+0xbdc] ;  /* 0x000bdc0001157983 */ /* 0x000ee80000300800 */
[----:B------:R-:W-:Y:S04]  /*b5160*/  STS.128 [R3+0x280], R4 ;  /* 0x0002800403007388 */ /* 0x000fe80000000c00 */
[----:B--2---:R0:W-:Y:S04]  /*b5170*/  STS.128 [R3+0x200], R8 ;  /* 0x0002000803007388 */ /* 0x0041e80000000c00 */
[----:B0-----:R-:W2:Y:S04]  /*b5180*/  LDL.LU.64 R8, [R1+0x2bc0] ;  /* 0x002bc00001087983 */ /* 0x001ea80000300a00 */
[----:B------:R-:W2:Y:S04]  /*b5190*/  LDL.LU R11, [R1+0x22d8] ;  /* 0x0022d800010b7983 */ /* 0x000ea80000300800 */
[----:B------:R-:W2:Y:S04]  /*b51a0*/  LDL.LU.64 R6, [R1+0x2bb8] ;  /* 0x002bb80001067983 */ /* 0x000ea80000300a00 */
[----:B------:R-:W2:Y:S04]  /*b51b0*/  LDL.LU.64 R4, [R1+0x2bb0] ;  /* 0x002bb00001047983 */ /* 0x000ea80000300a00 */
[----:B--2---:R0:W-:Y:S04]  /*b51c0*/  STS.128 [R3+0x300], R4 ;  /* 0x0003000403007388 */ /* 0x0041e80000000c00 */
[----:B0-----:R-:W2:Y:S04]  /*b51d0*/  LDL.LU.64 R6, [R1+0x2ba8] ;  /* 0x002ba80001067983 */ /* 0x001ea80000300a00 */
[----:B------:R-:W2:Y:S04]  /*b51e0*/  LDL.LU.64 R4, [R1+0x2ba0] ;  /* 0x002ba00001047983 */ /* 0x000ea80000300a00 */
[----:B------:R-:W3:Y:S04]  /*b51f0*/  LDL.LU R10, [R1] ;  /* 0x00000000010a7983 */ /* 0x000ee80000300800 */
        /* <DEDUP_REMOVED lines=12> */
[----:B------:R-:W4:Y:S04]  /*b52c0*/  LDL.LU R28, [R1+0x10] ;  /* 0x00001000011c7983 */ /* 0x000f280000300800 */
[----:B---3--:R-:W-:Y:S04]  /*b52d0*/  STS.128 [R3+0x600], R24 ;  /* 0x0006001803007388 */ /* 0x008fe80000000c00 */
[----:B--2---:R0:W-:Y:S04]  /*b52e0*/  STS.128 [R3+0x580], R4 ;  /* 0x0005800403007388 */ /* 0x0041e80000000c00 */
[----:B0-----:R-:W2:Y:S04]  /*b52f0*/  LDL.LU R7, [R1+0x2b58] ;  /* 0x002b580001077983 */ /* 0x001ea80000300800 */
[----:B------:R-:W3:Y:S04]  /*b5300*/  LDL.LU R5, [R1+0x22dc] ;  /* 0x0022dc0001057983 */ /* 0x000ee80000300800 */
[----:B------:R-:W2:Y:S04]  /*b5310*/  LDL.LU.64 R26, [R1+0x2b50] ;  /* 0x002b5000011a7983 */ /* 0x000ea80000300a00 */
[----:B------:R-:W2:Y:S04]  /*b5320*/  LDL.LU.64 R24, [R1+0x2b48] ;  /* 0x002b480001187983 */ /* 0x000ea80000300a00 */
[----:B----4-:R-:W-:Y:S01]  /*b5330*/  STS.128 [R3+0x700], R16 ;  /* 0x0007001003007388 */ /* 0x010fe20000000c00 */
[----:B------:R-:W-:-:S03]  /*b5340*/  ISETP.GE.AND P0, PT, R2, c[0x0][0x178], PT ;  /* 0x00005e0002007a0c */ /* 0x000fc60003f06270 */
[----:B-----5:R-:W-:Y:S01]  /*b5350*/  STS.128 [R3+0x780], R12 ;  /* 0x0007800c03007388 */ /* 0x020fe20000000c00 */
[----:B------:R-:W-:Y:S01]  /*b5360*/  IMAD R2, R2, c[0x0][0x194], RZ ;  /* 0x0000650002027a24 */ /* 0x000fe200078e02ff */
[----:B------:R-:W-:Y:S01]  /*b5370*/  ISETP.LT.AND P4, PT, R23, c[0x0][0x17c], !P0 ;  /* 0x00005f0017007a0c */ /* 0x000fe20004781270 */
[----:B------:R-:W-:Y:S01]  /*b5380*/  IMAD R23, R21, c[0x0][0x198], RZ ;  /* 0x0000660015177a24 */ /* 0x000fe200078e02ff */
[----:B------:R-:W-:Y:S01]  /*b5390*/  ISETP.LT.AND P2, PT, R0, c[0x0][0x17c], !P0 ;  /* 0x00005f0000007a0c */ /* 0x000fe20004741270 */
[----:B--2---:R0:W-:Y:S04]  /*b53a0*/  STS.128 [R3+0x680], R24 ;  /* 0x0006801803007388 */ /* 0x0041e80000000c00 */
[----:B0-----:R-:W2:Y:S04]  /*b53b0*/  LDL.LU.64 R26, [R1+0x2b40] ;  /* 0x002b4000011a7983 */ /* 0x001ea80000300a00 */
[----:B------:R-:W4:Y:S04]  /*b53c0*/  LDL.LU.64 R18, [R1+0x2b38] ;  /* 0x002b380001127983 */ /* 0x000f280000300a00 */
[----:B------:R-:W5:Y:S04]  /*b53d0*/  LDL.LU.64 R16, [R1+0x2b30] ;  /* 0x002b300001107983 */ /* 0x000f680000300a00 */
[----:B------:R-:W4:Y:S04]  /*b53e0*/  LDL.LU R4, [R1+0x22e0] ;  /* 0x0022e00001047983 */ /* 0x000f280000300800 */
[----:B------:R-:W-:Y:S01]  /*b53f0*/  BAR.SYNC.DEFER_BLOCKING 0x0 ;  /* 0x0000000000007b1d */ /* 0x000fe20000010000 */
[----:B------:R-:W-:-:S02]  /*b5400*/  LEA R0, P6, R2, c[0x0][0x170], 0x1 ;  /* 0x00005c0002007a11 */ /* 0x000fc400078c08ff */
[----:B------:R-:W-:Y:S02]  /*b5410*/  ISETP.LT.AND P1, PT, R22, c[0x0][0x17c], !P0 ;  /* 0x00005f0016007a0c */ /* 0x000fe40004721270 */
[----:B------:R-:W-:Y:S01]  /*b5420*/  ISETP.LT.AND P5, PT, R21, c[0x0][0x17c], !P0 ;  /* 0x00005f0015007a0c */ /* 0x000fe200047a1270 */
[----:B------:R-:W5:Y:S01]  /*b5430*/  LDL.LU.64 R14, [R1+0x2b28] ;  /* 0x002b2800010e7983 */ /* 0x000f620000300a00 */
[----:B------:R-:W-:Y:S02]  /*b5440*/  LEA.HI.X.SX32 R2, R2, c[0x0][0x174], 0x1, P6 ;  /* 0x00005d0002027a11 */ /* 0x000fe400030f0eff */
[C---:B------:R-:W-:Y:S01]  /*b5450*/  LEA R22, P6, R23.reuse, R0, 0x1 ;  /* 0x0000000017167211 */ /* 0x040fe200078c08ff */
[----:B------:R-:W5:Y:S01]  /*b5460*/  LDL.LU.64 R12, [R1+0x2b20] ;  /* 0x002b2000010c7983 */ /* 0x000f620000300a00 */
[C---:B------:R-:W-:Y:S02]  /*b5470*/  IADD3 R21, R23.reuse, c[0x0][0x198], RZ ;  /* 0x0000660017157a10 */ /* 0x040fe40007ffe0ff */
[----:B------:R-:W-:-:S02]  /*b5480*/  LEA.HI.X.SX32 R23, R23, R2, 0x1, P6 ;  /* 0x0000000217177211 */ /* 0x000fc400030f0eff */
[----:B------:R-:W-:Y:S02]  /*b5490*/  LEA R24, P6, R21, R0, 0x1 ;  /* 0x0000000015187211 */ /* 0x000fe400078c08ff */
[----:B------:R-:W-:Y:S02]  /*b54a0*/  ISETP.LT.AND P3, PT, R11, c[0x0][0x17c], !P0 ;  /* 0x00005f000b007a0c */ /* 0x000fe40004761270 */
[----:B------:R-:W-:Y:S01]  /*b54b0*/  LEA.HI.X.SX32 R25, R21, R2, 0x1, P6 ;  /* 0x0000000215197211 */ /* 0x000fe200030f0eff */
[----:B------:R-:W5:Y:S04]  /*b54c0*/  LDL.LU R11, [R1+0x22e4] ;  /* 0x0022e400010b7983 */ /* 0x000f680000300800 */
[----:B------:R0:W-:Y:S01]  /*b54d0*/  @P5 STG.E.U16 [R22.64], R10 ;  /* 0x0000000a16005986 */ /* 0x0001e2000c101506 */
[----:B---3--:R-:W-:-:S03]  /*b54e0*/  ISETP.LT.AND P5, PT, R5, c[0x0][0x17c], !P0 ;  /* 0x00005f0005007a0c */ /* 0x008fc600047a1270 */
[----:B------:R-:W3:Y:S04]  /*b54f0*/  LDL.LU R6, [R1+0x20] ;  /* 0x0000200001067983 */ /* 0x000ee80000300800 */
[----:B------:R-:W3:Y:S01]  /*b5500*/  LDL.LU R5, [R1+0x22e8] ;  /* 0x0022e80001057983 */ /* 0x000ee20000300800 */
[----:B--2---:R-:W-:-:S03]  /*b5510*/  PRMT R26, R10, 0x7632, R26 ;  /* 0x000076320a1a7816 */ /* 0x004fc6000000001a */
[----:B0-----:R-:W2:Y:S04]  /*b5520*/  LDL.LU R10, [R1+0x30] ;  /* 0x00003000010a7983 */ /* 0x001ea80000300800 */
[----:B------:R0:W-:Y:S01]  /*b5530*/  @P2 STG.E.U16 [R24.64], R26 ;  /* 0x0000001a18002986 */ /* 0x0001e2000c101506 */
[----:B----4-:R-:W-:-:S03]  /*b5540*/  ISETP.LT.AND P2, PT, R4, c[0x0][0x17c], !P0 ;  /* 0x00005f0004007a0c */ /* 0x010fc60004741270 */
[----:B------:R-:W4:Y:S01]  /*b5550*/  LDL.LU R4, [R1+0x22ec] ;  /* 0x0022ec0001047983 */ /* 0x000f220000300800 */
[----:B------:R-:W-:-:S04]  /*b5560*/  IADD3 R3, R21, c[0x0][0x198], RZ ;  /* 0x0000660015037a10 */ /* 0x000fc80007ffe0ff */
[C---:B------:R-:W-:Y:S02]  /*b5570*/  LEA R22, P6, R3.reuse, R0, 0x1 ;  /* 0x0000000003167211 */ /* 0x040fe400078c08ff */
[C---:B------:R-:W-:Y:S02]  /*b5580*/  IADD3 R21, R3.reuse, c[0x0][0x198], RZ ;  /* 0x0000660003157a10 */ /* 0x040fe40007ffe0ff */
[----:B------:R-:W-:Y:S02]  /*b5590*/  LEA.HI.X.SX32 R23, R3, R2, 0x1, P6 ;  /* 0x0000000203177211 */ /* 0x000fe400030f0eff */
[C---:B0-----:R-:W-:Y:S02]  /*b55a0*/  LEA R24, P6, R21.reuse, R0, 0x1 ;  /* 0x0000000015187211 */ /* 0x041fe400078c08ff */
[C---:B------:R-:W-:Y:S01]  /*b55b0*/  IADD3 R3, R21.reuse, c[0x0][0x198], RZ ;  /* 0x0000660015037a10 */ /* 0x040fe20007ffe0ff */
[----:B------:R0:W-:Y:S01]  /*b55c0*/  @P3 STG.E.U16 [R22.64], R28 ;  /* 0x0000001c16003986 */ /* 0x0001e2000c101506 */
[----:B------:R-:W-:-:S02]  /*b55d0*/  LEA.HI.X.SX32 R25, R21, R2, 0x1, P6 ;  /* 0x0000000215197211 */ /* 0x000fc400030f0eff */
[----:B------:R-:W-:Y:S02]  /*b55e0*/  PRMT R26, R28, 0x7632, R26 ;  /* 0x000076321c1a7816 */ /* 0x000fe4000000001a */
[----:B0-----:R-:W-:-:S03]  /*b55f0*/  LEA R22, P6, R3, R0, 0x1 ;  /* 0x0000000003167211 */ /* 0x001fc600078c08ff */
[----:B------:R0:W-:Y:S01]  /*b5600*/  @P5 STG.E.U16 [R24.64], R26 ;  /* 0x0000001a18005986 */ /* 0x0001e2000c101506 */
[----:B-----5:R-:W-:Y:S02]  /*b5610*/  ISETP.LT.AND P3, PT, R11, c[0x0][0x17c], !P0 ;  /* 0x00005f000b007a0c */ /* 0x020fe40004761270 */
[----:B------:R-:W-:Y:S01]  /*b5620*/  LEA.HI.X.SX32 R23, R3, R2, 0x1, P6 ;  /* 0x0000000203177211 */ /* 0x000fe200030f0eff */
[----:B------:R-:W5:Y:S01]  /*b5630*/  LDL.LU R11, [R1+0x22f0] ;  /* 0x0022f000010b7983 */ /* 0x000f620000300800 */
[----:B---3--:R-:W-:-:S03]  /*b5640*/  ISETP.LT.AND P5, PT, R5, c[0x0][0x17c], !P0 ;  /* 0x00005f0005007a0c */ /* 0x008fc600047a1270 */
[----:B------:R-:W3:Y:S04]  /*b5650*/  LDL.LU R28, [R1+0x40] ;  /* 0x00004000011c7983 */ /* 0x000ee80000300800 */
[----:B------:R-:W3:Y:S04]  /*b5660*/  LDL.LU R5, [R1+0x22f4] ;  /* 0x0022f40001057983 */ /* 0x000ee80000300800 */
[----:B------:R1:W-:Y:S01]  /*b5670*/  @P2 STG.E.U16 [R22.64], R6 ;  /* 0x0000000616002986 */ /* 0x0003e2000c101506 */
[----:B----4-:R-:W-:-:S03]  /*b5680*/  ISETP.LT.AND P2, PT, R4, c[0x0][0x17c], !P0 ;  /* 0x00005f0004007a0c */ /* 0x010fc60004741270 */
[----:B------:R-:W4:Y:S01]  /*b5690*/  LDL.LU R4, [R1+0x22f8] ;  /* 0x0022f80001047983 */ /* 0x000f220000300800 */
[----:B------:R-:W-:-:S04]  /*b56a0*/  IADD3 R21, R3, c[0x0][0x198], RZ ;  /* 0x0000660003157a10 */ /* 0x000fc80007ffe0ff */
[C---:B0-----:R-:W-:Y:S02]  /*b56b0*/  LEA R24, P6, R21.reuse, R0, 0x1 ;  /* 0x0000000015187211 */ /* 0x041fe400078c08ff */
[C---:B------:R-:W-:Y:S02]  /*b56c0*/  IADD3 R3, R21.reuse, c[0x0][0x198], RZ ;  /* 0x0000660015037a10 */ /* 0x040fe40007ffe0ff */
[----:B------:R-:W-:Y:S02]  /*b56d0*/  LEA.HI.X.SX32 R25, R21, R2, 0x1, P6 ;  /* 0x0000000215197211 */ /* 0x000fe400030f0eff */
[----:B------:R-:W-:Y:S02]  /*b56e0*/  PRMT R26, R6, 0x7632, R26 ;  /* 0x00007632061a7816 */ /* 0x000fe4000000001a */
[C---:B-1----:R-:W-:Y:S01]  /*b56f0*/  LEA R22, P6, R3.reuse, R0, 0x1 ;  /* 0x0000000003167211 */ /* 0x042fe200078c08ff */
[----:B------:R-:W4:Y:S01]  /*b5700*/  LDL.LU R6, [R1+0x50] ;  /* 0x0000500001067983 */ /* 0x000f220000300800 */
[----:B------:R-:W-:-:S02]  /*b5710*/  IADD3 R21, R3, c[0x0][0x198], RZ ;  /* 0x0000660003157a10 */ /* 0x000fc40007ffe0ff */
[----:B------:R-:W-:Y:S01]  /*b5720*/  LEA.HI.X.SX32 R23, R3, R2, 0x1, P6 ;  /* 0x0000000203177211 */ /* 0x000fe200030f0eff */
[----:B------:R0:W-:Y:S04]  /*b5730*/  @P3 STG.E.U16 [R24.64], R26 ;  /* 0x0000001a18003986 */ /* 0x0001e8000c101506 */
[----:B--2---:R1:W-:Y:S01]  /*b5740*/  @P5 STG.E.U16 [R22.64], R10 ;  /* 0x0000000a16005986 */ /* 0x0043e2000c101506 */
[C---:B0-----:R-:W-:Y:S02]  /*b5750*/  LEA R24, P6, R21.reuse, R0, 0x1 ;  /* 0x0000000015187211 */ /* 0x041fe400078c08ff */
[----:B------:R-:W-:Y:S02]  /*b5760*/  PRMT R26, R10, 0x7632, R26 ;  /* 0x000076320a1a7816 */ /* 0x000fe4000000001a */
[----:B------:R-:W-:-:S02]  /*b5770*/  LEA.HI.X.SX32 R25, R21, R2, 0x1, P6 ;  /* 0x0000000215197211 */ /* 0x000fc400030f0eff */
[----:B-----5:R-:W-:Y:S02]  /*b5780*/  ISETP.LT.AND P3, PT, R11, c[0x0][0x17c], !P0 ;  /* 0x00005f000b007a0c */ /* 0x020fe40004761270 */
[----:B------:R-:W2:Y:S01]  /*b5790*/  LDL.LU R11, [R1+0x22fc] ;  /* 0x0022fc00010b7983 */ /* 0x000ea20000300800 */
[----:B---3--:R-:W-:-:S03]  /*b57a0*/  ISETP.LT.AND P5, PT, R5, c[0x0][0x17c], !P0 ;  /* 0x00005f0005007a0c */ /* 0x008fc600047a1270 */
[----:B------:R-:W3:Y:S04]  /*b57b0*/  LDL.LU R5, [R1+0x2300] ;  /* 0x0023000001057983 */ /* 0x000ee80000300800 */
[----:B------:R0:W-:Y:S04]  /*b57c0*/  @P2 STG.E.U16 [R24.64], R26 ;  /* 0x0000001a18002986 */ /* 0x0001e8000c101506 */
[----:B-1----:R-:W5:Y:S01]  /*b57d0*/  LDL.LU R10, [R1+0x60] ;  /* 0x00006000010a7983 */ /* 0x002f620000300800 */
        /* <DEDUP_REMOVED lines=13> */
[----:B------:R-:W-:Y:S02]  /*b58b0*/  LEA.HI.X.SX32 R23, R3, R2, 0x1, P6 ;  /* 0x0000000203177211 */ /* 0x000fe400030f0eff */
[----:B--2---:R-:W-:Y:S02]  /*b58c0*/  ISETP.LT.AND P3, PT, R11, c[0x0][0x17c], !P0 ;  /* 0x00005f000b007a0c */ /* 0x004fe40004761270 */
[----:B------:R-:W2:Y:S01]  /*b58d0*/  LDL.LU R11, [R1+0x2308] ;  /* 0x00230800010b7983 */ /* 0x000ea20000300800 */
        /* <DEDUP_REMOVED lines=16> */
[----:B-----5:R1:W-:Y:S01]  /*b59e0*/  @P5 STG.E.U16 [R22.64], R10 ;  /* 0x0000000a16005986 */ /* 0x0203e2000c101506 */
[C---:B0-----:R-:W-:Y:S02]  /*b59f0*/  LEA R24, P6, R21.reuse, R0, 0x1 ;  /* 0x0000000015187211 */ /* 0x041fe400078c08ff */
[----:B------:R-:W-:Y:S02]  /*b5a00*/  PRMT R26, R10, 0x7632, R26 ;  /* 0x000076320a1a7816 */ /* 0x000fe4000000001a */
[----:B------:R-:W-:-:S02]  /*b5a10*/  LEA.HI.X.SX32 R25, R21, R2, 0x1, P6 ;  /* 0x0000000215197211 */ /* 0x000fc400030f0eff */
[----:B--2---:R-:W-:Y:S02]  /*b5a20*/  ISETP.LT.AND P3, PT, R11, c[0x0][0x17c], !P0 ;  /* 0x00005f000b007a0c */ /* 0x004fe40004761270 */
[----:B------:R-:W2:Y:S04]  /*b5a30*/  LDL.LU R11, [R1+0x2314] ;  /* 0x00231400010b7983 */ /* 0x000ea80000300800 */
[----:B------:R0:W-:Y:S01]  /*b5a40*/  @P2 STG.E.U16 [R24.64], R26 ;  /* 0x0000001a18002986 */ /* 0x0001e2000c101506 */
[----:B---3--:R-:W-:-:S03]  /*b5a50*/  ISETP.LT.AND P5, PT, R5, c[0x0][0x17c], !P0 ;  /* 0x00005f0005007a0c */ /* 0x008fc600047a1270 */
[----:B------:R-:W3:Y:S04]  /*b5a60*/  LDL.LU R5, [R1+0x2318] ;  /* 0x0023180001057983 */ /* 0x000ee80000300800 */
        /* <DEDUP_REMOVED lines=16> */
[----:B------:R-:W2:Y:S04]  /*b5b70*/  LDL.LU R11, [R1+0x2320] ;  /* 0x00232000010b7983 */ /* 0x000ea80000300800 */
[----:B------:R-:W2:Y:S01]  /*b5b80*/  LDL.LU R28, [R1+0x2f0] ;  /* 0x0002f000011c7983 */ /* 0x000ea20000300800 */
[----:B---3--:R-:W-:-:S03]  /*b5b90*/  ISETP.LT.AND P5, PT, R5, c[0x0][0x17c], !P0 ;  /* 0x00005f0005007a0c */ /* 0x008fc600047a1270 */
        /* <DEDUP_REMOVED lines=552> */
[C---:B-1----:R-:W-:Y:S02]  /*b7e20*/  IADD3 R23, R21.reuse, c[0x0][0x198], RZ ;  /* 0x0000660015177a10 */ /* 0x042fe40007ffe0ff */
[----:B------:R-:W-:Y:S02]  /*b7e30*/  LEA.HI.X.SX32 R25, R21, R2, 0x1, P6 ;  /* 0x0000000215197211 */ /* 0x000fe400030f0eff */
[----:B------:R-:W-:Y:S02]  /*b7e40*/  PRMT R21, R6, 0x7632, R21 ;  /* 0x0000763206157816 */ /* 0x000fe40000000015 */
[C---:B------:R-:W-:Y:S01]  /*b7e50*/  LEA R22, P6, R23.reuse, R0, 0x1 ;  /* 0x0000000017167211 */ /* 0x040fe200078c08ff */
        /* <DEDUP_REMOVED lines=39> */
[----:B------:R-:W-:Y:S02]  /*b80d0*/  PRMT R21, R6, 0x7632, R21 ;  /* 0x0000763206157816 */ /* 0x000fe40000000015 */
[----:B------:R-:W-:Y:S01]  /*b80e0*/  LEA.HI.X.SX32 R25, R3, R2, 0x1, P6 ;  /* 0x0000000203197211 */ /* 0x000fe200030f0eff */
[----:B-1----:R-:W4:Y:S01]  /*b80f0*/  LDL.LU R6, [R1+0x5c] ;  /* 0x00005c0001067983 */ /* 0x002f220000300800 */
[C---:B------:R-:W-:Y:S02]  /*b8100*/  LEA R22, P6, R26.reuse, R0, 0x1 ;  /* 0x000000001a167211 */ /* 0x040fe400078c08ff */
[C---:B------:R-:W-:Y:S01]  /*b8110*/  IADD3 R3, R26.reuse, c[0x0][0x198], RZ ;  /* 0x000066001a037a10 */ /* 0x040fe20007ffe0ff */
[----:B------:R0:W-:Y:S01]  /*b8120*/  @P3 STG.E.U16 [R24.64], R21 ;  /* 0x0000001518003986 */ /* 0x0001e2000c101506 */
[----:B------:R-:W-:-:S02]  /*b8130*/  LEA.HI.X.SX32 R23, R26, R2, 0x1, P6 ;  /* 0x000000021a177211 */ /* 0x000fc400030f0eff */
[C---:B0-----:R-:W-:Y:S02]  /*b8140*/  LEA R24, P6, R3.reuse, R0, 0x1 ;  /* 0x0000000003187211 */ /* 0x041fe400078c08ff */
[----:B-----5:R-:W-:Y:S02]  /*b8150*/  PRMT R21, R10, 0x7632, R21 ;  /* 0x000076320a157816 */ /* 0x020fe40000000015 */
[----:B------:R-:W-:Y:S01]  /*b8160*/  LEA.HI.X.SX32 R25, R3, R2, 0x1, P6 ;  /* 0x0000000203197211 */ /* 0x000fe200030f0eff */
[----:B------:R0:W-:Y:S01]  /*b8170*/  @P5 STG.E.U16 [R22.64], R10 ;  /* 0x0000000a16005986 */ /* 0x0001e2000c101506 */
[----:B--2---:R-:W-:-:S03]  /*b8180*/  ISETP.LT.AND P3, PT, R11, c[0x0][0x17c], !P0 ;  /* 0x00005f000b007a0c */ /* 0x004fc60004761270 */
[----:B------:R-:W2:Y:S04]  /*b8190*/  LDL.LU R11, [R1+0x247c] ;  /* 0x00247c00010b7983 */ /* 0x000ea80000300800 */
[----:B------:R1:W-:Y:S01]  /*b81a0*/  @P2 STG.E.U16 [R24.64], R21 ;  /* 0x0000001518002986 */ /* 0x0003e2000c101506 */
[----:B---3--:R-:W-:-:S03]  /*b81b0*/  ISETP.LT.AND P5, PT, R5, c[0x0][0x17c], !P0 ;  /* 0x00005f0005007a0c */ /* 0x008fc600047a1270 */
[----:B------:R-:W3:Y:S04]  /*b81c0*/  LDL.LU R5, [R1+0x2480] ;  /* 0x0024800001057983 */ /* 0x000ee80000300800 */
[----:B0-----:R-:W5:Y:S01]  /*b81d0*/  LDL.LU R10, [R1+0x6c] ;  /* 0x00006c00010a7983 */ /* 0x001f620000300800 */
[----:B----4-:R-:W-:-:S03]  /*b81e0*/  ISETP.LT.AND P2, PT, R4, c[0x0][0x17c], !P0 ;  /* 0x00005f0004007a0c */ /* 0x010fc60004741270 */
[----:B------:R-:W4:Y:S01]  /*b81f0*/  LDL.LU R4, [R1+0x2484] ;  /* 0x0024840001047983 */ /* 0x000f220000300800 */
[----:B------:R-:W-:-:S04]  /*b8200*/  IADD3 R26, R3, c[0x0][0x198], RZ ;  /* 0x00006600031a7a10 */ /* 0x000fc80007ffe0ff */
[C---:B------:R-:W-:Y:S02]  /*b8210*/  LEA R22, P6, R26.reuse, R0, 0x1 ;  /* 0x000000001a167211 */ /* 0x040fe400078c08ff */
[C---:B------:R-:W-:Y:S02]  /*b8220*/  IADD3 R3, R26.reuse, c[0x0][0x198], RZ ;  /* 0x000066001a037a10 */ /* 0x040fe40007ffe0ff */
[----:B------:R-:W-:Y:S02]  /*b8230*/  LEA.HI.X.SX32 R23, R26, R2, 0x1, P6 ;  /* 0x000000021a177211 */ /* 0x000fe400030f0eff */
[C---:B-1----:R-:W-:Y:S02]  /*b8240*/  LEA R24, P6, R3.reuse, R0, 0x1 ;  /* 0x0000000003187211 */ /* 0x042fe400078c08ff */
        /* <DEDUP_REMOVED lines=817> */
[C---:B-1----:R-:W-:Y:S02]  /*bb560*/  LEA R22, P6, R21.reuse, R0, 0x1 ;  /* 0x0000000015167211 */ /* 0x042fe400078c08ff */
[----:B------:R-:W-:Y:S02]  /*bb570*/  PRMT R26, R6, 0x7632, R26 ;  /* 0x00007632061a7816 */ /* 0x000fe4000000001a */
[C---:B------:R-:W-:Y:S01]  /*bb580*/  IADD3 R3, R21.reuse, c[0x0][0x198], RZ ;  /* 0x0000660015037a10 */ /* 0x040fe20007ffe0ff */
[----:B------:R-:W4:Y:S01]  /*bb590*/  LDL.LU R6, [R1+0xbc] ;  /* 0x0000bc0001067983 */ /* 0x000f220000300800 */
[----:B------:R-:W-:-:S03]  /*bb5a0*/  LEA.HI.X.SX32 R23, R21, R2, 0x1, P6 ;  /* 0x0000000215177211 */ /* 0x000fc600030f0eff */
[----:B------:R0:W-:Y:S04]  /*bb5b0*/  @P4 STG.E.U16 [R24.64], R26 ;  /* 0x0000001a18004986 */ /* 0x0001e8000c101506 */
[----:B-----5:R1:W-:Y:S01]  /*bb5c0*/  @P3 STG.E.U16 [R22.64], R10 ;  /* 0x0000000a16003986 */ /* 0x0203e2000c101506 */
[----:B0-----:R-:W-:-:S04]  /*bb5d0*/  LEA R24, P6, R3, R0, 0x1 ;  /* 0x0000000003187211 */ /* 0x001fc800078c08ff */
[----:B------:R-:W-:Y:S02]  /*bb5e0*/  LEA.HI.X.SX32 R25, R3, R2, 0x1, P6 ;  /* 0x0000000203197211 */ /* 0x000fe400030f0eff */
[----:B-1----:R-:W-:Y:S02]  /*bb5f0*/  PRMT R23, R10, 0x7632, R23 ;  /* 0x000076320a177816 */ /* 0x002fe40000000017 */
[----:B--2---:R-:W-:Y:S02]  /*bb600*/  ISETP.LT.AND P4, PT, R11, c[0x0][0x17c], !P0 ;  /* 0x00005f000b007a0c */ /* 0x004fe40004781270 */
[----:B------:R-:W2:Y:S01]  /*bb610*/  LDL.LU R11, [R1+0x265c] ;  /* 0x00265c00010b7983 */ /* 0x000ea20000300800 */
[----:B---3--:R-:W-:-:S03]  /*bb620*/  ISETP.LT.AND P3, PT, R5, c[0x0][0x17c], !P0 ;  /* 0x00005f0005007a0c */ /* 0x008fc60004761270 */
[----:B------:R-:W3:Y:S04]  /*bb630*/  LDL.LU R5, [R1+0x2660] ;  /* 0x0026600001057983 */ /* 0x000ee80000300800 */
[----:B------:R0:W-:Y:S04]  /*bb640*/  @P5 STG.E.U16 [R24.64], R23 ;  /* 0x0000001718005986 */ /* 0x0001e8000c101506 */
[----:B------:R-:W5:Y:S01]  /*bb650*/  LDL.LU R10, [R1+0xcc] ;  /* 0x0000cc00010a7983 */ /* 0x000f620000300800 */
[----:B----4-:R-:W-:-:S03]  /*bb660*/  ISETP.LT.AND P5, PT, R4, c[0x0][0x17c], !P0 ;  /* 0x00005f0004007a0c */ /* 0x010fc600047a1270 */
[----:B------:R-:W4:Y:S01]  /*bb670*/  LDL.LU R4, [R1+0x2664] ;  /* 0x0026640001047983 */ /* 0x000f220000300800 */
[----:B------:R-:W-:-:S04]  /*bb680*/  IADD3 R21, R3, c[0x0][0x198], RZ ;  /* 0x0000660003157a10 */ /* 0x000fc80007ffe0ff */
[C---:B------:R-:W-:Y:S02]  /*bb690*/  LEA R22, P6, R21.reuse, R0, 0x1 ;  /* 0x0000000015167211 */ /* 0x040fe400078c08ff */
[C---:B------:R-:W-:Y:S02]  /*bb6a0*/  IADD3 R3, R21.reuse, c[0x0][0x198], RZ ;  /* 0x0000660015037a10 */ /* 0x040fe40007ffe0ff */
[----:B0-----:R-:W-:Y:S02]  /*bb6b0*/  LEA.HI.X.SX32 R23, R21, R2, 0x1, P6 ;  /* 0x0000000215177211 */ /* 0x001fe400030f0eff */
[C---:B------:R-:W-:Y:S02]  /*bb6c0*/  LEA R24, P6, R3.reuse, R0, 0x1 ;  /* 0x0000000003187211 */ /* 0x040fe400078c08ff */
[C---:B------:R-:W-:Y:S01]  /*bb6d0*/  IADD3 R26, R3.reuse, c[0x0][0x198], RZ ;  /* 0x00006600031a7a10 */ /* 0x040fe20007ffe0ff */
[----:B------:R0:W-:Y:S01]  /*bb6e0*/  @P2 STG.E.U16 [R22.64], R28 ;  /* 0x0000001c16002986 */ /* 0x0001e2000c101506 */
[----:B------:R-:W-:-:S02]  /*bb6f0*/  LEA.HI.X.SX32 R25, R3, R2, 0x1, P6 ;  /* 0x0000000203197211 */ /* 0x000fc400030f0eff */
[----:B------:R-:W-:Y:S02]  /*bb700*/  PRMT R21, R28, 0x7632, R21 ;  /* 0x000076321c157816 */ /* 0x000fe40000000015 */
[----:B0-----:R-:W-:-:S03]  /*bb710*/  LEA R22, P6, R26, R0, 0x1 ;  /* 0x000000001a167211 */ /* 0x001fc600078c08ff */
[----:B------:R0:W-:Y:S01]  /*bb720*/  @P1 STG.E.U16 [R24.64], R21 ;  /* 0x0000001518001986 */ /* 0x0001e2000c101506 */
[----:B------:R-:W-:-:S05]  /*bb730*/  LEA.HI.X.SX32 R23, R26, R2, 0x1, P6 ;  /* 0x000000021a177211 */ /* 0x000fca00030f0eff */
[----:B------:R1:W-:Y:S01]  /*bb740*/  @P4 STG.E.U16 [R22.64], R6 ;  /* 0x0000000616004986 */ /* 0x0003e2000c101506 */
[----:B--2---:R-:W-:-:S03]  /*bb750*/  ISETP.LT.AND P2, PT, R11, c[0x0][0x17c], !P0 ;  /* 0x00005f000b007a0c */ /* 0x004fc60004741270 */
[----:B------:R-:W2:Y:S01]  /*bb760*/  LDL.LU R11, [R1+0x2668] ;  /* 0x00266800010b7983 */ /* 0x000ea20000300800 */
[----:B---3--:R-:W-:-:S03]  /*bb770*/  ISETP.LT.AND P1, PT, R5, c[0x0][0x17c], !P0 ;  /* 0x00005f0005007a0c */ /* 0x008fc60004721270 */
[----:B------:R-:W3:Y:S04]  /*bb780*/  LDL.LU R28, [R1+0xdc] ;  /* 0x0000dc00011c7983 */ /* 0x000ee80000300800 */
[----:B------:R-:W3:Y:S01]  /*bb790*/  LDL.LU R5, [R1+0x266c] ;  /* 0x00266c0001057983 */ /* 0x000ee20000300800 */
        /* <DEDUP_REMOVED lines=15> */
[----:B------:R0:W-:Y:S04]  /*bb890*/  @P5 STG.E.U16 [R22.64], R10 ;  /* 0x0000000a16005986 */ /* 0x0001e8000c101506 */
[----:B------:R1:W-:Y:S01]  /*bb8a0*/  @P2 STG.E.U16 [R24.64], R21 ;  /* 0x0000001518002986 */ /* 0x0003e2000c101506 */
[----:B--2---:R-:W-:-:S03]  /*bb8b0*/  ISETP.LT.AND P3, PT, R11, c[0x0][0x17c], !P0 ;  /* 0x00005f000b007a0c */ /* 0x004fc60004761270 */
[----:B------:R-:W2:Y:S01]  /*bb8c0*/  LDL.LU R11, [R1+0x2674] ;  /* 0x00267400010b7983 */ /* 0x000ea20000300800 */
        /* <DEDUP_REMOVED lines=19> */
[----:B------:R-:W2:Y:S04]  /*bba00*/  LDL.LU R11, [R1+0x2680] ;  /* 0x00268000010b7983 */ /* 0x000ea80000300800 */
[----:B------:R-:W2:Y:S01]  /*bba10*/  LDL.LU R28, [R1+0x10c] ;  /* 0x00010c00011c7983 */ /* 0x000ea20000300800 */
[----:B---3--:R-:W-:-:S03]  /*bba20*/  ISETP.LT.AND P4, PT, R5, c[0x0][0x17c], !P0 ;  /* 0x00005f0005007a0c */ /* 0x008fc60004781270 */
        /* <DEDUP_REMOVED lines=13> */
[----:B------:R-:W-:-:S03]  /*bbb00*/  IADD3 R26, R3, c[0x0][0x198], RZ ;  /* 0x00006600031a7a10 */ /* 0x000fc60007ffe0ff */
[----:B-----5:R1:W-:Y:S01]  /*bbb10*/  @P2 STG.E.U16 [R22.64], R10 ;  /* 0x0000000a16002986 */ /* 0x0203e2000c101506 */
[C---:B0-----:R-:W-:Y:S02]  /*bbb20*/  LEA R24, P6, R3.reuse, R0, 0x1 ;  /* 0x0000000003187211 */ /* 0x041fe400078c08ff */
[----:B------:R-:W-:Y:S02]  /*bbb30*/  PRMT R21, R10, 0x7632, R21 ;  /* 0x000076320a157816 */ /* 0x000fe40000000015 */
[----:B------:R-:W-:Y:S02]  /*bbb40*/  LEA.HI.X.SX32 R25, R3, R2, 0x1, P6 ;  /* 0x0000000203197211 */ /* 0x000fe400030f0eff */
[----:B-1----:R-:W-:-:S04]  /*bbb50*/  LEA R22, P6, R26, R0, 0x1 ;  /* 0x000000001a167211 */ /* 0x002fc800078c08ff */
[----:B------:R-:W-:Y:S02]  /*bbb60*/  LEA.HI.X.SX32 R23, R26, R2, 0x1, P6 ;  /* 0x000000021a177211 */ /* 0x000fe400030f0eff */
[----:B--2---:R-:W-:Y:S01]  /*bbb70*/  ISETP.LT.AND P5, PT, R11, c[0x0][0x17c], !P0 ;  /* 0x00005f000b007a0c */ /* 0x004fe200047a1270 */
[----:B------:R0:W-:Y:S04]  /*bbb80*/  @P1 STG.E.U16 [R24.64], R21 ;  /* 0x0000001518001986 */ /* 0x0001e8000c101506 */
[----:B------:R-:W2:Y:S01]  /*bbb90*/  LDL.LU R11, [R1+0x268c] ;  /* 0x00268c00010b7983 */ /* 0x000ea20000300800 */
[----:B---3--:R-:W-:-:S03]  /*bbba0*/  ISETP.LT.AND P2, PT, R5, c[0x0][0x17c], !P0 ;  /* 0x00005f0005007a0c */ /* 0x008fc60004741270 */
[----:B------:R-:W3:Y:S04]  /*bbbb0*/  LDL.LU R5, [R1+0x2690] ;  /* 0x0026900001057983 */ /* 0x000ee80000300800 */
[----:B------:R-:W5:Y:S01]  /*bbbc0*/  LDL.LU R10, [R1+0x12c] ;  /* 0x00012c00010a7983 */ /* 0x000f620000300800 */
[----:B0-----:R-:W-:-:S03]  /*bbbd0*/  PRMT R21, R28, 0x7632, R21 ;  /* 0x000076321c157816 */ /* 0x001fc60000000015 */
[----:B------:R0:W-:Y:S01]  /*bbbe0*/  @P4 STG.E.U16 [R22.64], R28 ;  /* 0x0000001c16004986 */ /* 0x0001e2000c101506 */
[----:B----4-:R-:W-:-:S03]  /*bbbf0*/  ISETP.LT.AND P1, PT, R4, c[0x0][0x17c], !P0 ;  /* 0x00005f0004007a0c */ /* 0x010fc60004721270 */
[----:B------:R-:W4:Y:S04]  /*bbc00*/  LDL.LU R4, [R1+0x2694] ;  /* 0x0026940001047983 */ /* 0x000f280000300800 */
[----:B0-----:R-:W5:Y:S01]  /*bbc10*/  LDL.LU R28, [R1+0x2698] ;  /* 0x00269800011c7983 */ /* 0x001f620000300800 */
[----:B------:R-:W-:-:S04]  /*bbc20*/  IADD3 R3, R26, c[0x0][0x198], RZ ;  /* 0x000066001a037a10 */ /* 0x000fc80007ffe0ff */
[C---:B------:R-:W-:Y:S02]  /*bbc30*/  LEA R24, P6, R3.reuse, R0, 0x1 ;  /* 0x0000000003187211 */ /* 0x040fe400078c08ff */
[C---:B------:R-:W-:Y:S02]  /*bbc40*/  IADD3 R26, R3.reuse, c[0x0][0x198], RZ ;  /* 0x00006600031a7a10 */ /* 0x040fe40007ffe0ff */
[----:B------:R-:W-:Y:S02]  /*bbc50*/  LEA.HI.X.SX32 R25, R3, R2, 0x1, P6 ;  /* 0x0000000203197211 */ /* 0x000fe400030f0eff */
[C---:B------:R-:W-:Y:S02]  /*bbc60*/  LEA R22, P6, R26.reuse, R0, 0x1 ;  /* 0x000000001a167211 */ /* 0x040fe400078c08ff */
[C---:B------:R-:W-:Y:S01]  /*bbc70*/  IADD3 R3, R26.reuse, c[0x0][0x198], RZ ;  /* 0x000066001a037a10 */ /* 0x040fe20007ffe0ff */
[----:B------:R0:W-:Y:S01]  /*bbc80*/  @P3 STG.E.U16 [R24.64], R21 ;  /* 0x0000001518003986 */ /* 0x0001e2000c101506 */
[----:B------:R-:W-:-:S02]  /*bbc90*/  LEA.HI.X.SX32 R23, R26, R2, 0x1, P6 ;  /* 0x000000021a177211 */ /* 0x000fc400030f0eff */
[C---:B0-----:R-:W-:Y:S02]  /*bbca0*/  LEA R24, P6, R3.reuse, R0, 0x1 ;  /* 0x0000000003187211 */ /* 0x041fe400078c08ff */
[----:B------:R-:W-:Y:S02]  /*bbcb0*/  PRMT R21, R6, 0x7632, R21 ;  /* 0x0000763206157816 */ /* 0x000fe40000000015 */
[----:B------:R-:W-:Y:S01]  /*bbcc0*/  LEA.HI.X.SX32 R25, R3, R2, 0x1, P6 ;  /* 0x0000000203197211 */ /* 0x000fe200030f0eff */
[----:B------:R0:W-:Y:S04]  /*bbcd0*/  @P5 STG.E.U16 [R22.64], R6 ;  /* 0x0000000616005986 */ /* 0x0001e8000c101506 */
[----:B------:R1:W-:Y:S01]  /*bbce0*/  @P2 STG.E.U16 [R24.64], R21 ;  /* 0x0000001518002986 */ /* 0x0003e2000c101506 */
[----:B--2---:R-:W-:-:S03]  /*bbcf0*/  ISETP.LT.AND P4, PT, R11, c[0x0][0x17c], !P0 ;  /* 0x00005f000b007a0c */ /* 0x004fc60004781270 */
[----:B------:R-:W2:Y:S01]  /*bbd00*/  LDL.LU R11, [R1+0x13c] ;  /* 0x00013c00010b7983 */ /* 0x000ea20000300800 */
[----:B---3--:R-:W-:-:S03]  /*bbd10*/  ISETP.LT.AND P3, PT, R5, c[0x0][0x17c], !P0 ;  /* 0x00005f0005007a0c */ /* 0x008fc60004761270 */
[----:B------:R-:W3:Y:S01]  /*bbd20*/  LDL.LU R5, [R1+0x269c] ;  /* 0x00269c0001057983 */ /* 0x000ee20000300800 */
[----:B----4-:R-:W-:-:S03]  /*bbd30*/  ISETP.LT.AND P5, PT, R4, c[0x0][0x17c], !P0 ;  /* 0x00005f0004007a0c */ /* 0x010fc600047a1270 */
[----:B------:R-:W4:Y:S01]  /*bbd40*/  LDL.LU R4, [R1+0x26a0] ;  /* 0x0026a00001047983 */ /* 0x000f220000300800 */
[----:B-----5:R-:W-:-:S03]  /*bbd50*/  ISETP.LT.AND P2, PT, R28, c[0x0][0x17c], !P0 ;  /* 0x00005f001c007a0c */ /* 0x020fc60004741270 */
[----:B0-----:R-:W5:Y:S04]  /*bbd60*/  LDL.LU R6, [R1+0x14c] ;  /* 0x00014c0001067983 */ /* 0x001f680000300800 */
[----:B------:R-:W5:Y:S01]  /*bbd70*/  LDL.LU R28, [R1+0x26a4] ;  /* 0x0026a400011c7983 */ /* 0x000f620000300800 */
[----:B------:R-:W-:-:S04]  /*bbd80*/  IADD3 R26, R3, c[0x0][0x198], RZ ;  /* 0x00006600031a7a10 */ /* 0x000fc80007ffe0ff */
[C---:B------:R-:W-:Y:S02]  /*bbd90*/  LEA R22, P6, R26.reuse, R0, 0x1 ;  /* 0x000000001a167211 */ /* 0x040fe400078c08ff */
[C---:B------:R-:W-:Y:S02]  /*bbda0*/  IADD3 R3, R26.reuse, c[0x0][0x198], RZ ;  /* 0x000066001a037a10 */ /* 0x040fe40007ffe0ff */
[----:B------:R-:W-:Y:S02]  /*bbdb0*/  LEA.HI.X.SX32 R23, R26, R2, 0x1, P6 ;  /* 0x000000021a177211 */ /* 0x000fe400030f0eff */
[C---:B-1----:R-:W-:Y:S02]  /*bbdc0*/  LEA R24, P6, R3.reuse, R0, 0x1 ;  /* 0x0000000003187211 */ /* 0x042fe400078c08ff */
[----:B------:R-:W-:Y:S01]  /*bbdd0*/  IADD3 R26, R3, c[0x0][0x198], RZ ;  /* 0x00006600031a7a10 */ /* 0x000fe20007ffe0ff */
[----:B------:R0:W-:Y:S01]  /*bbde0*/  @P1 STG.E.U16 [R22.64], R10 ;  /* 0x0000000a16001986 */ /* 0x0001e2000c101506 */
[----:B------:R-:W-:-:S02]  /*bbdf0*/  PRMT R21, R10, 0x7632, R21 ;  /* 0x000076320a157816 */ /* 0x000fc40000000015 */
[----:B------:R-:W-:Y:S02]  /*bbe00*/  LEA.HI.X.SX32 R25, R3, R2, 0x1, P6 ;  /* 0x0000000203197211 */ /* 0x000fe400030f0eff */
[----:B------:R-:W-:-:S03]  /*bbe10*/  IADD3 R3, R26, c[0x0][0x198], RZ ;  /* 0x000066001a037a10 */ /* 0x000fc60007ffe0ff */
[----:B------:R1:W-:Y:S01]  /*bbe20*/  @P4 STG.E.U16 [R24.64], R21 ;  /* 0x0000001518004986 */ /* 0x0003e2000c101506 */
[----:B0-----:R-:W-:-:S03]  /*bbe30*/  LEA R22, P6, R26, R0, 0x1 ;  /* 0x000000001a167211 */ /* 0x001fc600078c08ff */
[----:B------:R-:W5:Y:S01]  /*bbe40*/  LDL.LU R10, [R1+0x2b1c] ;  /* 0x002b1c00010a7983 */ /* 0x000f620000300800 */
[----:B------:R-:W-:Y:S02]  /*bbe50*/  LEA.HI.X.SX32 R23, R26, R2, 0x1, P6 ;  /* 0x000000021a177211 */ /* 0x000fe400030f0eff */
[----:B-1----:R-:W-:Y:S02]  /*bbe60*/  LEA R24, P6, R3, R0, 0x1 ;  /* 0x0000000003187211 */ /* 0x002fe400078c08ff */
[----:B--2---:R-:W-:Y:S02]  /*bbe70*/  PRMT R21, R11, 0x7632, R21 ;  /* 0x000076320b157816 */ /* 0x004fe40000000015 */
[----:B------:R-:W-:Y:S02]  /*bbe80*/  LEA.HI.X.SX32 R25, R3, R2, 0x1, P6 ;  /* 0x0000000203197211 */ /* 0x000fe400030f0eff */
[----:B---3--:R-:W-:Y:S01]  /*bbe90*/  ISETP.LT.AND P1, PT, R5, c[0x0][0x17c], !P0 ;  /* 0x00005f0005007a0c */ /* 0x008fe20004721270 */
[----:B------:R0:W-:Y:S04]  /*bbea0*/  @P3 STG.E.U16 [R22.64], R11 ;  /* 0x0000000b16003986 */ /* 0x0001e8000c101506 */
[----:B------:R-:W2:Y:S04]  /*bbeb0*/  LDL.LU R5, [R1+0x15c] ;  /* 0x00015c0001057983 */ /* 0x000ea80000300800 */
[----:B------:R1:W-:Y:S01]  /*bbec0*/  @P5 STG.E.U16 [R24.64], R21 ;  /* 0x0000001518005986 */ /* 0x0003e2000c101506 */
[----:B----4-:R-:W-:-:S03]  /*bbed0*/  ISETP.LT.AND P4, PT, R4, c[0x0][0x17c], !P0 ;  /* 0x00005f0004007a0c */ /* 0x010fc60004781270 */
[----:B------:R-:W3:Y:S04]  /*bbee0*/  LDL.LU R4, [R1+0x26ac] ;  /* 0x0026ac0001047983 */ /* 0x000ee80000300800 */
[----:B0-----:R-:W4:Y:S01]  /*bbef0*/  LDL.LU R11, [R1+0x2b18] ;  /* 0x002b1800010b7983 */ /* 0x001f220000300800 */
[----:B-----5:R-:W-:-:S03]  /*bbf00*/  ISETP.LT.AND P3, PT, R28, c[0x0][0x17c], !P0 ;  /* 0x00005f001c007a0c */ /* 0x020fc60004761270 */
[----:B------:R-:W5:Y:S04]  /*bbf10*/  LDL.LU R28, [R1+0x16c] ;  /* 0x00016c00011c7983 */ /* 0x000f680000300800 */
[----:B-1----:R-:W2:Y:S01]  /*bbf20*/  LDL.LU R25, [R1+0x26a8] ;  /* 0x0026a80001197983 */ /* 0x002ea20000300800 */
[----:B------:R-:W-:-:S04]  /*bbf30*/  IADD3 R26, R3, c[0x0][0x198], RZ ;  /* 0x00006600031a7a10 */ /* 0x000fc80007ffe0ff */
[C---:B------:R-:W-:Y:S02]  /*bbf40*/  LEA R22, P6, R26.reuse, R0, 0x1 ;  /* 0x000000001a167211 */ /* 0x040fe400078c08ff */
[C---:B------:R-:W-:Y:S02]  /*bbf50*/  IADD3 R3, R26.reuse, c[0x0][0x198], RZ ;  /* 0x000066001a037a10 */ /* 0x040fe40007ffe0ff */
[----:B------:R-:W-:Y:S02]  /*bbf60*/  LEA.HI.X.SX32 R23, R26, R2, 0x1, P6 ;  /* 0x000000021a177211 */ /* 0x000fe400030f0eff */
[----:B------:R-:W-:Y:S02]  /*bbf70*/  LEA R24, P6, R3, R0, 0x1 ;  /* 0x0000000003187211 */ /* 0x000fe400078c08ff */
[----:B------:R-:W-:Y:S01]  /*bbf80*/  PRMT R21, R6, 0x7632, R21 ;  /* 0x0000763206157816 */ /* 0x000fe20000000015 */
[----:B------:R0:W-:Y:S04]  /*bbf90*/  @P2 STG.E.U16 [R22.64], R6 ;  /* 0x0000000616002986 */ /* 0x0001e8000c101506 */
[----:B0-----:R-:W4:Y:S01]  /*bbfa0*/  LDL.LU R6, [R1+0x26b8] ;  /* 0x0026b80001067983 */ /* 0x001f220000300800 */
[----:B---3--:R-:W-:-:S03]  /*bbfb0*/  ISETP.LT.AND P2, PT, R4, c[0x0][0x17c], !P0 ;  /* 0x00005f0004007a0c */ /* 0x008fc60004741270 */
[----:B------:R-:W3:Y:S01]  /*bbfc0*/  LDL.LU R4, [R1+0x17c] ;  /* 0x00017c0001047983 */ /* 0x000ee20000300800 */
[----:B--2---:R-:W-:Y:S02]  /*bbfd0*/  ISETP.LT.AND P5, PT, R25, c[0x0][0x17c], !P0 ;  /* 0x00005f0019007a0c */ /* 0x004fe400047a1270 */
[----:B------:R-:W-:-:S05]  /*bbfe0*/  LEA.HI.X.SX32 R25, R3, R2, 0x1, P6 ;  /* 0x0000000203197211 */ /* 0x000fca00030f0eff */
[----:B------:R0:W-:Y:S04]  /*bbff0*/  @P1 STG.E.U16 [R24.64], R21 ;  /* 0x0000001518001986 */ /* 0x0001e8000c101506 */
[----:B0-----:R-:W2:Y:S01]  /*bc000*/  LDL.LU R25, [R1+0x26b0] ;  /* 0x0026b00001197983 */ /* 0x001ea20000300800 */
[----:B------:R-:W-:-:S04]  /*bc010*/  IADD3 R26, R3, c[0x0][0x198], RZ ;  /* 0x00006600031a7a10 */ /* 0x000fc80007ffe0ff */
[C---:B------:R-:W-:Y:S02]  /*bc020*/  LEA R22, P6, R26.reuse, R0, 0x1 ;  /* 0x000000001a167211 */ /* 0x040fe400078c08ff */
[C---:B------:R-:W-:Y:S02]  /*bc030*/  IADD3 R3, R26.reuse, c[0x0][0x198], RZ ;  /* 0x000066001a037a10 */ /* 0x040fe40007ffe0ff */
[----:B------:R-:W-:Y:S02]  /*bc040*/  LEA.HI.X.SX32 R23, R26, R2, 0x1, P6 ;  /* 0x000000021a177211 */ /* 0x000fe400030f0eff */
[C---:B------:R-:W-:Y:S02]  /*bc050*/  LEA R24, P6, R3.reuse, R0, 0x1 ;  /* 0x0000000003187211 */ /* 0x040fe400078c08ff */
[----:B------:R-:W-:Y:S02]  /*bc060*/  IADD3 R26, R3, c[0x0][0x198], RZ ;  /* 0x00006600031a7a10 */ /* 0x000fe40007ffe0ff */
[----:B--2---:R-:W-:-:S02]  /*bc070*/  ISETP.LT.AND P1, PT, R25, c[0x0][0x17c], !P0 ;  /* 0x00005f0019007a0c */ /* 0x004fc40004721270 */
[----:B------:R-:W-:Y:S02]  /*bc080*/  LEA.HI.X.SX32 R25, R3, R2, 0x1, P6 ;  /* 0x0000000203197211 */ /* 0x000fe400030f0eff */
[----:B------:R-:W2:Y:S01]  /*bc090*/  LDL.LU R3, [R1+0x26b4] ;  /* 0x0026b40001037983 */ /* 0x000ea20000300800 */
[----:B------:R-:W-:-:S03]  /*bc0a0*/  PRMT R21, R5, 0x7632, R21 ;  /* 0x0000763205157816 */ /* 0x000fc60000000015 */
[----:B------:R0:W-:Y:S04]  /*bc0b0*/  @P4 STG.E.U16 [R22.64], R5 ;  /* 0x0000000516004986 */ /* 0x0001e8000c101506 */
[----:B------:R5:W-:Y:S01]  /*bc0c0*/  @P3 STG.E.U16 [R24.64], R21 ;  /* 0x0000001518003986 */ /* 0x000be2000c101506 */
[----:B0-----:R-:W-:-:S03]  /*bc0d0*/  LEA R22, P6, R26, R0, 0x1 ;  /* 0x000000001a167211 */ /* 0x001fc600078c08ff */
[----:B------:R-:W3:Y:S01]  /*bc0e0*/  LDL.LU R5, [R1+0x18c] ;  /* 0x00018c0001057983 */ /* 0x000ee20000300800 */
[----:B------:R-:W-:Y:S02]  /*bc0f0*/  LEA.HI.X.SX32 R23, R26, R2, 0x1, P6 ;  /* 0x000000021a177211 */ /* 0x000fe400030f0eff */
[----:B----4-:R-:W-:Y:S02]  /*bc100*/  ISETP.LT.AND P3, PT, R6, c[0x0][0x17c], !P0 ;  /* 0x00005f0006007a0c */ /* 0x010fe40004761270 */
[----:B------:R-:W4:Y:S01]  /*bc110*/  LDL.LU R6, [R1+0x19c] ;  /* 0x00019c0001067983 */ /* 0x000f220000300800 */
[----:B-----5:R-:W-:-:S03]  /*bc120*/  PRMT R21, R28, 0x7632, R21 ;  /* 0x000076321c157816 */ /* 0x020fc60000000015 */
[----:B------:R0:W-:Y:S01]  /*bc130*/  @P5 STG.E.U16 [R22.64], R28 ;  /* 0x0000001c16005986 */ /* 0x0001e2000c101506 */
[----:B--2---:R-:W-:Y:S02]  /*bc140*/  ISETP.LT.AND P4, PT, R3, c[0x0][0x17c], !P0 ;  /* 0x00005f0003007a0c */ /* 0x004fe40004781270 */
[----:B------:R-:W-:-:S04]  /*bc150*/  IADD3 R3, R26, c[0x0][0x198], RZ ;  /* 0x000066001a037a10 */ /* 0x000fc80007ffe0ff */
[C---:B------:R-:W-:Y:S02]  /*bc160*/  LEA R24, P6, R3.reuse, R0, 0x1 ;  /* 0x0000000003187211 */ /* 0x040fe400078c08ff */
[C---:B------:R-:W-:Y:S02]  /*bc170*/  IADD3 R26, R3.reuse, c[0x0][0x198], RZ ;  /* 0x00006600031a7a10 */ /* 0x040fe40007ffe0ff */
[----:B------:R-:W-:Y:S02]  /*bc180*/  LEA.HI.X.SX32 R25, R3, R2, 0x1, P6 ;  /* 0x0000000203197211 */ /* 0x000fe400030f0eff */
[----:B------:R-:W2:Y:S04]  /*bc190*/  LDL.LU R3, [R1+0x26bc] ;  /* 0x0026bc0001037983 */ /* 0x000ea80000300800 */
[----:B0-----:R-:W5:Y:S04]  /*bc1a0*/  LDL.LU R28, [R1+0x2b14] ;  /* 0x002b1400011c7983 */ /* 0x001f680000300800 */
[----:B------:R0:W-:Y:S04]  /*bc1b0*/  @P2 STG.E.U16 [R24.64], R21 ;  /* 0x0000001518002986 */ /* 0x0001e8000c101506 */
[----:B0-----:R-:W4:Y:S01]  /*bc1c0*/  LDL.LU R25, [R1+0x26c0] ;  /* 0x0026c00001197983 */ /* 0x001f220000300800 */
[----:B------:R-:W-:-:S04]  /*bc1d0*/  LEA R22, P6, R26, R0, 0x1 ;  /* 0x000000001a167211 */ /* 0x000fc800078c08ff */
[----:B------:R-:W-:Y:S02]  /*bc1e0*/  LEA.HI.X.SX32 R23, R26, R2, 0x1, P6 ;  /* 0x000000021a177211 */ /* 0x000fe400030f0eff */
[----:B---3--:R-:W-:-:S03]  /*bc1f0*/  PRMT R21, R4, 0x7632, R21 ;  /* 0x0000763204157816 */ /* 0x008fc60000000015 */
[----:B------:R0:W-:Y:S01]  /*bc200*/  @P1 STG.E.U16 [R22.64], R4 ;  /* 0x0000000416001986 */ /* 0x0001e2000c101506 */
[----:B--2---:R-:W-:Y:S02]  /*bc210*/  ISETP.LT.AND P5, PT, R3, c[0x0][0x17c], !P0 ;  /* 0x00005f0003007a0c */ /* 0x004fe400047a1270 */
[----:B------:R-:W-:-:S04]  /*bc220*/  IADD3 R3, R26, c[0x0][0x198], RZ ;  /* 0x000066001a037a10 */ /* 0x000fc80007ffe0ff */
[C---:B------:R-:W-:Y:S02]  /*bc230*/  LEA R24, P6, R3.reuse, R0, 0x1 ;  /* 0x0000000003187211 */ /* 0x040fe400078c08ff */
[----:B------:R-:W-:Y:S02]  /*bc240*/  IADD3 R26, R3, c[0x0][0x198], RZ ;  /* 0x00006600031a7a10 */ /* 0x000fe40007ffe0ff */
[----:B----4-:R-:W-:Y:S02]  /*bc250*/  ISETP.LT.AND P2, PT, R25, c[0x0][0x17c], !P0 ;  /* 0x00005f0019007a0c */ /* 0x010fe40004741270 */
[----:B------:R-:W-:Y:S02]  /*bc260*/  LEA.HI.X.SX32 R25, R3, R2, 0x1, P6 ;  /* 0x0000000203197211 */ /* 0x000fe400030f0eff */
[----:B------:R-:W2:Y:S04]  /*bc270*/  LDL.LU R3, [R1+0x26c4] ;  /* 0x0026c40001037983 */ /* 0x000ea80000300800 */
[----:B0-----:R-:W3:Y:S04]  /*bc280*/  LDL.LU R4, [R1+0x2b10] ;  /* 0x002b100001047983 */ /* 0x001ee80000300800 */
[----:B------:R0:W-:Y:S04]  /*bc290*/  @P4 STG.E.U16 [R24.64], R21 ;  /* 0x0000001518004986 */ /* 0x0001e8000c101506 */
[----:B0-----:R-:W4:Y:S01]  /*bc2a0*/  LDL.LU R25, [R1+0x26c8] ;  /* 0x0026c80001197983 */ /* 0x001f220000300800 */
[----:B------:R-:W-:-:S04]  /*bc2b0*/  LEA R22, P6, R26, R0, 0x1 ;  /* 0x000000001a167211 */ /* 0x000fc800078c08ff */
[----:B------:R-:W-:Y:S02]  /*bc2c0*/  LEA.HI.X.SX32 R23, R26, R2, 0x1, P6 ;  /* 0x000000021a177211 */ /* 0x000fe400030f0eff */
[----:B------:R-:W-:-:S03]  /*bc2d0*/  PRMT R21, R5, 0x7632, R21 ;  /* 0x0000763205157816 */ /* 0x000fc60000000015 */
        /* <DEDUP_REMOVED lines=8> */
[----:B0-----:R-:W4:Y:S04]  /*bc360*/  LDL.LU R5, [R1+0x2b0c] ;  /* 0x002b0c0001057983 */ /* 0x001f280000300800 */
[----:B------:R0:W-:Y:S04]  /*bc370*/  @P5 STG.E.U16 [R24.64], R21 ;  /* 0x0000001518005986 */ /* 0x0001e8000c101506 */
[----:B0-----:R-:W3:Y:S01]  /*bc380*/  LDL.LU R25, [R1+0x26d0] ;  /* 0x0026d00001197983 */ /* 0x001ee20000300800 */
        /* <DEDUP_REMOVED lines=8> */
[----:B---3--:R-:W-:Y:S02]  /*bc410*/  ISETP.LT.AND P5, PT, R25, c[0x0][0x17c], !P0 ;  /* 0x00005f0019007a0c */ /* 0x008fe400047a1270 */
[----:B------:R-:W-:Y:S02]  /*bc420*/  LEA.HI.X.SX32 R25, R3, R2, 0x1, P6 ;  /* 0x0000000203197211 */ /* 0x000fe400030f0eff */
[----:B------:R-:W2:Y:S04]  /*bc430*/  LDL.LU R3, [R1+0x26d4] ;  /* 0x0026d40001037983 */ /* 0x000ea80000300800 */
[----:B0-----:R-:W3:Y:S04]  /*bc440*/  LDL.LU R6, [R1+0x2b08] ;  /* 0x002b080001067983 */ /* 0x001ee80000300800 */
[----:B------:R0:W-:Y:S04]  /*bc450*/  @P1 STG.E.U16 [R24.64], R21 ;  /* 0x0000001518001986 */ /* 0x0001e8000c101506 */
[----:B0-----:R-:W3:Y:S04]  /*bc460*/  LDL.LU R24, [R1+0x1f0] ;  /* 0x0001f00001187983 */ /* 0x001ee80000300800 */
[----:B------:R-:W4:Y:S01]  /*bc470*/  LDL.LU R25, [R1+0x26d8] ;  /* 0x0026d80001197983 */ /* 0x000f220000300800 */
[----:B------:R-:W-:-:S04]  /*bc480*/  LEA R22, P6, R26, R0, 0x1 ;  /* 0x000000001a167211 */ /* 0x000fc800078c08ff */
[C---:B------:R-:W-:Y:S02]  /*bc490*/  LEA.HI.X.SX32 R23, R26.reuse, R2, 0x1, P6 ;  /* 0x000000021a177211 */ /* 0x040fe400030f0eff */
[----:B--2---:R-:W-:Y:S02]  /*bc4a0*/  ISETP.LT.AND P2, PT, R3, c[0x0][0x17c], !P0 ;  /* 0x00005f0003007a0c */ /* 0x004fe40004741270 */
[----:B------:R-:W-:Y:S01]  /*bc4b0*/  IADD3 R3, R26, c[0x0][0x198], RZ ;  /* 0x000066001a037a10 */ /* 0x000fe20007ffe0ff */
[----:B---3--:R-:W-:Y:S01]  /*bc4c0*/  IMAD.MOV.U32 R21, RZ, RZ, R24 ;  /* 0x000000ffff157224 */ /* 0x008fe200078e0018 */
[----:B----4-:R-:W-:-:S03]  /*bc4d0*/  ISETP.LT.AND P1, PT, R25, c[0x0][0x17c], !P0 ;  /* 0x00005f0019007a0c */ /* 0x010fc60004721270 */
[----:B------:R-:W-:Y:S01]  /*bc4e0*/  IMAD.MOV.U32 R25, RZ, RZ, R21 ;  /* 0x000000ffff197224 */ /* 0x000fe200078e0015 */
[C---:B------:R-:W-:Y:S02]  /*bc4f0*/  LEA R24, P6, R3.reuse, R0, 0x1 ;  /* 0x0000000003187211 */ /* 0x040fe400078c08ff */
[C---:B------:R-:W-:Y:S02]  /*bc500*/  IADD3 R21, R3.reuse, c[0x0][0x198], RZ ;  /* 0x0000660003157a10 */ /* 0x040fe40007ffe0ff */
[----:B------:R0:W-:Y:S02]  /*bc510*/  @P4 STG.E.U16 [R22.64], R25 ;  /* 0x0000001916004986 */ /* 0x0001e4000c101506 */
[----:B0-----:R-:W-:Y:S01]  /*bc520*/  IMAD.MOV.U32 R23, RZ, RZ, R25 ;  /* 0x000000ffff177224 */ /* 0x001fe200078e0019 */
[----:B------:R-:W-:Y:S02]  /*bc530*/  LEA.HI.X.SX32 R25, R3, R2, 0x1, P6 ;  /* 0x0000000203197211 */ /* 0x000fe400030f0eff */
[----:B------:R-:W2:Y:S01]  /*bc540*/  LDL.LU R3, [R1+0x26dc] ;  /* 0x0026dc0001037983 */ /* 0x000ea20000300800 */
[----:B------:R-:W-:-:S02]  /*bc550*/  LEA R22, P6, R21, R0, 0x1 ;  /* 0x0000000015167211 */ /* 0x000fc400078c08ff */
[----:B------:R-:W-:Y:S02]  /*bc560*/  PRMT R26, R23, 0x7632, R26 ;  /* 0x00007632171a7816 */ /* 0x000fe4000000001a */
[----:B------:R-:W-:-:S03]  /*bc570*/  LEA.HI.X.SX32 R23, R21, R2, 0x1, P6 ;  /* 0x0000000215177211 */ /* 0x000fc600030f0eff */
[----:B------:R0:W-:Y:S01]  /*bc580*/  @P3 STG.E.U16 [R24.64], R26 ;  /* 0x0000001a18003986 */ /* 0x0001e2000c101506 */
[----:B--2---:R-:W-:Y:S02]  /*bc590*/  ISETP.LT.AND P4, PT, R3, c[0x0][0x17c], !P0 ;  /* 0x00005f0003007a0c */ /* 0x004fe40004781270 */
[----:B------:R-:W-:Y:S02]  /*bc5a0*/  IADD3 R3, R21, c[0x0][0x198], RZ ;  /* 0x0000660015037a10 */ /* 0x000fe40007ffe0ff */
[----:B------:R-:W2:Y:S04]  /*bc5b0*/  LDL.LU R21, [R1+0x1e0] ;  /* 0x0001e00001157983 */ /* 0x000ea80000300800 */
[----:B0-----:R-:W3:Y:S01]  /*bc5c0*/  LDL.LU R25, [R1+0x26e0] ;  /* 0x0026e00001197983 */ /* 0x001ee20000300800 */
[----:B------:R-:W-:-:S02]  /*bc5d0*/  LEA R24, P6, R3, R0, 0x1 ;  /* 0x0000000003187211 */ /* 0x000fc400078c08ff */
[----:B---3--:R-:W-:Y:S01]  /*bc5e0*/  ISETP.LT.AND P3, PT, R25, c[0x0][0x17c], !P0 ;  /* 0x00005f0019007a0c */ /* 0x008fe20004761270 */
[----:B--2---:R-:W-:Y:S01]  /*bc5f0*/  IMAD.MOV.U32 R25, RZ, RZ, R21 ;  /* 0x000000ffff197224 */ /* 0x004fe200078e0015 */
[----:B------:R-:W-:-:S04]  /*bc600*/  IADD3 R21, R3, c[0x0][0x198], RZ ;  /* 0x0000660003157a10 */ /* 0x000fc80007ffe0ff */
[----:B------:R0:W-:Y:S02]  /*bc610*/  @P5 STG.E.U16 [R22.64], R25 ;  /* 0x0000001916005986 */ /* 0x0001e4000c101506 */
[----:B0-----:R-:W-:Y:S01]  /*bc620*/  IMAD.MOV.U32 R23, RZ, RZ, R25 ;  /* 0x000000ffff177224 */ /* 0x001fe200078e0019 */
[----:B------:R-:W-:Y:S02]  /*bc630*/  LEA.HI.X.SX32 R25, R3, R2, 0x1, P6 ;  /* 0x0000000203197211 */ /* 0x000fe400030f0eff */
[----:B------:R-:W2:Y:S01]  /*bc640*/  LDL.LU R3, [R1+0x26e4] ;  /* 0x0026e40001037983 */ /* 0x000ea20000300800 */
[----:B------:R-:W-:Y:S02]  /*bc650*/  LEA R22, P6, R21, R0, 0x1 ;  /* 0x0000000015167211 */ /* 0x000fe400078c08ff */
        /* <DEDUP_REMOVED lines=17> */
[----:B------:R-:W-:-:S02]  /*bc770*/  LEA.HI.X.SX32 R23, R21, R2, 0x1, P6 ;  /* 0x0000000215177211 */ /* 0x000fc400030f0eff */
[----:B--2---:R-:W-:Y:S02]  /*bc780*/  ISETP.LT.AND P1, PT, R3, c[0x0][0x17c], !P0 ;  /* 0x00005f0003007a0c */ /* 0x004fe40004721270 */
[----:B------:R-:W-:Y:S02]  /*bc790*/  IADD3 R3, R21, c[0x0][0x198], RZ ;  /* 0x0000660015037a10 */ /* 0x000fe40007ffe0ff */
[----:B------:R-:W2:Y:S04]  /*bc7a0*/  LDL.LU R21, [R1+0x26f0] ;  /* 0x0026f00001157983 */ /* 0x000ea80000300800 */
[----:B------:R0:W-:Y:S04]  /*bc7b0*/  @P4 STG.E.U16 [R24.64], R26 ;  /* 0x0000001a18004986 */ /* 0x0001e8000c101506 */
[----:B------:R1:W-:Y:S01]  /*bc7c0*/  @P3 STG.E.U16 [R22.64], R8 ;  /* 0x0000000816003986 */ /* 0x0003e2000c101506 */
[----:B0-----:R-:W-:-:S03]  /*bc7d0*/  LEA R24, P6, R3, R0, 0x1 ;  /* 0x0000000003187211 */ /* 0x001fc600078c08ff */
[----:B------:R-:W3:Y:S01]  /*bc7e0*/  LDL.LU R26, [R1+0x1a0] ;  /* 0x0001a000011a7983 */ /* 0x000ee20000300800 */
[----:B------:R-:W-:Y:S02]  /*bc7f0*/  LEA.HI.X.SX32 R25, R3, R2, 0x1, P6 ;  /* 0x0000000203197211 */ /* 0x000fe400030f0eff */
[----:B-1----:R-:W-:-:S05]  /*bc800*/  PRMT R8, R8, 0x7632, R8 ;  /* 0x0000763208087816 */ /* 0x002fca0000000008 */
[----:B------:R0:W-:Y:S01]  /*bc810*/  @P5 STG.E.U16 [R24.64], R8 ;  /* 0x0000000818005986 */ /* 0x0001e2000c101506 */
[----:B--2---:R-:W-:Y:S02]  /*bc820*/  ISETP.LT.AND P4, PT, R21, c[0x0][0x17c], !P0 ;  /* 0x00005f0015007a0c */ /* 0x004fe40004781270 */
[----:B------:R-:W-:Y:S02]  /*bc830*/  IADD3 R21, R3, c[0x0][0x198], RZ ;  /* 0x0000660003157a10 */ /* 0x000fe40007ffe0ff */
[----:B------:R-:W2:Y:S04]  /*bc840*/  LDL.LU R3, [R1+0x26f4] ;  /* 0x0026f40001037983 */ /* 0x000ea80000300800 */
[----:B0-----:R-:W4:Y:S04]  /*bc850*/  LDL.LU R24, [R1+0x220] ;  /* 0x0002200001187983 */ /* 0x001f280000300800 */
[----:B------:R-:W3:Y:S01]  /*bc860*/  LDL.LU R25, [R1+0x26f8] ;  /* 0x0026f80001197983 */ /* 0x000ee20000300800 */
[----:B------:R-:W-:-:S04]  /*bc870*/  LEA R22, P6, R21, R0, 0x1 ;  /* 0x0000000015167211 */ /* 0x000fc800078c08ff */
[----:B------:R-:W-:Y:S02]  /*bc880*/  LEA.HI.X.SX32 R23, R21, R2, 0x1, P6 ;  /* 0x0000000215177211 */ /* 0x000fe400030f0eff */
[----:B--2---:R-:W-:Y:S01]  /*bc890*/  ISETP.LT.AND P3, PT, R3, c[0x0][0x17c], !P0 ;  /* 0x00005f0003007a0c */ /* 0x004fe20004761270 */
[----:B----4-:R-:W-:Y:S01]  /*bc8a0*/  IMAD.MOV.U32 R8, RZ, RZ, R24 ;  /* 0x000000ffff087224 */ /* 0x010fe200078e0018 */
[----:B------:R-:W-:Y:S02]  /*bc8b0*/  IADD3 R3, R21, c[0x0][0x198], RZ ;  /* 0x0000660015037a10 */ /* 0x000fe40007ffe0ff */
[----:B---3--:R-:W-:Y:S01]  /*bc8c0*/  ISETP.LT.AND P5, PT, R25, c[0x0][0x17c], !P0 ;  /* 0x00005f0019007a0c */ /* 0x008fe200047a1270 */
[----:B------:R-:W-:Y:S01]  /*bc8d0*/  IMAD.MOV.U32 R25, RZ, RZ, R8 ;  /* 0x000000ffff197224 */ /* 0x000fe200078e0008 */
[C---:B------:R-:W-:Y:S02]  /*bc8e0*/  LEA R24, P6, R3.reuse, R0, 0x1 ;  /* 0x0000000003187211 */ /* 0x040fe400078c08ff */
[----:B------:R-:W-:-:S02]  /*bc8f0*/  IADD3 R8, R3, c[0x0][0x198], RZ ;  /* 0x0000660003087a10 */ /* 0x000fc40007ffe0ff */
[----:B------:R0:W-:Y:S02]  /*bc900*/  @P2 STG.E.U16 [R22.64], R25 ;  /* 0x0000001916002986 */ /* 0x0001e4000c101506 */
[----:B0-----:R-:W-:Y:S01]  /*bc910*/  IMAD.MOV.U32 R23, RZ, RZ, R25 ;  /* 0x000000ffff177224 */ /* 0x001fe200078e0019 */
[----:B------:R-:W-:Y:S02]  /*bc920*/  LEA.HI.X.SX32 R25, R3, R2, 0x1, P6 ;  /* 0x0000000203197211 */ /* 0x000fe400030f0eff */
[----:B------:R-:W2:Y:S01]  /*bc930*/  LDL.LU R3, [R1+0x26fc] ;  /* 0x0026fc0001037983 */ /* 0x000ea20000300800 */
[C---:B------:R-:W-:Y:S02]  /*bc940*/  LEA R22, P6, R8.reuse, R0, 0x1 ;  /* 0x0000000008167211 */ /* 0x040fe400078c08ff */
        /* <DEDUP_REMOVED lines=15> */
[C---:B------:R-:W-:Y:S02]  /*bca40*/  LEA R22, P6, R8.reuse, R0, 0x1 ;  /* 0x0000000008167211 */ /* 0x040fe400078c08ff */
[----:B------:R-:W-:Y:S02]  /*bca50*/  PRMT R21, R23, 0x7632, R21 ;  /* 0x0000763217157816 */ /* 0x000fe40000000015 */
[----:B------:R-:W-:-:S02]  /*bca60*/  LEA.HI.X.SX32 R23, R8, R2, 0x1, P6 ;  /* 0x0000000208177211 */ /* 0x000fc400030f0eff */
[----:B--2---:R-:W-:Y:S02]  /*bca70*/  ISETP.LT.AND P4, PT, R3, c[0x0][0x17c], !P0 ;  /* 0x00005f0003007a0c */ /* 0x004fe40004781270 */
[----:B------:R-:W-:Y:S02]  /*bca80*/  IADD3 R3, R8, c[0x0][0x198], RZ ;  /* 0x0000660008037a10 */ /* 0x000fe40007ffe0ff */
[----:B------:R-:W2:Y:S04]  /*bca90*/  LDL.LU R8, [R1+0x2708] ;  /* 0x0027080001087983 */ /* 0x000ea80000300800 */
[----:B------:R0:W-:Y:S02]  /*bcaa0*/  @P3 STG.E.U16 [R24.64], R21 ;  /* 0x0000001518003986 */ /* 0x0001e4000c101506 */
[----:B0-----:R-:W-:-:S04]  /*bcab0*/  LEA R24, P6, R3, R0, 0x1 ;  /* 0x0000000003187211 */ /* 0x001fc800078c08ff */
[C---:B------:R-:W-:Y:S02]  /*bcac0*/  LEA.HI.X.SX32 R25, R3.reuse, R2, 0x1, P6 ;  /* 0x0000000203197211 */ /* 0x040fe400030f0eff */
[----:B--2---:R-:W-:Y:S02]  /*bcad0*/  ISETP.LT.AND P3, PT, R8, c[0x0][0x17c], !P0 ;  /* 0x00005f0008007a0c */ /* 0x004fe40004761270 */
[----:B------:R-:W-:Y:S02]  /*bcae0*/  IADD3 R8, R3, c[0x0][0x198], RZ ;  /* 0x0000660003087a10 */ /* 0x000fe40007ffe0ff */
[----:B------:R-:W2:Y:S04]  /*bcaf0*/  LDL.LU R3, [R1+0x270c] ;  /* 0x00270c0001037983 */ /* 0x000ea80000300800 */
[----:B------:R0:W-:Y:S01]  /*bcb00*/  @P5 STG.E.U16 [R22.64], R26 ;  /* 0x0000001a16005986 */ /* 0x0001e2000c101506 */
[----:B------:R-:W-:-:S02]  /*bcb10*/  PRMT R21, R26, 0x7632, R21 ;  /* 0x000076321a157816 */ /* 0x000fc40000000015 */
[C---:B0-----:R-:W-:Y:S01]  /*bcb20*/  LEA R22, P6, R8.reuse, R0, 0x1 ;  /* 0x0000000008167211 */ /* 0x041fe200078c08ff */
[----:B------:R-:W3:Y:S03]  /*bcb30*/  LDL.LU R26, [R1+0x1c0] ;  /* 0x0001c000011a7983 */ /* 0x000ee60000300800 */
[C---:B------:R-:W-:Y:S02]  /*bcb40*/  LEA.HI.X.SX32 R23, R8.reuse, R2, 0x1, P6 ;  /* 0x0000000208177211 */ /* 0x040fe400030f0eff */
[----:B--2---:R-:W-:Y:S02]  /*bcb50*/  ISETP.LT.AND P5, PT, R3, c[0x0][0x17c], !P0 ;  /* 0x00005f0003007a0c */ /* 0x004fe400047a1270 */
[----:B------:R-:W-:Y:S02]  /*bcb60*/  IADD3 R3, R8, c[0x0][0x198], RZ ;  /* 0x0000660008037a10 */ /* 0x000fe40007ffe0ff */
[----:B------:R-:W2:Y:S04]  /*bcb70*/  LDL.LU R8, [R1+0x2710] ;  /* 0x0027100001087983 */ /* 0x000ea80000300800 */
[----:B------:R0:W-:Y:S02]  /*bcb80*/  @P2 STG.E.U16 [R24.64], R21 ;  /* 0x0000001518002986 */ /* 0x0001e4000c101506 */
[----:B0-----:R-:W-:-:S02]  /*bcb90*/  LEA R24, P6, R3, R0, 0x1 ;  /* 0x0000000003187211 */ /* 0x001fc400078c08ff */
[----:B------:R-:W4:Y:S02]  /*bcba0*/  LDL.LU R21, [R1+0x2720] ;  /* 0x0027200001157983 */ /* 0x000f240000300800 */
[C---:B------:R-:W-:Y:S02]  /*bcbb0*/  LEA.HI.X.SX32 R25, R3.reuse, R2, 0x1, P6 ;  /* 0x0000000203197211 */ /* 0x040fe400030f0eff */
[----:B--2---:R-:W-:Y:S02]  /*bcbc0*/  ISETP.LT.AND P2, PT, R8, c[0x0][0x17c], !P0 ;  /* 0x00005f0008007a0c */ /* 0x004fe40004741270 */
[----:B------:R-:W-:Y:S02]  /*bcbd0*/  IADD3 R8, R3, c[0x0][0x198], RZ ;  /* 0x0000660003087a10 */ /* 0x000fe40007ffe0ff */
[----:B------:R-:W2:Y:S04]  /*bcbe0*/  LDL.LU R3, [R1+0x2714] ;  /* 0x0027140001037983 */ /* 0x000ea80000300800 */
[----:B------:R0:W-:Y:S02]  /*bcbf0*/  @P1 STG.E.U16 [R22.64], R12 ;  /* 0x0000000c16001986 */ /* 0x0001e4000c101506 */
[----:B0-----:R-:W-:-:S02]  /*bcc00*/  PRMT R12, R12, 0x7632, R12 ;  /* 0x000076320c0c7816 */ /* 0x001fc4000000000c */
[----:B------:R-:W-:-:S03]  /*bcc10*/  LEA R22, P6, R8, R0, 0x1 ;  /* 0x0000000008167211 */ /* 0x000fc600078c08ff */
[----:B------:R0:W-:Y:S01]  /*bcc20*/  @P4 STG.E.U16 [R24.64], R12 ;  /* 0x0000000c18004986 */ /* 0x0001e2000c101506 */
[C---:B------:R-:W-:Y:S02]  /*bcc30*/  LEA.HI.X.SX32 R23, R8.reuse, R2, 0x1, P6 ;  /* 0x0000000208177211 */ /* 0x040fe400030f0eff */
[----:B--2---:R-:W-:Y:S02]  /*bcc40*/  ISETP.LT.AND P1, PT, R3, c[0x0][0x17c], !P0 ;  /* 0x00005f0003007a0c */ /* 0x004fe40004721270 */
[----:B------:R-:W-:Y:S02]  /*bcc50*/  IADD3 R3, R8, c[0x0][0x198], RZ ;  /* 0x0000660008037a10 */ /* 0x000fe40007ffe0ff */
[----:B------:R-:W2:Y:S04]  /*bcc60*/  LDL.LU R8, [R1+0x210] ;  /* 0x0002100001087983 */ /* 0x000ea80000300800 */
[----:B0-----:R-:W2:Y:S01]  /*bcc70*/  LDL.LU R25, [R1+0x2718] ;  /* 0x0027180001197983 */ /* 0x001ea20000300800 */
[----:B------:R-:W-:-:S02]  /*bcc80*/  LEA R24, P6, R3, R0, 0x1 ;  /* 0x0000000003187211 */ /* 0x000fc400078c08ff */
[----:B--2---:R-:W-:Y:S01]  /*bcc90*/  ISETP.LT.AND P4, PT, R25, c[0x0][0x17c], !P0 ;  /* 0x00005f0019007a0c */ /* 0x004fe20004781270 */
[----:B------:R-:W-:Y:S01]  /*bcca0*/  IMAD.MOV.U32 R25, RZ, RZ, R8 ;  /* 0x000000ffff197224 */ /* 0x000fe200078e0008 */
[----:B------:R-:W-:-:S04]  /*bccb0*/  IADD3 R8, R3, c[0x0][0x198], RZ ;  /* 0x0000660003087a10 */ /* 0x000fc80007ffe0ff */
        /* <DEDUP_REMOVED lines=8> */
[----:B----4-:R-:W-:-:S03]  /*bcd40*/  ISETP.LT.AND P5, PT, R21, c[0x0][0x17c], !P0 ;  /* 0x00005f0015007a0c */ /* 0x010fc600047a1270 */
[----:B------:R-:W4:Y:S01]  /*bcd50*/  LDL.LU R21, [R1+0x272c] ;  /* 0x00272c0001157983 */ /* 0x000f220000300800 */
[----:B--2---:R-:W-:Y:S02]  /*bcd60*/  ISETP.LT.AND P3, PT, R3, c[0x0][0x17c], !P0 ;  /* 0x00005f0003007a0c */ /* 0x004fe40004761270 */
[----:B------:R-:W-:-:S04]  /*bcd70*/  IADD3 R3, R8, c[0x0][0x198], RZ ;  /* 0x0000660008037a10 */ /* 0x000fc80007ffe0ff */
[C---:B0-----:R-:W-:Y:S02]  /*bcd80*/  LEA R24, P6, R3.reuse, R0, 0x1 ;  /* 0x0000000003187211 */ /* 0x041fe400078c08ff */
[C---:B------:R-:W-:Y:S02]  /*bcd90*/  IADD3 R8, R3.reuse, c[0x0][0x198], RZ ;  /* 0x0000660003087a10 */ /* 0x040fe40007ffe0ff */
[----:B------:R-:W-:Y:S02]  /*bcda0*/  LEA.HI.X.SX32 R25, R3, R2, 0x1, P6 ;  /* 0x0000000203197211 */ /* 0x000fe400030f0eff */
[----:B------:R-:W2:Y:S04]  /*bcdb0*/  LDL.LU R3, [R1+0x2724] ;  /* 0x0027240001037983 */ /* 0x000ea80000300800 */
[----:B---3--:R0:W-:Y:S01]  /*bcdc0*/  @P2 STG.E.U16 [R22.64], R26 ;  /* 0x0000001a16002986 */ /* 0x0081e2000c101506 */
[----:B------:R-:W-:-:S02]  /*bcdd0*/  PRMT R12, R26, 0x7632, R12 ;  /* 0x000076321a0c7816 */ /* 0x000fc4000000000c */
[C---:B0-----:R-:W-:Y:S01]  /*bcde0*/  LEA R22, P6, R8.reuse, R0, 0x1 ;  /* 0x0000000008167211 */ /* 0x041fe200078c08ff */
[----:B------:R-:W3:Y:S03]  /*bcdf0*/  LDL.LU R26, [R1+0x2730] ;  /* 0x00273000011a7983 */ /* 0x000ee60000300800 */
[C---:B------:R-:W-:Y:S02]  /*bce00*/  LEA.HI.X.SX32 R23, R8.reuse, R2, 0x1, P6 ;  /* 0x0000000208177211 */ /* 0x040fe400030f0eff */
[----:B--2---:R-:W-:Y:S02]  /*bce10*/  ISETP.LT.AND P2, PT, R3, c[0x0][0x17c], !P0 ;  /* 0x00005f0003007a0c */ /* 0x004fe40004741270 */
[----:B------:R-:W-:Y:S02]  /*bce20*/  IADD3 R3, R8, c[0x0][0x198], RZ ;  /* 0x0000660008037a10 */ /* 0x000fe40007ffe0ff */
[----:B------:R-:W2:Y:S04]  /*bce30*/  LDL.LU R8, [R1+0x2728] ;  /* 0x0027280001087983 */ /* 0x000ea80000300800 */
[----:B------:R0:W-:Y:S04]  /*bce40*/  @P1 STG.E.U16 [R24.64], R12 ;  /* 0x0000000c18001986 */ /* 0x0001e8000c101506 */
[----:B------:R1:W-:Y:S01]  /*bce50*/  @P4 STG.E.U16 [R22.64], R4 ;  /* 0x0000000416004986 */ /* 0x0003e2000c101506 */
[----:B0-----:R-:W-:-:S04]  /*bce60*/  LEA R24, P6, R3, R0, 0x1 ;  /* 0x0000000003187211 */ /* 0x001fc800078c08ff */
[----:B------:R-:W-:Y:S02]  /*bce70*/  LEA.HI.X.SX32 R25, R3, R2, 0x1, P6 ;  /* 0x0000000203197211 */ /* 0x000fe400030f0eff */
[----:B-1----:R-:W-:Y:S02]  /*bce80*/  PRMT R4, R4, 0x7632, R4 ;  /* 0x0000763204047816 */ /* 0x002fe40000000004 */
[----:B----4-:R-:W-:Y:S02]  /*bce90*/  ISETP.LT.AND P4, PT, R21, c[0x0][0x17c], !P0 ;  /* 0x00005f0015007a0c */ /* 0x010fe40004781270 */
[----:B------:R-:W4:Y:S04]  /*bcea0*/  LDL.LU R21, [R1+0x2738] ;  /* 0x0027380001157983 */ /* 0x000f280000300800 */
[----:B------:R0:W-:Y:S01]  /*bceb0*/  @P3 STG.E.U16 [R24.64], R4 ;  /* 0x0000000418003986 */ /* 0x0001e2000c101506 */
[----:B---3--:R-:W-:-:S03]  /*bcec0*/  ISETP.LT.AND P3, PT, R26, c[0x0][0x17c], !P0 ;  /* 0x00005f001a007a0c */ /* 0x008fc60004761270 */
[----:B------:R-:W3:Y:S01]  /*bced0*/  LDL.LU R26, [R1+0x240] ;  /* 0x00024000011a7983 */ /* 0x000ee20000300800 */
[----:B--2---:R-:W-:Y:S02]  /*bcee0*/  ISETP.LT.AND P1, PT, R8, c[0x0][0x17c], !P0 ;  /* 0x00005f0008007a0c */ /* 0x004fe40004721270 */
[----:B------:R-:W-:-:S04]  /*bcef0*/  IADD3 R8, R3, c[0x0][0x198], RZ ;  /* 0x0000660003087a10 */ /* 0x000fc80007ffe0ff */
[C---:B------:R-:W-:Y:S02]  /*bcf00*/  LEA R22, P6, R8.reuse, R0, 0x1 ;  /* 0x0000000008167211 */ /* 0x040fe400078c08ff */
[C---:B------:R-:W-:Y:S02]  /*bcf10*/  IADD3 R3, R8.reuse, c[0x0][0x198], RZ ;  /* 0x0000660008037a10 */ /* 0x040fe40007ffe0ff */
[----:B------:R-:W-:Y:S02]  /*bcf20*/  LEA.HI.X.SX32 R23, R8, R2, 0x1, P6 ;  /* 0x0000000208177211 */ /* 0x000fe400030f0eff */
[C---:B0-----:R-:W-:Y:S02]  /*bcf30*/  LEA R24, P6, R3.reuse, R0, 0x1 ;  /* 0x0000000003187211 */ /* 0x041fe400078c08ff */
[C---:B------:R-:W-:Y:S02]  /*bcf40*/  IADD3 R4, R3.reuse, c[0x0][0x198], RZ ;  /* 0x0000660003047a10 */ /* 0x040fe40007ffe0ff */
[----:B------:R-:W-:-:S02]  /*bcf50*/  LEA.HI.X.SX32 R25, R3, R2, 0x1, P6 ;  /* 0x0000000203197211 */ /* 0x000fc400030f0eff */
[----:B------:R-:W2:Y:S04]  /*bcf60*/  LDL.LU R3, [R1+0x2734] ;  /* 0x0027340001037983 */ /* 0x000ea80000300800 */
[----:B------:R0:W-:Y:S02]  /*bcf70*/  @P5 STG.E.U16 [R22.64], R16 ;  /* 0x0000001016005986 */ /* 0x0001e4000c101506 */
[----:B0-----:R-:W-:-:S04]  /*bcf80*/  LEA R22, P6, R4, R0, 0x1 ;  /* 0x0000000004167211 */ /* 0x001fc800078c08ff */
[C---:B------:R-:W-:Y:S02]  /*bcf90*/  LEA.HI.X.SX32 R23, R4.reuse, R2, 0x1, P6 ;  /* 0x0000000204177211 */ /* 0x040fe400030f0eff */
[----:B--2---:R-:W-:Y:S02]  /*bcfa0*/  ISETP.LT.AND P5, PT, R3, c[0x0][0x17c], !P0 ;  /* 0x00005f0003007a0c */ /* 0x004fe400047a1270 */
[----:B------:R-:W-:Y:S02]  /*bcfb0*/  IADD3 R3, R4, c[0x0][0x198], RZ ;  /* 0x0000660004037a10 */ /* 0x000fe40007ffe0ff */
[----:B------:R-:W2:Y:S01]  /*bcfc0*/  LDL.LU R4, [R1+0x200] ;  /* 0x0002000001047983 */ /* 0x000ea20000300800 */
[----:B------:R-:W-:-:S05]  /*bcfd0*/  PRMT R8, R16, 0x7632, R8 ;  /* 0x0000763210087816 */ /* 0x000fca0000000008 */
[----:B------:R0:W-:Y:S01]  /*bcfe0*/  @P2 STG.E.U16 [R24.64], R8 ;  /* 0x0000000818002986 */ /* 0x0001e2000c101506 */
[----:B----4-:R-:W-:-:S03]  /*bcff0*/  ISETP.LT.AND P2, PT, R21, c[0x0][0x17c], !P0 ;  /* 0x00005f0015007a0c */ /* 0x010fc60004741270 */
[----:B------:R-:W4:Y:S01]  /*bd000*/  LDL.LU R21, [R1+0x2744] ;  /* 0x0027440001157983 */ /* 0x000f220000300800 */
[C---:B0-----:R-:W-:Y:S01]  /*bd010*/  LEA R24, P6, R3.reuse, R0, 0x1 ;  /* 0x0000000003187211 */ /* 0x041fe200078c08ff */
        /* <DEDUP_REMOVED lines=18> */
[----:B------:R0:W-:Y:S01]  /*bd140*/  @P3 STG.E.U16 [R22.64], R25 ;  /* 0x0000001916003986 */ /* 0x0001e2000c101506 */
[----:B----4-:R-:W-:-:S03]  /*bd150*/  ISETP.LT.AND P3, PT, R21, c[0x0][0x17c], !P0 ;  /* 0x00005f0015007a0c */ /* 0x010fc60004761270 */
[----:B------:R-:W2:Y:S01]  /*bd160*/  LDL.LU R21, [R1+0x2750] ;  /* 0x0027500001157983 */ /* 0x000ea20000300800 */
[----:B0-----:R-:W-:Y:S01]  /*bd170*/  IMAD.MOV.U32 R23, RZ, RZ, R25 ;  /* 0x000000ffff177224 */ /* 0x001fe200078e0019 */
[----:B------:R-:W-:Y:S02]  /*bd180*/  LEA.HI.X.SX32 R25, R3, R2, 0x1, P6 ;  /* 0x0000000203197211 */ /* 0x000fe400030f0eff */
[C---:B------:R-:W-:Y:S02]  /*bd190*/  LEA R22, P6, R4.reuse, R0, 0x1 ;  /* 0x0000000004167211 */ /* 0x040fe400078c08ff */
[----:B------:R-:W-:Y:S02]  /*bd1a0*/  PRMT R8, R23, 0x7632, R8 ;  /* 0x0000763217087816 */ /* 0x000fe40000000008 */
[C---:B------:R-:W-:Y:S02]  /*bd1b0*/  IADD3 R3, R4.reuse, c[0x0][0x198], RZ ;  /* 0x0000660004037a10 */ /* 0x040fe40007ffe0ff */
[----:B------:R-:W-:-:S02]  /*bd1c0*/  LEA.HI.X.SX32 R23, R4, R2, 0x1, P6 ;  /* 0x0000000204177211 */ /* 0x000fc400030f0eff */
[----:B------:R-:W4:Y:S04]  /*bd1d0*/  LDL.LU R4, [R1+0x2748] ;  /* 0x0027480001047983 */ /* 0x000f280000300800 */
[----:B------:R0:W-:Y:S02]  /*bd1e0*/  @P5 STG.E.U16 [R24.64], R8 ;  /* 0x0000000818005986 */ /* 0x0001e4000c101506 */
[----:B0-----:R-:W-:-:S04]  /*bd1f0*/  LEA R24, P6, R3, R0, 0x1 ;  /* 0x0000000003187211 */ /* 0x001fc800078c08ff */
[C---:B------:R-:W-:Y:S02]  /*bd200*/  LEA.HI.X.SX32 R25, R3.reuse, R2, 0x1, P6 ;  /* 0x0000000203197211 */ /* 0x040fe400030f0eff */
[----:B----4-:R-:W-:Y:S02]  /*bd210*/  ISETP.LT.AND P5, PT, R4, c[0x0][0x17c], !P0 ;  /* 0x00005f0004007a0c */ /* 0x010fe400047a1270 */
[----:B------:R-:W-:Y:S02]  /*bd220*/  IADD3 R4, R3, c[0x0][0x198], RZ ;  /* 0x0000660003047a10 */ /* 0x000fe40007ffe0ff */
[----:B------:R-:W4:Y:S04]  /*bd230*/  LDL.LU R3, [R1+0x274c] ;  /* 0x00274c0001037983 */ /* 0x000f280000300800 */
[----:B---3--:R0:W-:Y:S01]  /*bd240*/  @P2 STG.E.U16 [R22.64], R26 ;  /* 0x0000001a16002986 */ /* 0x0081e2000c101506 */
[----:B------:R-:W-:-:S02]  /*bd250*/  PRMT R8, R26, 0x7632, R8 ;  /* 0x000076321a087816 */ /* 0x000fc40000000008 */
[C---:B0-----:R-:W-:Y:S01]  /*bd260*/  LEA R22, P6, R4.reuse, R0, 0x1 ;  /* 0x0000000004167211 */ /* 0x041fe200078c08ff */
[----:B------:R-:W3:Y:S03]  /*bd270*/  LDL.LU R26, [R1+0x1e4] ;  /* 0x0001e400011a7983 */ /* 0x000ee60000300800 */
[C---:B------:R-:W-:Y:S01]  /*bd280*/  LEA.HI.X.SX32 R23, R4.reuse, R2, 0x1, P6 ;  /* 0x0000000204177211 */ /* 0x040fe200030f0eff */
[----:B------:R0:W-:Y:S01]  /*bd290*/  @P1 STG.E.U16 [R24.64], R8 ;  /* 0x0000000818001986 */ /* 0x0001e2000c101506 */
[----:B--2---:R-:W-:Y:S02]  /*bd2a0*/  ISETP.LT.AND P1, PT, R21, c[0x0][0x17c], !P0 ;  /* 0x00005f0015007a0c */ /* 0x004fe40004721270 */
[----:B----4-:R-:W-:Y:S02]  /*bd2b0*/  ISETP.LT.AND P2, PT, R3, c[0x0][0x17c], !P0 ;  /* 0x00005f0003007a0c */ /* 0x010fe40004741270 */
[----:B------:R-:W-:Y:S01]  /*bd2c0*/  IADD3 R3, R4, c[0x0][0x198], RZ ;  /* 0x0000660004037a10 */ /* 0x000fe20007ffe0ff */
[----:B------:R-:W-:-:S02]  /*bd2d0*/  IMAD.MOV.U32 R4, RZ, RZ, R7 ;  /* 0x000000ffff047224 */ /* 0x000fc400078e0007 */
[----:B------:R-:W2:Y:S02]  /*bd2e0*/  LDL.LU R7, [R1+0x2b04] ;  /* 0x002b040001077983 */ /* 0x000ea40000300800 */
[----:B0-----:R-:W-:Y:S01]  /*bd2f0*/  IMAD.MOV.U32 R25, RZ, RZ, R4 ;  /* 0x000000ffff197224 */ /* 0x001fe200078e0004 */
[C---:B------:R-:W-:Y:S01]  /*bd300*/  LEA R24, P6, R3.reuse, R0, 0x1 ;  /* 0x0000000003187211 */ /* 0x040fe200078c08ff */
[----:B------:R-:W4:Y:S01]  /*bd310*/  LDL.LU R21, [R1+0x275c] ;  /* 0x00275c0001157983 */ /* 0x000f220000300800 */
[----:B------:R-:W-:-:S03]  /*bd320*/  IADD3 R4, R3, c[0x0][0x198], RZ ;  /* 0x0000660003047a10 */ /* 0x000fc60007ffe0ff */
        /* <DEDUP_REMOVED lines=36> */
[C---:B------:R-:W-:Y:S02]  /*bd570*/  LEA.HI.X.SX32 R23, R4.reuse, R2, 0x1, P6 ;  /* 0x0000000204177211 */ /* 0x040fe400030f0eff */
[----:B----4-:R-:W-:Y:S02]  /*bd580*/  ISETP.LT.AND P1, PT, R3, c[0x0][0x17c], !P0 ;  /* 0x00005f0003007a0c */ /* 0x010fe40004721270 */
[----:B------:R-:W-:Y:S02]  /*bd590*/  IADD3 R3, R4, c[0x0][0x198], RZ ;  /* 0x0000660004037a10 */ /* 0x000fe40007ffe0ff */
[----:B------:R-:W4:Y:S04]  /*bd5a0*/  LDL.LU R4, [R1+0x1b4] ;  /* 0x0001b40001047983 */ /* 0x000f280000300800 */
[----:B------:R0:W-:Y:S01]  /*bd5b0*/  @P4 STG.E.U16 [R24.64], R8 ;  /* 0x0000000818004986 */ /* 0x0001e2000c101506 */
[----:B--2---:R-:W-:-:S03]  /*bd5c0*/  ISETP.LT.AND P4, PT, R21, c[0x0][0x17c], !P0 ;  /* 0x00005f0015007a0c */ /* 0x004fc60004781270 */
[----:B------:R-:W2:Y:S01]  /*bd5d0*/  LDL.LU R21, [R1+0x2774] ;  /* 0x0027740001157983 */ /* 0x000ea20000300800 */
[C---:B0-----:R-:W-:Y:S01]  /*bd5e0*/  LEA R24, P6, R3.reuse, R0, 0x1 ;  /* 0x0000000003187211 */ /* 0x041fe200078c08ff */
[----:B----4-:R-:W-:Y:S01]  /*bd5f0*/  IMAD.MOV.U32 R25, RZ, RZ, R4 ;  /* 0x000000ffff197224 */ /* 0x010fe200078e0004 */
[----:B------:R-:W-:-:S04]  /*bd600*/  IADD3 R4, R3, c[0x0][0x198], RZ ;  /* 0x0000660003047a10 */ /* 0x000fc80007ffe0ff */
[----:B------:R0:W-:Y:S02]  /*bd610*/  @P3 STG.E.U16 [R22.64], R25 ;  /* 0x0000001916003986 */ /* 0x0001e4000c101506 */
[----:B0-----:R-:W-:Y:S01]  /*bd620*/  IMAD.MOV.U32 R23, RZ, RZ, R25 ;  /* 0x000000ffff177224 */ /* 0x001fe200078e0019 */
[----:B------:R-:W-:Y:S02]  /*bd630*/  LEA.HI.X.SX32 R25, R3, R2, 0x1, P6 ;  /* 0x0000000203197211 */ /* 0x000fe400030f0eff */
[----:B------:R-:W4:Y:S01]  /*bd640*/  LDL.LU R3, [R1+0x276c] ;  /* 0x00276c0001037983 */ /* 0x000f220000300800 */
[C---:B------:R-:W-:Y:S02]  /*bd650*/  LEA R22, P6, R4.reuse, R0, 0x1 ;  /* 0x0000000004167211 */ /* 0x040fe400078c08ff */
[----:B------:R-:W-:Y:S02]  /*bd660*/  PRMT R8, R23, 0x7632, R8 ;  /* 0x0000763217087816 */ /* 0x000fe40000000008 */
[----:B------:R-:W-:-:S03]  /*bd670*/  LEA.HI.X.SX32 R23, R4, R2, 0x1, P6 ;  /* 0x0000000204177211 */ /* 0x000fc600030f0eff */
[----:B------:R-:W-:Y:S04]  /*bd680*/  @P5 STG.E.U16 [R24.64], R8 ;  /* 0x0000000818005986 */ /* 0x000fe8000c101506 */
[----:B------:R0:W-:Y:S04]  /*bd690*/  @P2 STG.E.U16 [R22.64], R9 ;  /* 0x0000000916002986 */ /* 0x0001e8000c101506 */
[----:B0-----:R-:W5:Y:S01]  /*bd6a0*/  LDL.LU R23, [R1+0x2778] ;  /* 0x0027780001177983 */ /* 0x001f620000300800 */
[----:B------:R-:W-:Y:S02]  /*bd6b0*/  PRMT R12, R9, 0x7632, R12 ;  /* 0x00007632090c7816 */ /* 0x000fe4000000000c */
[----:B--2---:R-:W-:-:S02]  /*bd6c0*/  ISETP.LT.AND P2, PT, R21, c[0x0][0x17c], !P0 ;  /* 0x00005f0015007a0c */ /* 0x004fc40004741270 */
[----:B---3--:R-:W-:Y:S01]  /*bd6d0*/  ISETP.LT.AND P5, PT, R26, c[0x0][0x17c], !P0 ;  /* 0x00005f001a007a0c */ /* 0x008fe200047a1270 */
[----:B------:R-:W2:Y:S04]  /*bd6e0*/  LDL.LU R21, [R1+0x2780] ;  /* 0x0027800001157983 */ /* 0x000ea80000300800 */
[----:B------:R-:W3:Y:S01]  /*bd6f0*/  LDL.LU R26, [R1+0x1a4] ;  /* 0x0001a400011a7983 */ /* 0x000ee20000300800 */
[----:B----4-:R-:W-:Y:S02]  /*bd700*/  ISETP.LT.AND P3, PT, R3, c[0x0][0x17c], !P0 ;  /* 0x00005f0003007a0c */ /* 0x010fe40004761270 */
        /* <DEDUP_REMOVED lines=8> */
[C---:B------:R-:W-:Y:S02]  /*bd790*/  LEA R22, P6, R3.reuse, R0, 0x1 ;  /* 0x0000000003167211 */ /* 0x040fe400078c08ff */
[----:B------:R-:W-:Y:S02]  /*bd7a0*/  IADD3 R4, R3, c[0x0][0x198], RZ ;  /* 0x0000660003047a10 */ /* 0x000fe40007ffe0ff */
[----:B-----5:R-:W-:Y:S01]  /*bd7b0*/  ISETP.LT.AND P1, PT, R23, c[0x0][0x17c], !P0 ;  /* 0x00005f0017007a0c */ /* 0x020fe20004721270 */
[----:B0-----:R-:W4:Y:S01]  /*bd7c0*/  LDL.LU R24, [R1+0x224] ;  /* 0x0002240001187983 */ /* 0x001f220000300800 */
[----:B------:R-:W-:-:S03]  /*bd7d0*/  LEA.HI.X.SX32 R23, R3, R2, 0x1, P6 ;  /* 0x0000000203177211 */ /* 0x000fc600030f0eff */
[----:B------:R-:W5:Y:S04]  /*bd7e0*/  LDL.LU R3, [R1+0x277c] ;  /* 0x00277c0001037983 */ /* 0x000f680000300800 */
[----:B----4-:R0:W-:Y:S01]  /*bd7f0*/  @P4 STG.E.U16 [R8.64], R24 ;  /* 0x0000001808004986 */ /* 0x0101e2000c101506 */
[----:B------:R-:W-:Y:S02]  /*bd800*/  PRMT R12, R24, 0x7632, R12 ;  /* 0x00007632180c7816 */ /* 0x000fe4000000000c */
[----:B-----5:R-:W-:Y:S02]  /*bd810*/  ISETP.LT.AND P4, PT, R3, c[0x0][0x17c], !P0 ;  /* 0x00005f0003007a0c */ /* 0x020fe40004781270 */
[C---:B------:R-:W-:Y:S02]  /*bd820*/  IADD3 R3, R4.reuse, c[0x0][0x198], RZ ;  /* 0x0000660004037a10 */ /* 0x040fe40007ffe0ff */
[C---:B0-----:R-:W-:Y:S01]  /*bd830*/  LEA R8, P6, R4.reuse, R0, 0x1 ;  /* 0x0000000004087211 */ /* 0x041fe200078c08ff */
[----:B------:R-:W4:Y:S03]  /*bd840*/  LDL.LU R24, [R1+0x2788] ;  /* 0x0027880001187983 */ /* 0x000f260000300800 */
[----:B------:R-:W-:-:S02]  /*bd850*/  LEA.HI.X.SX32 R9, R4, R2, 0x1, P6 ;  /* 0x0000000204097211 */ /* 0x000fc400030f0eff */
[----:B------:R-:W5:Y:S04]  /*bd860*/  LDL.LU R4, [R1+0x1d4] ;  /* 0x0001d40001047983 */ /* 0x000f680000300800 */
[----:B------:R0:W-:Y:S01]  /*bd870*/  @P3 STG.E.U16 [R22.64], R12 ;  /* 0x0000000c16003986 */ /* 0x0001e2000c101506 */
[----:B--2---:R-:W-:-:S03]  /*bd880*/  ISETP.LT.AND P3, PT, R21, c[0x0][0x17c], !P0 ;  /* 0x00005f0015007a0c */ /* 0x004fc60004761270 */
[----:B------:R-:W2:Y:S01]  /*bd890*/  LDL.LU R21, [R1+0x278c] ;  /* 0x00278c0001157983 */ /* 0x000ea20000300800 */
[C---:B0-----:R-:W-:Y:S01]  /*bd8a0*/  LEA R22, P6, R3.reuse, R0, 0x1 ;  /* 0x0000000003167211 */ /* 0x041fe200078c08ff */
[----:B-----5:R-:W-:Y:S01]  /*bd8b0*/  IMAD.MOV.U32 R23, RZ, RZ, R4 ;  /* 0x000000ffff177224 */ /* 0x020fe200078e0004 */
[----:B------:R-:W-:-:S04]  /*bd8c0*/  IADD3 R4, R3, c[0x0][0x198], RZ ;  /* 0x0000660003047a10 */ /* 0x000fc80007ffe0ff */
[----:B------:R0:W-:Y:S02]  /*bd8d0*/  @P5 STG.E.U16 [R8.64], R23 ;  /* 0x0000001708005986 */ /* 0x0001e4000c101506 */
[----:B0-----:R-:W-:Y:S01]  /*bd8e0*/  IMAD.MOV.U32 R9, RZ, RZ, R23 ;  /* 0x000000ffff097224 */ /* 0x001fe200078e0017 */
[----:B------:R-:W-:Y:S02]  /*bd8f0*/  LEA.HI.X.SX32 R23, R3, R2, 0x1, P6 ;  /* 0x0000000203177211 */ /* 0x000fe400030f0eff */
[----:B------:R-:W5:Y:S02]  /*bd900*/  LDL.LU R3, [R1+0x2784] ;  /* 0x0027840001037983 */ /* 0x000f640000300800 */
[----:B------:R-:W-:-:S05]  /*bd910*/  PRMT R12, R9, 0x7632, R12 ;  /* 0x00007632090c7816 */ /* 0x000fca000000000c */
[----:B------:R0:W-:Y:S01]  /*bd920*/  @P2 STG.E.U16 [R22.64], R12 ;  /* 0x0000000c16002986 */ /* 0x0001e2000c101506 */
[----:B----4-:R-:W-:-:S03]  /*bd930*/  ISETP.LT.AND P2, PT, R24, c[0x0][0x17c], !P0 ;  /* 0x00005f0018007a0c */ /* 0x010fc60004741270 */
[----:B------:R-:W4:Y:S01]  /*bd940*/  LDL.LU R24, [R1+0x2794] ;  /* 0x0027940001187983 */ /* 0x000f220000300800 */
[----:B------:R-:W-:-:S04]  /*bd950*/  LEA R8, P6, R4, R0, 0x1 ;  /* 0x0000000004087211 */ /* 0x000fc800078c08ff */
[----:B------:R-:W-:-:S05]  /*bd960*/  LEA.HI.X.SX32 R9, R4, R2, 0x1, P6 ;  /* 0x0000000204097211 */ /* 0x000fca00030f0eff */
[----:B---3--:R1:W-:Y:S01]  /*bd970*/  @P1 STG.E.U16 [R8.64], R26 ;  /* 0x0000001a08001986 */ /* 0x0083e2000c101506 */
[----:B--2---:R-:W-:Y:S02]  /*bd980*/  ISETP.LT.AND P1, PT, R21, c[0x0][0x17c], !P0 ;  /* 0x00005f0015007a0c */ /* 0x004fe40004721270 */
[----:B0-----:R-:W-:Y:S01]  /*bd990*/  PRMT R12, R26, 0x7632, R12 ;  /* 0x000076321a0c7816 */ /* 0x001fe2000000000c */
[----:B------:R-:W2:Y:S04]  /*bd9a0*/  LDL.LU R21, [R1+0x2798] ;  /* 0x0027980001157983 */ /* 0x000ea80000300800 */
[----:B-1----:R-:W3:Y:S01]  /*bd9b0*/  LDL.LU R26, [R1+0x1c4] ;  /* 0x0001c400011a7983 */ /* 0x002ee20000300800 */
[----:B-----5:R-:W-:Y:S02]  /*bd9c0*/  ISETP.LT.AND P5, PT, R3, c[0x0][0x17c], !P0 ;  /* 0x00005f0003007a0c */ /* 0x020fe400047a1270 */
[----:B------:R-:W-:-:S04]  /*bd9d0*/  IADD3 R3, R4, c[0x0][0x198], RZ ;  /* 0x0000660004037a10 */ /* 0x000fc80007ffe0ff */
[C---:B------:R-:W-:Y:S02]  /*bd9e0*/  LEA R22, P6, R3.reuse, R0, 0x1 ;  /* 0x0000000003167211 */ /* 0x040fe400078c08ff */
[C---:B------:R-:W-:Y:S02]  /*bd9f0*/  IADD3 R4, R3.reuse, c[0x0][0x198], RZ ;  /* 0x0000660003047a10 */ /* 0x040fe40007ffe0ff */
[----:B------:R-:W-:Y:S02]  /*bda00*/  LEA.HI.X.SX32 R23, R3, R2, 0x1, P6 ;  /* 0x0000000203177211 */ /* 0x000fe400030f0eff */
[C---:B------:R-:W-:Y:S02]  /*bda10*/  LEA R8, P6, R4.reuse, R0, 0x1 ;  /* 0x0000000004087211 */ /* 0x040fe400078c08ff */
[C---:B------:R-:W-:Y:S02]  /*bda20*/  IADD3 R3, R4.reuse, c[0x0][0x198], RZ ;  /* 0x0000660004037a10 */ /* 0x040fe40007ffe0ff */
[----:B------:R-:W-:-:S02]  /*bda30*/  LEA.HI.X.SX32 R9, R4, R2, 0x1, P6 ;  /* 0x0000000204097211 */ /* 0x000fc400030f0eff */
[----:B------:R-:W5:Y:S04]  /*bda40*/  LDL.LU R4, [R1+0x2790] ;  /* 0x0027900001047983 */ /* 0x000f680000300800 */
[----:B------:R0:W-:Y:S04]  /*bda50*/  @P4 STG.E.U16 [R22.64], R12 ;  /* 0x0000000c16004986 */ /* 0x0001e8000c101506 */
[----:B------:R1:W-:Y:S01]  /*bda60*/  @P3 STG.E.U16 [R8.64], R13 ;  /* 0x0000000d08003986 */ /* 0x0003e2000c101506 */
[----:B0-----:R-:W-:-:S04]  /*bda70*/  LEA R22, P6, R3, R0, 0x1 ;  /* 0x0000000003167211 */ /* 0x001fc800078c08ff */
[----:B------:R-:W-:Y:S02]  /*bda80*/  LEA.HI.X.SX32 R23, R3, R2, 0x1, P6 ;  /* 0x0000000203177211 */ /* 0x000fe400030f0eff */
[----:B-1----:R-:W-:Y:S02]  /*bda90*/  PRMT R13, R13, 0x7632, R13 ;  /* 0x000076320d0d7816 */ /* 0x002fe4000000000d */
[----:B----4-:R-:W-:Y:S02]  /*bdaa0*/  ISETP.LT.AND P3, PT, R24, c[0x0][0x17c], !P0 ;  /* 0x00005f0018007a0c */ /* 0x010fe40004761270 */
[----:B------:R-:W4:Y:S04]  /*bdab0*/  LDL.LU R24, [R1+0x27a0] ;  /* 0x0027a00001187983 */ /* 0x000f280000300800 */
[----:B------:R0:W-:Y:S04]  /*bdac0*/  @P5 STG.E.U16 [R22.64], R13 ;  /* 0x0000000d16005986 */ /* 0x0001e8000c101506 */
[----:B0-----:R-:W3:Y:S04]  /*bdad0*/  LDL.LU R22, [R1+0x214] ;  /* 0x0002140001167983 */ /* 0x001ee80000300800 */
[----:B------:R-:W4:Y:S01]  /*bdae0*/  LDL.LU R23, [R1+0x279c] ;  /* 0x00279c0001177983 */ /* 0x000f220000300800 */
[----:B--2---:R-:W-:-:S03]  /*bdaf0*/  ISETP.LT.AND P5, PT, R21, c[0x0][0x17c], !P0 ;  /* 0x00005f0015007a0c */ /* 0x004fc600047a1270 */
[----:B------:R-:W2:Y:S01]  /*bdb00*/  LDL.LU R21, [R1+0x27a4] ;  /* 0x0027a40001157983 */ /* 0x000ea20000300800 */
[----:B-----5:R-:W-:Y:S02]  /*bdb10*/  ISETP.LT.AND P4, PT, R4, c[0x0][0x17c], !P0 ;  /* 0x00005f0004007a0c */ /* 0x020fe40004781270 */
[----:B------:R-:W-:-:S04]  /*bdb20*/  IADD3 R4, R3, c[0x0][0x198], RZ ;  /* 0x0000660003047a10 */ /* 0x000fc80007ffe0ff */
[----:B------:R-:W-:-:S04]  /*bdb30*/  LEA R8, P6, R4, R0, 0x1 ;  /* 0x0000000004087211 */ /* 0x000fc800078c08ff */
[----:B------:R-:W-:-:S05]  /*bdb40*/  LEA.HI.X.SX32 R9, R4, R2, 0x1, P6 ;  /* 0x0000000204097211 */ /* 0x000fca00030f0eff */
[----:B---3--:R0:W-:Y:S01]  /*bdb50*/  @P2 STG.E.U16 [R8.64], R22 ;  /* 0x0000001608002986 */ /* 0x0081e2000c101506 */
[----:B----4-:R-:W-:-:S03]  /*bdb60*/  ISETP.LT.AND P2, PT, R23, c[0x0][0x17c], !P0 ;  /* 0x00005f0017007a0c */ /* 0x010fc60004741270 */
[----:B------:R-:W3:Y:S01]  /*bdb70*/  LDL.LU R23, [R1+0x27a8] ;  /* 0x0027a80001177983 */ /* 0x000ee20000300800 */
[----:B------:R-:W-:-:S04]  /*bdb80*/  IADD3 R3, R4, c[0x0][0x198], RZ ;  /* 0x0000660004037a10 */ /* 0x000fc80007ffe0ff */
[C---:B------:R-:W-:Y:S02]  /*bdb90*/  LEA R12, P6, R3.reuse, R0, 0x1 ;  /* 0x00000000030c7211 */ /* 0x040fe400078c08ff */
[C---:B------:R-:W-:Y:S02]  /*bdba0*/  IADD3 R4, R3.reuse, c[0x0][0x198], RZ ;  /* 0x0000660003047a10 */ /* 0x040fe40007ffe0ff */
[----:B------:R-:W-:Y:S02]  /*bdbb0*/  LEA.HI.X.SX32 R13, R3, R2, 0x1, P6 ;  /* 0x00000002030d7211 */ /* 0x000fe400030f0eff */
[----:B------:R-:W-:Y:S02]  /*bdbc0*/  PRMT R16, R22, 0x7632, R16 ;  /* 0x0000763216107816 */ /* 0x000fe40000000010 */
[C---:B0-----:R-:W-:Y:S01]  /*bdbd0*/  LEA R8, P6, R4.reuse, R0, 0x1 ;  /* 0x0000000004087211 */ /* 0x041fe200078c08ff */
[----:B------:R-:W4:Y:S01]  /*bdbe0*/  LDL.LU R22, [R1+0x27ac] ;  /* 0x0027ac0001167983 */ /* 0x000f220000300800 */
[----:B------:R-:W-:-:S02]  /*bdbf0*/  IADD3 R3, R4, c[0x0][0x198], RZ ;  /* 0x0000660004037a10 */ /* 0x000fc40007ffe0ff */
[----:B------:R-:W-:Y:S01]  /*bdc00*/  LEA.HI.X.SX32 R9, R4, R2, 0x1, P6 ;  /* 0x0000000204097211 */ /* 0x000fe200030f0eff */
[----:B------:R0:W-:Y:S04]  /*bdc10*/  @P1 STG.E.U16 [R12.64], R16 ;  /* 0x000000100c001986 */ /* 0x0001e8000c101506 */
[----:B------:R1:W-:Y:S01]  /*bdc20*/  @P4 STG.E.U16 [R8.64], R26 ;  /* 0x0000001a08004986 */ /* 0x0003e2000c101506 */
[C---:B0-----:R-:W-:Y:S02]  /*bdc30*/  LEA R12, P6, R3.reuse, R0, 0x1 ;  /* 0x00000000030c7211 */ /* 0x041fe400078c08ff */
[----:B------:R-:W-:Y:S02]  /*bdc40*/  PRMT R16, R26, 0x7632, R16 ;  /* 0x000076321a107816 */ /* 0x000fe40000000010 */
[----:B------:R-:W-:-:S02]  /*bdc50*/  LEA.HI.X.SX32 R13, R3, R2, 0x1, P6 ;  /* 0x00000002030d7211 */ /* 0x000fc400030f0eff */
[----:B--2---:R-:W-:Y:S02]  /*bdc60*/  ISETP.LT.AND P4, PT, R21, c[0x0][0x17c], !P0 ;  /* 0x00005f0015007a0c */ /* 0x004fe40004781270 */
[----:B------:R-:W2:Y:S04]  /*bdc70*/  LDL.LU R21, [R1+0x27b0] ;  /* 0x0027b00001157983 */ /* 0x000ea80000300800 */
[----:B------:R0:W-:Y:S01]  /*bdc80*/  @P3 STG.E.U16 [R12.64], R16 ;  /* 0x000000100c003986 */ /* 0x0001e2000c101506 */
[----:B---3--:R-:W-:-:S03]  /*bdc90*/  ISETP.LT.AND P3, PT, R23, c[0x0][0x17c], !P0 ;  /* 0x00005f0017007a0c */ /* 0x008fc60004761270 */
[----:B------:R-:W3:Y:S01]  /*bdca0*/  LDL.LU R23, [R1+0x27b4] ;  /* 0x0027b40001177983 */ /* 0x000ee20000300800 */
[----:B------:R-:W-:-:S04]  /*bdcb0*/  IADD3 R4, R3, c[0x0][0x198], RZ ;  /* 0x0000660003047a10 */ /* 0x000fc80007ffe0ff */
[C---:B-1----:R-:W-:Y:S02]  /*bdcc0*/  LEA R8, P6, R4.reuse, R0, 0x1 ;  /* 0x0000000004087211 */ /* 0x042fe400078c08ff */
[C---:B------:R-:W-:Y:S02]  /*bdcd0*/  IADD3 R3, R4.reuse, c[0x0][0x198], RZ ;  /* 0x0000660004037a10 */ /* 0x040fe40007ffe0ff */
[----:B------:R-:W-:Y:S02]  /*bdce0*/  LEA.HI.X.SX32 R9, R4, R2, 0x1, P6 ;  /* 0x0000000204097211 */ /* 0x000fe400030f0eff */
[C---:B0-----:R-:W-:Y:S02]  /*bdcf0*/  LEA R12, P6, R3.reuse, R0, 0x1 ;  /* 0x00000000030c7211 */ /* 0x041fe400078c08ff */
[----:B------:R-:W-:Y:S02]  /*bdd00*/  ISETP.LT.AND P1, PT, R24, c[0x0][0x17c], !P0 ;  /* 0x00005f0018007a0c */ /* 0x000fe40004721270 */
[C---:B------:R-:W-:Y:S01]  /*bdd10*/  IADD3 R16, R3.reuse, c[0x0][0x198], RZ ;  /* 0x0000660003107a10 */ /* 0x040fe20007ffe0ff */
[----:B------:R0:W-:Y:S01]  /*bdd20*/  @P5 STG.E.U16 [R8.64], R5 ;  /* 0x0000000508005986 */ /* 0x0001e2000c101506 */
[----:B------:R-:W-:-:S02]  /*bdd30*/  LEA.HI.X.SX32 R13, R3, R2, 0x1, P6 ;  /* 0x00000002030d7211 */ /* 0x000fc400030f0eff */
[C---:B------:R-:W-:Y:S02]  /*bdd40*/  LEA R4, P6, R16.reuse, R0, 0x1 ;  /* 0x0000000010047211 */ /* 0x040fe400078c08ff */
[C---:B------:R-:W-:Y:S02]  /*bdd50*/  IADD3 R3, R16.reuse, c[0x0][0x198], RZ ;  /* 0x0000660010037a10 */ /* 0x040fe40007ffe0ff */
[----:B0-----:R-:W-:Y:S02]  /*bdd60*/  PRMT R8, R5, 0x7632, R8 ;  /* 0x0000763205087816 */ /* 0x001fe40000000008 */
[----:B------:R-:W-:-:S03]  /*bdd70*/  LEA.HI.X.SX32 R5, R16, R2, 0x1, P6 ;  /* 0x0000000210057211 */ /* 0x000fc600030f0eff */
[----:B------:R0:W-:Y:S01]  /*bdd80*/  @P2 STG.E.U16 [R12.64], R8 ;  /* 0x000000080c002986 */ /* 0x0001e2000c101506 */
[----:B----4-:R-:W-:-:S03]  /*bdd90*/  ISETP.LT.AND P5, PT, R22, c[0x0][0x17c], !P0 ;  /* 0x00005f0016007a0c */ /* 0x010fc600047a1270 */
[----:B------:R1:W-:Y:S01]  /*bdda0*/  @P1 STG.E.U16 [R4.64], R17 ;  /* 0x0000001104001986 */ /* 0x0003e2000c101506 */
[----:B--2---:R-:W-:-:S03]  /*bddb0*/  ISETP.LT.AND P2, PT, R21, c[0x0][0x17c], !P0 ;  /* 0x00005f0015007a0c */ /* 0x004fc60004741270 */
[----:B------:R-:W2:Y:S01]  /*bddc0*/  LDL.LU R22, [R1+0x27b8] ;  /* 0x0027b80001167983 */ /* 0x000ea20000300800 */
[----:B0-----:R-:W-:-:S03]  /*bddd0*/  LEA R8, P6, R3, R0, 0x1 ;  /* 0x0000000003087211 */ /* 0x001fc600078c08ff */
[----:B------:R-:W4:Y:S01]  /*bdde0*/  LDL.LU R24, [R1+0x234] ;  /* 0x0002340001187983 */ /* 0x000f220000300800 */
[----:B------:R-:W-:-:S03]  /*bddf0*/  LEA.HI.X.SX32 R9, R3, R2, 0x1, P6 ;  /* 0x0000000203097211 */ /* 0x000fc600030f0eff */
[----:B------:R-:W5:Y:S01]  /*bde00*/  LDL.LU R21, [R1+0x27bc] ;  /* 0x0027bc0001157983 */ /* 0x000f620000300800 */
[----:B-1----:R-:W-:-:S05]  /*bde10*/  PRMT R17, R17, 0x7632, R17 ;  /* 0x0000763211117816 */ /* 0x002fca0000000011 */
[----:B------:R0:W-:Y:S01]  /*bde20*/  @P4 STG.E.U16 [R8.64], R17 ;  /* 0x0000001108004986 */ /* 0x0001e2000c101506 */
[----:B---3--:R-:W-:-:S03]  /*bde30*/  ISETP.LT.AND P1, PT, R23, c[0x0][0x17c], !P0 ;  /* 0x00005f0017007a0c */ /* 0x008fc60004721270 */
[----:B------:R-:W3:Y:S04]  /*bde40*/  LDL.LU R23, [R1+0x27c0] ;  /* 0x0027c00001177983 */ /* 0x000ee80000300800 */
[----:B------:R-:W3:Y:S04]  /*bde50*/  LDL.LU R26, [R1+0x244] ;  /* 0x00024400011a7983 */ /* 0x000ee80000300800 */
[----:B0-----:R-:W3:Y:S01]  /*bde60*/  LDL.LU R17, [R1+0x204] ;  /* 0x0002040001117983 */ /* 0x001ee20000300800 */
[----:B------:R-:W-:-:S04]  /*bde70*/  IADD3 R12, R3, c[0x0][0x198], RZ ;  /* 0x00006600030c7a10 */ /* 0x000fc80007ffe0ff */
[----:B------:R-:W-:-:S04]  /*bde80*/  LEA R4, P6, R12, R0, 0x1 ;  /* 0x000000000c047211 */ /* 0x000fc800078c08ff */
[----:B------:R-:W-:Y:S02]  /*bde90*/  LEA.HI.X.SX32 R5, R12, R2, 0x1, P6 ;  /* 0x000000020c057211 */ /* 0x000fe400030f0eff */
[----:B--2---:R-:W-:Y:S02]  /*bdea0*/  ISETP.LT.AND P4, PT, R22, c[0x0][0x17c], !P0 ;  /* 0x00005f0016007a0c */ /* 0x004fe40004781270 */
[----:B------:R-:W2:Y:S04]  /*bdeb0*/  LDL.LU R22, [R1+0x27c4] ;  /* 0x0027c40001167983 */ /* 0x000ea80000300800 */
[----:B---3--:R0:W-:Y:S01]  /*bdec0*/  @P3 STG.E.U16 [R4.64], R17 ;  /* 0x0000001104003986 */ /* 0x0081e2000c101506 */
[----:B-----5:R-:W-:Y:S02]  /*bded0*/  ISETP.LT.AND P3, PT, R21, c[0x0][0x17c], !P0 ;  /* 0x00005f0015007a0c */ /* 0x020fe40004761270 */
[----:B------:R-:W-:Y:S01]  /*bdee0*/  PRMT R13, R17, 0x7632, R13 ;  /* 0x00007632110d7816 */ /* 0x000fe2000000000d */
[----:B------:R-:W3:Y:S04]  /*bdef0*/  LDL.LU R21, [R1+0x27c8] ;  /* 0x0027c80001157983 */ /* 0x000ee80000300800 */
        /* <DEDUP_REMOVED lines=9> */
[----:B------:R-:W-:-:S03]  /*bdf90*/  IADD3 R12, R3, c[0x0][0x198], RZ ;  /* 0x00006600030c7a10 */ /* 0x000fc60007ffe0ff */
[----:B----4-:R1:W-:Y:S01]  /*bdfa0*/  @P2 STG.E.U16 [R4.64], R24 ;  /* 0x0000001804002986 */ /* 0x0103e2000c101506 */
[----:B0-----:R-:W-:-:S04]  /*bdfb0*/  LEA R8, P6, R3, R0, 0x1 ;  /* 0x0000000003087211 */ /* 0x001fc800078c08ff */
[----:B------:R-:W-:Y:S02]  /*bdfc0*/  LEA.HI.X.SX32 R9, R3, R2, 0x1, P6 ;  /* 0x0000000203097211 */ /* 0x000fe400030f0eff */
[----:B-1----:R-:W-:Y:S02]  /*bdfd0*/  LEA R4, P6, R12, R0, 0x1 ;  /* 0x000000000c047211 */ /* 0x002fe400078c08ff */
[----:B------:R-:W-:Y:S02]  /*bdfe0*/  PRMT R13, R24, 0x7632, R13 ;  /* 0x00007632180d7816 */ /* 0x000fe4000000000d */
[----:B------:R-:W-:Y:S02]  /*bdff0*/  LEA.HI.X.SX32 R5, R12, R2, 0x1, P6 ;  /* 0x000000020c057211 */ /* 0x000fe400030f0eff */
[----:B--2---:R-:W-:Y:S01]  /*be000*/  ISETP.LT.AND P2, PT, R22, c[0x0][0x17c], !P0 ;  /* 0x00005f0016007a0c */ /* 0x004fe20004741270 */
[----:B------:R0:W-:Y:S01]  /*be010*/  @P1 STG.E.U16 [R8.64], R13 ;  /* 0x0000000d08001986 */ /* 0x0001e2000c101506 */
[----:B------:R-:W-:-:S03]  /*be020*/  ISETP.LT.AND P5, PT, R23, c[0x0][0x17c], !P0 ;  /* 0x00005f0017007a0c */ /* 0x000fc600047a1270 */
[----:B------:R-:W2:Y:S04]  /*be030*/  LDL.LU R22, [R1+0x27d0] ;  /* 0x0027d00001167983 */ /* 0x000ea80000300800 */
[----:B------:R-:W4:Y:S04]  /*be040*/  LDL.LU R23, [R1+0x1f8] ;  /* 0x0001f80001177983 */ /* 0x000f280000300800 */
[----:B------:R1:W-:Y:S01]  /*be050*/  @P4 STG.E.U16 [R4.64], R26 ;  /* 0x0000001a04004986 */ /* 0x0003e2000c101506 */
[----:B---3--:R-:W-:-:S03]  /*be060*/  ISETP.LT.AND P1, PT, R21, c[0x0][0x17c], !P0 ;  /* 0x00005f0015007a0c */ /* 0x008fc60004721270 */
[----:B------:R-:W3:Y:S01]  /*be070*/  LDL.LU R21, [R1+0x27d4] ;  /* 0x0027d40001157983 */ /* 0x000ee20000300800 */
[----:B-----5:R-:W-:-:S03]  /*be080*/  ISETP.LT.AND P4, PT, R17, c[0x0][0x17c], !P0 ;  /* 0x00005f0011007a0c */ /* 0x020fc60004781270 */
[----:B------:R-:W5:Y:S01]  /*be090*/  LDL.LU R17, [R1+0x27d8] ;  /* 0x0027d80001117983 */ /* 0x000f620000300800 */
[----:B------:R-:W-:Y:S02]  /*be0a0*/  IADD3 R3, R12, c[0x0][0x198], RZ ;  /* 0x000066000c037a10 */ /* 0x000fe40007ffe0ff */
[----:B0-----:R-:W-:Y:S01]  /*be0b0*/  PRMT R13, R26, 0x7632, R13 ;  /* 0x000076321a0d7816 */ /* 0x001fe2000000000d */
[----:B------:R-:W4:Y:S01]  /*be0c0*/  LDL.LU R24, [R1+0x1e8] ;  /* 0x0001e80001187983 */ /* 0x000f220000300800 */
[C---:B------:R-:W-:Y:S02]  /*be0d0*/  LEA R8, P6, R3.reuse, R0, 0x1 ;  /* 0x0000000003087211 */ /* 0x040fe400078c08ff */
[C---:B------:R-:W-:Y:S02]  /*be0e0*/  IADD3 R12, R3.reuse, c[0x0][0x198], RZ ;  /* 0x00006600030c7a10 */ /* 0x040fe40007ffe0ff */
[----:B------:R-:W-:Y:S02]  /*be0f0*/  LEA.HI.X.SX32 R9, R3, R2, 0x1, P6 ;  /* 0x0000000203097211 */ /* 0x000fe400030f0eff */
[----:B-1----:R-:W-:-:S02]  /*be100*/  LEA R4, P6, R12, R0, 0x1 ;  /* 0x000000000c047211 */ /* 0x002fc400078c08ff */
[C---:B------:R-:W-:Y:S01]  /*be110*/  IADD3 R3, R12.reuse, c[0x0][0x198], RZ ;  /* 0x000066000c037a10 */ /* 0x040fe20007ffe0ff */
[----:B------:R0:W-:Y:S01]  /*be120*/  @P3 STG.E.U16 [R8.64], R13 ;  /* 0x0000000d08003986 */ /* 0x0001e2000c101506 */
[----:B------:R-:W-:Y:S02]  /*be130*/  LEA.HI.X.SX32 R5, R12, R2, 0x1, P6 ;  /* 0x000000020c057211 */ /* 0x000fe400030f0eff */
[C---:B0-----:R-:W-:Y:S02]  /*be140*/  LEA R8, P6, R3.reuse, R0, 0x1 ;  /* 0x0000000003087211 */ /* 0x041fe400078c08ff */
[----:B------:R-:W-:Y:S02]  /*be150*/  PRMT R13, R20, 0x7632, R13 ;  /* 0x00007632140d7816 */ /* 0x000fe4000000000d */
[----:B------:R-:W-:Y:S01]  /*be160*/  LEA.HI.X.SX32 R9, R3, R2, 0x1, P6 ;  /* 0x0000000203097211 */ /* 0x000fe200030f0eff */
[----:B------:R0:W-:Y:S04]  /*be170*/  @P5 STG.E.U16 [R4.64], R20 ;  /* 0x0000001404005986 */ /* 0x0001e8000c101506 */
[----:B------:R1:W-:Y:S01]  /*be180*/  @P2 STG.E.U16 [R8.64], R13 ;  /* 0x0000000d08002986 */ /* 0x0003e2000c101506 */
[----:B--2---:R-:W-:-:S03]  /*be190*/  ISETP.LT.AND P3, PT, R22, c[0x0][0x17c], !P0 ;  /* 0x00005f0016007a0c */ /* 0x004fc60004761270 */
[----:B------:R-:W2:Y:S04]  /*be1a0*/  LDL.LU R22, [R1+0x27dc] ;  /* 0x0027dc0001167983 */ /* 0x000ea80000300800 */
[----:B0-----:R-:W2:Y:S01]  /*be1b0*/  LDL.LU R20, [R1+0x2b00] ;  /* 0x002b000001147983 */ /* 0x001ea20000300800 */
[----:B---3--:R-:W-:-:S03]  /*be1c0*/  ISETP.LT.AND P5, PT, R21, c[0x0][0x17c], !P0 ;  /* 0x00005f0015007a0c */ /* 0x008fc600047a1270 */
[----:B------:R-:W3:Y:S04]  /*be1d0*/  LDL.LU R21, [R1+0x27e0] ;  /* 0x0027e00001157983 */ /* 0x000ee80000300800 */
[----:B------:R-:W3:Y:S01]  /*be1e0*/  LDL.LU R26, [R1+0x1b8] ;  /* 0x0001b800011a7983 */ /* 0x000ee20000300800 */
[----:B-----5:R-:W-:-:S03]  /*be1f0*/  ISETP.LT.AND P2, PT, R17, c[0x0][0x17c], !P0 ;  /* 0x00005f0011007a0c */ /* 0x020fc60004741270 */
[----:B------:R-:W5:Y:S01]  /*be200*/  LDL.LU R17, [R1+0x27e4] ;  /* 0x0027e40001117983 */ /* 0x000f620000300800 */
[----:B------:R-:W-:-:S04]  /*be210*/  IADD3 R12, R3, c[0x0][0x198], RZ ;  /* 0x00006600030c7a10 */ /* 0x000fc80007ffe0ff */
[C---:B------:R-:W-:Y:S02]  /*be220*/  LEA R4, P6, R12.reuse, R0, 0x1 ;  /* 0x000000000c047211 */ /* 0x040fe400078c08ff */
[C---:B------:R-:W-:Y:S02]  /*be230*/  IADD3 R3, R12.reuse, c[0x0][0x198], RZ ;  /* 0x000066000c037a10 */ /* 0x040fe40007ffe0ff */
[----:B------:R-:W-:Y:S02]  /*be240*/  LEA.HI.X.SX32 R5, R12, R2, 0x1, P6 ;  /* 0x000000020c057211 */ /* 0x000fe400030f0eff */
[C---:B-1----:R-:W-:Y:S02]  /*be250*/  LEA R8, P6, R3.reuse, R0, 0x1 ;  /* 0x0000000003087211 */ /* 0x042fe400078c08ff */
[C---:B------:R-:W-:Y:S01]  /*be260*/  IADD3 R12, R3.reuse, c[0x0][0x198], RZ ;  /* 0x00006600030c7a10 */ /* 0x040fe20007ffe0ff */
[----:B----4-:R0:W-:Y:S01]  /*be270*/  @P1 STG.E.U16 [R4.64], R23 ;  /* 0x0000001704001986 */ /* 0x0101e2000c101506 */
        /* <DEDUP_REMOVED lines=9> */
[----:B------:R-:W3:Y:S01]  /*be310*/  LDL.LU R21, [R1+0x27ec] ;  /* 0x0027ec0001157983 */ /* 0x000ee20000300800 */
[----:B-----5:R-:W-:-:S03]  /*be320*/  ISETP.LT.AND P3, PT, R17, c[0x0][0x17c], !P0 ;  /* 0x00005f0011007a0c */ /* 0x020fc60004761270 */
[----:B------:R-:W4:Y:S01]  /*be330*/  LDL.LU R17, [R1+0x27f0] ;  /* 0x0027f00001117983 */ /* 0x000f220000300800 */
[----:B------:R-:W-:Y:S02]  /*be340*/  IADD3 R3, R12, c[0x0][0x198], RZ ;  /* 0x000066000c037a10 */ /* 0x000fe40007ffe0ff */
[----:B0-----:R-:W-:Y:S01]  /*be350*/  PRMT R13, R24, 0x7632, R13 ;  /* 0x00007632180d7816 */ /* 0x001fe2000000000d */
[----:B------:R-:W5:Y:S01]  /*be360*/  LDL.LU R23, [R1+0x228] ;  /* 0x0002280001177983 */ /* 0x000f620000300800 */
        /* <DEDUP_REMOVED lines=10> */
[----:B------:R-:W-:Y:S04]  /*be410*/  @P2 STG.E.U16 [R4.64], R26 ;  /* 0x0000001a04002986 */ /* 0x000fe8000c101506 */
[----:B------:R0:W-:Y:S01]  /*be420*/  @P1 STG.E.U16 [R8.64], R13 ;  /* 0x0000000d08001986 */ /* 0x0001e2000c101506 */
[----:B--2---:R-:W-:-:S03]  /*be430*/  ISETP.LT.AND P5, PT, R22, c[0x0][0x17c], !P0 ;  /* 0x00005f0016007a0c */ /* 0x004fc600047a1270 */
[----:B------:R-:W2:Y:S01]  /*be440*/  LDL.LU R22, [R1+0x27f4] ;  /* 0x0027f40001167983 */ /* 0x000ea20000300800 */
[----:B---3--:R-:W-:-:S03]  /*be450*/  ISETP.LT.AND P2, PT, R21, c[0x0][0x17c], !P0 ;  /* 0x00005f0015007a0c */ /* 0x008fc60004741270 */
[----:B------:R-:W3:Y:S04]  /*be460*/  LDL.LU R21, [R1+0x27f8] ;  /* 0x0027f80001157983 */ /* 0x000ee80000300800 */
[----:B------:R-:W2:Y:S01]  /*be470*/  LDL.LU R24, [R1+0x1d8] ;  /* 0x0001d80001187983 */ /* 0x000ea20000300800 */
[----:B----4-:R-:W-:-:S03]  /*be480*/  ISETP.LT.AND P1, PT, R17, c[0x0][0x17c], !P0 ;  /* 0x00005f0011007a0c */ /* 0x010fc60004721270 */
[----:B------:R-:W4:Y:S04]  /*be490*/  LDL.LU R17, [R1+0x27fc] ;  /* 0x0027fc0001117983 */ /* 0x000f280000300800 */
[----:B0-----:R-:W2:Y:S01]  /*be4a0*/  LDL.LU R13, [R1+0x2800] ;  /* 0x00280000010d7983 */ /* 0x001ea20000300800 */
[----:B------:R-:W-:-:S03]  /*be4b0*/  IADD3 R12, R3, c[0x0][0x198], RZ ;  /* 0x00006600030c7a10 */ /* 0x000fc60007ffe0ff */
[----:B------:R-:W2:Y:S01]  /*be4c0*/  LDL.LU R26, [R1+0x1a8] ;  /* 0x0001a800011a7983 */ /* 0x000ea20000300800 */
[C---:B------:R-:W-:Y:S02]  /*be4d0*/  LEA R4, P6, R12.reuse, R0, 0x1 ;  /* 0x000000000c047211 */ /* 0x040fe400078c08ff */
[C---:B------:R-:W-:Y:S02]  /*be4e0*/  IADD3 R3, R12.reuse, c[0x0][0x198], RZ ;  /* 0x000066000c037a10 */ /* 0x040fe40007ffe0ff */
[----:B------:R-:W-:Y:S02]  /*be4f0*/  LEA.HI.X.SX32 R5, R12, R2, 0x1, P6 ;  /* 0x000000020c057211 */ /* 0x000fe400030f0eff */
[C---:B------:R-:W-:Y:S02]  /*be500*/  LEA R8, P6, R3.reuse, R0, 0x1 ;  /* 0x0000000003087211 */ /* 0x040fe400078c08ff */
[C---:B------:R-:W-:Y:S01]  /*be510*/  IADD3 R12, R3.reuse, c[0x0][0x198], RZ ;  /* 0x00006600030c7a10 */ /* 0x040fe20007ffe0ff */
[----:B------:R0:W-:Y:S01]  /*be520*/  @P4 STG.E.U16 [R4.64], R10 ;  /* 0x0000000a04004986 */ /* 0x0001e2000c101506 */
[----:B------:R-:W-:-:S02]  /*be530*/  LEA.HI.X.SX32 R9, R3, R2, 0x1, P6 ;  /* 0x0000000203097211 */ /* 0x000fc400030f0eff */
[----:B0-----:R-:W-:Y:S02]  /*be540*/  LEA R4, P6, R12, R0, 0x1 ;  /* 0x000000000c047211 */ /* 0x001fe400078c08ff */
[----:B------:R-:W-:Y:S02]  /*be550*/  PRMT R10, R10, 0x7632, R10 ;  /* 0x000076320a0a7816 */ /* 0x000fe4000000000a */
[----:B------:R-:W-:-:S03]  /*be560*/  LEA.HI.X.SX32 R5, R12, R2, 0x1, P6 ;  /* 0x000000020c057211 */ /* 0x000fc600030f0eff */
[----:B------:R0:W-:Y:S04]  /*be570*/  @P3 STG.E.U16 [R8.64], R10 ;  /* 0x0000000a08003986 */ /* 0x0001e8000c101506 */
[----:B-----5:R1:W-:Y:S01]  /*be580*/  @P5 STG.E.U16 [R4.64], R23 ;  /* 0x0000001704005986 */ /* 0x0203e2000c101506 */
[----:B------:R-:W-:Y:S02]  /*be590*/  IADD3 R3, R12, c[0x0][0x198], RZ ;  /* 0x000066000c037a10 */ /* 0x000fe40007ffe0ff */
[----:B------:R-:W-:Y:S02]  /*be5a0*/  PRMT R12, R23, 0x7632, R12 ;  /* 0x00007632170c7816 */ /* 0x000fe4000000000c */
[----:B0-----:R-:W-:-:S04]  /*be5b0*/  LEA R8, P6, R3, R0, 0x1 ;  /* 0x0000000003087211 */ /* 0x001fc800078c08ff */
[----:B------:R-:W-:-:S05]  /*be5c0*/  LEA.HI.X.SX32 R9, R3, R2, 0x1, P6 ;  /* 0x0000000203097211 */ /* 0x000fca00030f0eff */
[----:B------:R0:W-:Y:S01]  /*be5d0*/  @P2 STG.E.U16 [R8.64], R12 ;  /* 0x0000000c08002986 */ /* 0x0001e2000c101506 */
[----:B---3--:R-:W-:-:S03]  /*be5e0*/  ISETP.LT.AND P3, PT, R21, c[0x0][0x17c], !P0 ;  /* 0x00005f0015007a0c */ /* 0x008fc60004761270 */
[----:B------:R-:W3:Y:S01]  /*be5f0*/  LDL.LU R21, [R1+0x2804] ;  /* 0x0028040001157983 */ /* 0x000ee20000300800 */
[----:B----4-:R-:W-:-:S03]  /*be600*/  ISETP.LT.AND P5, PT, R17, c[0x0][0x17c], !P0 ;  /* 0x00005f0011007a0c */ /* 0x010fc600047a1270 */
[----:B------:R-:W4:Y:S01]  /*be610*/  LDL.LU R17, [R1+0x2808] ;  /* 0x0028080001117983 */ /* 0x000f220000300800 */
[----:B--2---:R-:W-:-:S03]  /*be620*/  ISETP.LT.AND P2, PT, R13, c[0x0][0x17c], !P0 ;  /* 0x00005f000d007a0c */ /* 0x004fc60004741270 */
[----:B------:R-:W2:Y:S01]  /*be630*/  LDL.LU R13, [R1+0x280c] ;  /* 0x00280c00010d7983 */ /* 0x000ea20000300800 */
[----:B------:R-:W-:Y:S02]  /*be640*/  IADD3 R10, R3, c[0x0][0x198], RZ ;  /* 0x00006600030a7a10 */ /* 0x000fe40007ffe0ff */
[----:B------:R-:W-:Y:S01]  /*be650*/  ISETP.LT.AND P4, PT, R22, c[0x0][0x17c], !P0 ;  /* 0x00005f0016007a0c */ /* 0x000fe20004781270 */
[----:B-1----:R-:W5:Y:S01]  /*be660*/  LDL.LU R23, [R1+0x2810] ;  /* 0x0028100001177983 */ /* 0x002f620000300800 */
[C---:B------:R-:W-:Y:S02]  /*be670*/  LEA R4, P6, R10.reuse, R0, 0x1 ;  /* 0x000000000a047211 */ /* 0x040fe400078c08ff */
[C---:B------:R-:W-:Y:S02]  /*be680*/  IADD3 R3, R10.reuse, c[0x0][0x198], RZ ;  /* 0x000066000a037a10 */ /* 0x040fe40007ffe0ff */
[----:B------:R-:W-:Y:S02]  /*be690*/  LEA.HI.X.SX32 R5, R10, R2, 0x1, P6 ;  /* 0x000000020a057211 */ /* 0x000fe400030f0eff */
[----:B0-----:R-:W-:-:S02]  /*be6a0*/  LEA R8, P6, R3, R0, 0x1 ;  /* 0x0000000003087211 */ /* 0x001fc400078c08ff */
[----:B------:R-:W-:Y:S02]  /*be6b0*/  PRMT R12, R24, 0x7632, R12 ;  /* 0x00007632180c7816 */ /* 0x000fe4000000000c */
[C---:B------:R-:W-:Y:S01]  /*be6c0*/  LEA.HI.X.SX32 R9, R3.reuse, R2, 0x1, P6 ;  /* 0x0000000203097211 */ /* 0x040fe200030f0eff */
[----:B------:R0:W-:Y:S04]  /*be6d0*/  @P1 STG.E.U16 [R4.64], R24 ;  /* 0x0000001804001986 */ /* 0x0001e8000c101506 */
[----:B------:R1:W-:Y:S01]  /*be6e0*/  @P4 STG.E.U16 [R8.64], R12 ;  /* 0x0000000c08004986 */ /* 0x0003e2000c101506 */
[----:B------:R-:W-:-:S04]  /*be6f0*/  IADD3 R10, R3, c[0x0][0x198], RZ ;  /* 0x00006600030a7a10 */ /* 0x000fc80007ffe0ff */
        /* <DEDUP_REMOVED lines=8> */
[----:B------:R-:W2:Y:S04]  /*be780*/  LDL.LU R22, [R1+0x2818] ;  /* 0x0028180001167983 */ /* 0x000ea80000300800 */
[----:B------:R-:W2:Y:S01]  /*be790*/  LDL.LU R13, [R1+0x281c] ;  /* 0x00281c00010d7983 */ /* 0x000ea20000300800 */
[----:B------:R-:W-:-:S04]  /*be7a0*/  IADD3 R3, R10, c[0x0][0x198], RZ ;  /* 0x000066000a037a10 */ /* 0x000fc80007ffe0ff */
[C---:B-1----:R-:W-:Y:S02]  /*be7b0*/  LEA R8, P6, R3.reuse, R0, 0x1 ;  /* 0x0000000003087211 */ /* 0x042fe400078c08ff */
[C---:B------:R-:W-:Y:S02]  /*be7c0*/  IADD3 R10, R3.reuse, c[0x0][0x198], RZ ;  /* 0x00006600030a7a10 */ /* 0x040fe40007ffe0ff */
[----:B------:R-:W-:Y:S02]  /*be7d0*/  LEA.HI.X.SX32 R9, R3, R2, 0x1, P6 ;  /* 0x0000000203097211 */ /* 0x000fe400030f0eff */
[----:B0-----:R-:W-:Y:S02]  /*be7e0*/  LEA R4, P6, R10, R0, 0x1 ;  /* 0x000000000a047211 */ /* 0x001fe400078c08ff */
[----:B------:R-:W-:Y:S02]  /*be7f0*/  PRMT R12, R26, 0x7632, R12 ;  /* 0x000076321a0c7816 */ /* 0x000fe4000000000c */
[C---:B------:R-:W-:Y:S01]  /*be800*/  LEA.HI.X.SX32 R5, R10.reuse, R2, 0x1, P6 ;  /* 0x000000020a057211 */ /* 0x040fe200030f0eff */
[----:B------:R-:W5:Y:S04]  /*be810*/  LDL.LU R26, [R1+0x1c8] ;  /* 0x0001c800011a7983 */ /* 0x000f680000300800 */
[----:B------:R0:W-:Y:S04]  /*be820*/  @P5 STG.E.U16 [R8.64], R12 ;  /* 0x0000000c08005986 */ /* 0x0001e8000c101506 */
[----:B------:R1:W-:Y:S01]  /*be830*/  @P2 STG.E.U16 [R4.64], R14 ;  /* 0x0000000e04002986 */ /* 0x0003e2000c101506 */
[----:B------:R-:W-:-:S04]  /*be840*/  IADD3 R3, R10, c[0x0][0x198], RZ ;  /* 0x000066000a037a10 */ /* 0x000fc80007ffe0ff */
[C---:B0-----:R-:W-:Y:S02]  /*be850*/  LEA R8, P6, R3.reuse, R0, 0x1 ;  /* 0x0000000003087211 */ /* 0x041fe400078c08ff */
[C---:B------:R-:W-:Y:S02]  /*be860*/  IADD3 R10, R3.reuse, c[0x0][0x198], RZ ;  /* 0x00006600030a7a10 */ /* 0x040fe40007ffe0ff */
[----:B------:R-:W-:Y:S02]  /*be870*/  LEA.HI.X.SX32 R9, R3, R2, 0x1, P6 ;  /* 0x0000000203097211 */ /* 0x000fe400030f0eff */
[----:B-1----:R-:W-:Y:S02]  /*be880*/  PRMT R14, R14, 0x7632, R14 ;  /* 0x000076320e0e7816 */ /* 0x002fe4000000000e */
[----:B------:R-:W-:-:S03]  /*be890*/  LEA R4, P6, R10, R0, 0x1 ;  /* 0x000000000a047211 */ /* 0x000fc600078c08ff */
[----:B------:R0:W-:Y:S01]  /*be8a0*/  @P1 STG.E.U16 [R8.64], R14 ;  /* 0x0000000e08001986 */ /* 0x0001e2000c101506 */
[----:B------:R-:W-:Y:S02]  /*be8b0*/  LEA.HI.X.SX32 R5, R10, R2, 0x1, P6 ;  /* 0x000000020a057211 */ /* 0x000fe400030f0eff */
[----:B----4-:R-:W-:Y:S02]  /*be8c0*/  ISETP.LT.AND P2, PT, R17, c[0x0][0x17c], !P0 ;  /* 0x00005f0011007a0c */ /* 0x010fe40004741270 */
[----:B------:R-:W4:Y:S04]  /*be8d0*/  LDL.LU R17, [R1+0x2820] ;  /* 0x0028200001117983 */ /* 0x000f280000300800 */
[----:B0-----:R-:W4:Y:S01]  /*be8e0*/  LDL.LU R14, [R1+0x2824] ;  /* 0x00282400010e7983 */ /* 0x001f220000300800 */
[----:B---3--:R-:W-:-:S03]  /*be8f0*/  PRMT R12, R21, 0x7632, R12 ;  /* 0x00007632150c7816 */ /* 0x008fc6000000000c */
[----:B------:R0:W-:Y:S01]  /*be900*/  @P4 STG.E.U16 [R4.64], R21 ;  /* 0x0000001504004986 */ /* 0x0001e2000c101506 */
[----:B--2---:R-:W-:-:S03]  /*be910*/  ISETP.LT.AND P4, PT, R13, c[0x0][0x17c], !P0 ;  /* 0x00005f000d007a0c */ /* 0x004fc60004781270 */
[----:B0-----:R-:W2:Y:S04]  /*be920*/  LDL.LU R21, [R1+0x2828] ;  /* 0x0028280001157983 */ /* 0x001ea80000300800 */
[----:B------:R-:W3:Y:S01]  /*be930*/  LDL.LU R13, [R1+0x282c] ;  /* 0x00282c00010d7983 */ /* 0x000ee20000300800 */
[----:B------:R-:W-:-:S04]  /*be940*/  IADD3 R3, R10, c[0x0][0x198], RZ ;  /* 0x000066000a037a10 */ /* 0x000fc80007ffe0ff */
[----:B------:R-:W-:-:S04]  /*be950*/  LEA R8, P6, R3, R0, 0x1 ;  /* 0x0000000003087211 */ /* 0x000fc800078c08ff */
[----:B------:R-:W-:-:S05]  /*be960*/  LEA.HI.X.SX32 R9, R3, R2, 0x1, P6 ;  /* 0x0000000203097211 */ /* 0x000fca00030f0eff */
[----:B------:R0:W-:Y:S01]  /*be970*/  @P3 STG.E.U16 [R8.64], R12 ;  /* 0x0000000c08003986 */ /* 0x0001e2000c101506 */
[----:B-----5:R-:W-:Y:S02]  /*be980*/  ISETP.LT.AND P5, PT, R23, c[0x0][0x17c], !P0 ;  /* 0x00005f0017007a0c */ /* 0x020fe400047a1270 */
[----:B------:R-:W-:-:S04]  /*be990*/  IADD3 R10, R3, c[0x0][0x198], RZ ;  /* 0x00006600030a7a10 */ /* 0x000fc80007ffe0ff */
[C---:B------:R-:W-:Y:S02]  /*be9a0*/  LEA R4, P6, R10.reuse, R0, 0x1 ;  /* 0x000000000a047211 */ /* 0x040fe400078c08ff */
[C---:B------:R-:W-:Y:S02]  /*be9b0*/  IADD3 R3, R10.reuse, c[0x0][0x198], RZ ;  /* 0x000066000a037a10 */ /* 0x040fe40007ffe0ff */
[----:B------:R-:W-:Y:S02]  /*be9c0*/  LEA.HI.X.SX32 R5, R10, R2, 0x1, P6 ;  /* 0x000000020a057211 */ /* 0x000fe400030f0eff */
[C---:B0-----:R-:W-:Y:S02]  /*be9d0*/  LEA R8, P6, R3.reuse, R0, 0x1 ;  /* 0x0000000003087211 */ /* 0x041fe400078c08ff */
[----:B------:R-:W-:Y:S02]  /*be9e0*/  ISETP.LT.AND P1, PT, R22, c[0x0][0x17c], !P0 ;  /* 0x00005f0016007a0c */ /* 0x000fe40004721270 */
[C---:B------:R-:W-:Y:S01]  /*be9f0*/  IADD3 R10, R3.reuse, c[0x0][0x198], RZ ;  /* 0x00006600030a7a10 */ /* 0x040fe20007ffe0ff */
[----:B------:R0:W-:Y:S01]  /*bea00*/  @P5 STG.E.U16 [R4.64], R26 ;  /* 0x0000001a04005986 */ /* 0x0001e2000c101506 */
[----:B------:R-:W-:-:S02]  /*bea10*/  LEA.HI.X.SX32 R9, R3, R2, 0x1, P6 ;  /* 0x0000000203097211 */ /* 0x000fc400030f0eff */
[----:B------:R-:W-:Y:S02]  /*bea20*/  PRMT R12, R26, 0x7632, R12 ;  /* 0x000076321a0c7816 */ /* 0x000fe4000000000c */
[----:B0-----:R-:W-:-:S04]  /*bea30*/  LEA R4, P6, R10, R0, 0x1 ;  /* 0x000000000a047211 */ /* 0x001fc800078c08ff */
[----:B------:R-:W-:Y:S01]  /*bea40*/  LEA.HI.X.SX32 R5, R10, R2, 0x1, P6 ;  /* 0x000000020a057211 */ /* 0x000fe200030f0eff */
[----:B------:R0:W-:Y:S04]  /*bea50*/  @P2 STG.E.U16 [R8.64], R12 ;  /* 0x0000000c08002986 */ /* 0x0001e8000c101506 */
[----:B------:R1:W-:Y:S01]  /*bea60*/  @P1 STG.E.U16 [R4.64], R6 ;  /* 0x0000000604001986 */ /* 0x0003e2000c101506 */
[----:B----4-:R-:W-:-:S03]  /*bea70*/  ISETP.LT.AND P3, PT, R17, c[0x0][0x17c], !P0 ;  /* 0x00005f0011007a0c */ /* 0x010fc60004761270 */
[----:B------:R-:W4:Y:S01]  /*bea80*/  LDL.LU R17, [R1+0x2830] ;  /* 0x0028300001117983 */ /* 0x000f220000300800 */
[----:B------:R-:W-:-:S03]  /*bea90*/  ISETP.LT.AND P5, PT, R14, c[0x0][0x17c], !P0 ;  /* 0x00005f000e007a0c */ /* 0x000fc600047a1270 */
[----:B------:R-:W5:Y:S04]  /*beaa0*/  LDL.LU R14, [R1+0x2834] ;  /* 0x00283400010e7983 */ /* 0x000f680000300800 */
[----:B------:R-:W5:Y:S01]  /*beab0*/  LDL.LU R24, [R1+0x208] ;  /* 0x0002080001187983 */ /* 0x000f620000300800 */
[----:B---3--:R-:W-:-:S03]  /*beac0*/  ISETP.LT.AND P1, PT, R13, c[0x0][0x17c], !P0 ;  /* 0x00005f000d007a0c */ /* 0x008fc60004721270 */
[----:B------:R-:W3:Y:S01]  /*bead0*/  LDL.LU R13, [R1+0x2838] ;  /* 0x00283800010d7983 */ /* 0x000ee20000300800 */
[----:B------:R-:W-:-:S04]  /*beae0*/  IADD3 R3, R10, c[0x0][0x198], RZ ;  /* 0x000066000a037a10 */ /* 0x000fc80007ffe0ff */
[C---:B0-----:R-:W-:Y:S02]  /*beaf0*/  LEA R8, P6, R3.reuse, R0, 0x1 ;  /* 0x0000000003087211 */ /* 0x041fe400078c08ff */
[----:B-1----:R-:W-:Y:S02]  /*beb00*/  PRMT R6, R6, 0x7632, R6 ;  /* 0x0000763206067816 */ /* 0x002fe40000000006 */
[----:B------:R-:W-:Y:S02]  /*beb10*/  LEA.HI.X.SX32 R9, R3, R2, 0x1, P6 ;  /* 0x0000000203097211 */ /* 0x000fe400030f0eff */
[----:B--2---:R-:W-:Y:S02]  /*beb20*/  ISETP.LT.AND P2, PT, R21, c[0x0][0x17c], !P0 ;  /* 0x00005f0015007a0c */ /* 0x004fe40004741270 */
[----:B------:R-:W2:Y:S04]  /*beb30*/  LDL.LU R21, [R1+0x238] ;  /* 0x0002380001157983 */ /* 0x000ea80000300800 */
[----:B------:R0:W-:Y:S01]  /*beb40*/  @P4 STG.E.U16 [R8.64], R6 ;  /* 0x0000000608004986 */ /* 0x0001e2000c101506 */
[----:B------:R-:W-:-:S04]  /*beb50*/  IADD3 R10, R3, c[0x0][0x198], RZ ;  /* 0x00006600030a7a10 */ /* 0x000fc80007ffe0ff */
[C---:B------:R-:W-:Y:S02]  /*beb60*/  LEA R4, P6, R10.reuse, R0, 0x1 ;  /* 0x000000000a047211 */ /* 0x040fe400078c08ff */
[C---:B------:R-:W-:Y:S02]  /*beb70*/  IADD3 R3, R10.reuse, c[0x0][0x198], RZ ;  /* 0x000066000a037a10 */ /* 0x040fe40007ffe0ff */
[----:B------:R-:W-:Y:S02]  /*beb80*/  LEA.HI.X.SX32 R5, R10, R2, 0x1, P6 ;  /* 0x000000020a057211 */ /* 0x000fe400030f0eff */
[----:B0-----:R-:W-:-:S03]  /*beb90*/  LEA R8, P6, R3, R0, 0x1 ;  /* 0x0000000003087211 */ /* 0x001fc600078c08ff */
[----:B------:R0:W-:Y:S01]  /*beba0*/  @P3 STG.E.U16 [R4.64], R18 ;  /* 0x0000001204003986 */ /* 0x0001e2000c101506 */
[----:B------:R-:W-:Y:S02]  /*bebb0*/  LEA.HI.X.SX32 R9, R3, R2, 0x1, P6 ;  /* 0x0000000203097211 */ /* 0x000fe400030f0eff */
[----:B0-----:R-:W-:-:S05]  /*bebc0*/  PRMT R18, R18, 0x7632, R18 ;  /* 0x0000763212127816 */ /* 0x001fca0000000012 */
[----:B------:R0:W-:Y:S01]  /*bebd0*/  @P5 STG.E.U16 [R8.64], R18 ;  /* 0x0000001208005986 */ /* 0x0001e2000c101506 */
[----:B----4-:R-:W-:-:S03]  /*bebe0*/  ISETP.LT.AND P4, PT, R17, c[0x0][0x17c], !P0 ;  /* 0x00005f0011007a0c */ /* 0x010fc60004781270 */
[----:B------:R-:W4:Y:S01]  /*bebf0*/  LDL.LU R17, [R1+0x283c] ;  /* 0x00283c0001117983 */ /* 0x000f220000300800 */
[----:B-----5:R-:W-:-:S03]  /*bec00*/  ISETP.LT.AND P3, PT, R14, c[0x0][0x17c], !P0 ;  /* 0x00005f000e007a0c */ /* 0x020fc60004761270 */
[----:B------:R-:W5:Y:S04]  /*bec10*/  LDL.LU R14, [R1+0x2840] ;  /* 0x00284000010e7983 */ /* 0x000f680000300800 */
[----:B------:R-:W5:Y:S04]  /*bec20*/  LDL.LU R26, [R1+0x248] ;  /* 0x00024800011a7983 */ /* 0x000f680000300800 */
[----:B0-----:R-:W5:Y:S01]  /*bec30*/  LDL.LU R18, [R1+0x2844] ;  /* 0x0028440001127983 */ /* 0x001f620000300800 */
[----:B---3--:R-:W-:-:S03]  /*bec40*/  ISETP.LT.AND P5, PT, R13, c[0x0][0x17c], !P0 ;  /* 0x00005f000d007a0c */ /* 0x008fc600047a1270 */
[----:B------:R-:W3:Y:S01]  /*bec50*/  LDL.LU R13, [R1+0x2848] ;  /* 0x00284800010d7983 */ /* 0x000ee20000300800 */
[----:B------:R-:W-:-:S04]  /*bec60*/  IADD3 R6, R3, c[0x0][0x198], RZ ;  /* 0x0000660003067a10 */ /* 0x000fc80007ffe0ff */
[----:B------:R-:W-:-:S04]  /*bec70*/  LEA R4, P6, R6, R0, 0x1 ;  /* 0x0000000006047211 */ /* 0x000fc800078c08ff */
[----:B------:R-:W-:-:S05]  /*bec80*/  LEA.HI.X.SX32 R5, R6, R2, 0x1, P6 ;  /* 0x0000000206057211 */ /* 0x000fca00030f0eff */
[----:B------:R0:W-:Y:S01]  /*bec90*/  @P2 STG.E.U16 [R4.64], R24 ;  /* 0x0000001804002986 */ /* 0x0001e2000c101506 */
[----:B------:R-:W-:-:S04]  /*beca0*/  IADD3 R3, R6, c[0x0][0x198], RZ ;  /* 0x0000660006037a10 */ /* 0x000fc80007ffe0ff */
[C---:B------:R-:W-:Y:S02]  /*becb0*/  LEA R8, P6, R3.reuse, R0, 0x1 ;  /* 0x0000000003087211 */ /* 0x040fe400078c08ff */
[C---:B------:R-:W-:Y:S02]  /*becc0*/  IADD3 R6, R3.reuse, c[0x0][0x198], RZ ;  /* 0x0000660003067a10 */ /* 0x040fe40007ffe0ff */
[----:B------:R-:W-:Y:S02]  /*becd0*/  LEA.HI.X.SX32 R9, R3, R2, 0x1, P6 ;  /* 0x0000000203097211 */ /* 0x000fe400030f0eff */
[----:B------:R-:W-:Y:S02]  /*bece0*/  PRMT R10, R24, 0x7632, R10 ;  /* 0x00007632180a7816 */ /* 0x000fe4000000000a */
[C---:B0-----:R-:W-:Y:S02]  /*becf0*/  LEA R4, P6, R6.reuse, R0, 0x1 ;  /* 0x0000000006047211 */ /* 0x041fe400078c08ff */
[C---:B------:R-:W-:Y:S01]  /*bed00*/  IADD3 R3, R6.reuse, c[0x0][0x198], RZ ;  /* 0x0000660006037a10 */ /* 0x040fe20007ffe0ff */
[----:B------:R0:W-:Y:S01]  /*bed10*/  @P1 STG.E.U16 [R8.64], R10 ;  /* 0x0000000a08001986 */ /* 0x0001e2000c101506 */
[----:B------:R-:W-:-:S02]  /*bed20*/  LEA.HI.X.SX32 R5, R6, R2, 0x1, P6 ;  /* 0x0000000206057211 */ /* 0x000fc400030f0eff */
[----:B0-----:R-:W-:Y:S02]  /*bed30*/  LEA R8, P6, R3, R0, 0x1 ;  /* 0x0000000003087211 */ /* 0x001fe400078c08ff */
[----:B--2---:R-:W-:Y:S02]  /*bed40*/  PRMT R10, R21, 0x7632, R10 ;  /* 0x00007632150a7816 */ /* 0x004fe4000000000a */
[----:B------:R-:W-:Y:S01]  /*bed50*/  LEA.HI.X.SX32 R9, R3, R2, 0x1, P6 ;  /* 0x0000000203097211 */ /* 0x000fe200030f0eff */
[----:B------:R0:W-:Y:S04]  /*bed60*/  @P4 STG.E.U16 [R4.64], R21 ;  /* 0x0000001504004986 */ /* 0x0001e8000c101506 */
[----:B------:R1:W-:Y:S01]  /*bed70*/  @P3 STG.E.U16 [R8.64], R10 ;  /* 0x0000000a08003986 */ /* 0x0003e2000c101506 */
[----:B----4-:R-:W-:-:S03]  /*bed80*/  ISETP.LT.AND P2, PT, R17, c[0x0][0x17c], !P0 ;  /* 0x00005f0011007a0c */ /* 0x010fc60004741270 */
[----:B------:R-:W2:Y:S01]  /*bed90*/  LDL.LU R17, [R1+0x284c] ;  /* 0x00284c0001117983 */ /* 0x000ea20000300800 */
[----:B-----5:R-:W-:-:S03]  /*beda0*/  ISETP.LT.AND P1, PT, R14, c[0x0][0x17c], !P0 ;  /* 0x00005f000e007a0c */ /* 0x020fc60004721270 */
[----:B------:R-:W4:Y:S04]  /*bedb0*/  LDL.LU R14, [R1+0x2850] ;  /* 0x00285000010e7983 */ /* 0x000f280000300800 */
[----:B------:R-:W5:Y:S01]  /*bedc0*/  LDL.LU R24, [R1+0x1fc] ;  /* 0x0001fc0001187983 */ /* 0x000f620000300800 */
[----:B---3--:R-:W-:-:S03]  /*bedd0*/  ISETP.LT.AND P3, PT, R13, c[0x0][0x17c], !P0 ;  /* 0x00005f000d007a0c */ /* 0x008fc60004761270 */
[----:B------:R-:W3:Y:S01]  /*bede0*/  LDL.LU R13, [R1+0x2854] ;  /* 0x00285400010d7983 */ /* 0x000ee20000300800 */
[----:B------:R-:W-:-:S04]  /*bedf0*/  IADD3 R6, R3, c[0x0][0x198], RZ ;  /* 0x0000660003067a10 */ /* 0x000fc80007ffe0ff */
[----:B0-----:R-:W-:-:S04]  /*bee00*/  LEA R4, P6, R6, R0, 0x1 ;  /* 0x0000000006047211 */ /* 0x001fc800078c08ff */
[----:B------:R-:W-:-:S05]  /*bee10*/  LEA.HI.X.SX32 R5, R6, R2, 0x1, P6 ;  /* 0x0000000206057211 */ /* 0x000fca00030f0eff */
[----:B------:R0:W-:Y:S01]  /*bee20*/  @P5 STG.E.U16 [R4.64], R26 ;  /* 0x0000001a04005986 */ /* 0x0001e2000c101506 */
[----:B------:R-:W-:-:S04]  /*bee30*/  IADD3 R3, R6, c[0x0][0x198], RZ ;  /* 0x0000660006037a10 */ /* 0x000fc80007ffe0ff */
[C---:B-1----:R-:W-:Y:S02]  /*bee40*/  LEA R8, P6, R3.reuse, R0, 0x1 ;  /* 0x0000000003087211 */ /* 0x042fe400078c08ff */
[C---:B------:R-:W-:Y:S02]  /*bee50*/  IADD3 R6, R3.reuse, c[0x0][0x198], RZ ;  /* 0x0000660003067a10 */ /* 0x040fe40007ffe0ff */
[----:B------:R-:W-:Y:S02]  /*bee60*/  LEA.HI.X.SX32 R9, R3, R2, 0x1, P6 ;  /* 0x0000000203097211 */ /* 0x000fe400030f0eff */
[----:B0-----:R-:W-:Y:S02]  /*bee70*/  LEA R4, P6, R6, R0, 0x1 ;  /* 0x0000000006047211 */ /* 0x001fe400078c08ff */
[----:B------:R-:W-:Y:S02]  /*bee80*/  PRMT R10, R26, 0x7632, R10 ;  /* 0x000076321a0a7816 */ /* 0x000fe4000000000a */
[----:B------:R-:W-:-:S02]  /*bee90*/  LEA.HI.X.SX32 R5, R6, R2, 0x1, P6 ;  /* 0x0000000206057211 */ /* 0x000fc400030f0eff */
[----:B------:R-:W-:Y:S01]  /*beea0*/  ISETP.LT.AND P4, PT, R18, c[0x0][0x17c], !P0 ;  /* 0x00005f0012007a0c */ /* 0x000fe20004781270 */
[----:B------:R-:W-:Y:S01]  /*beeb0*/  @P2 STG.E.U16 [R8.64], R10 ;  /* 0x0000000a08002986 */ /* 0x000fe2000c101506 */
[----:B------:R-:W-:Y:S02]  /*beec0*/  IADD3 R3, R6, c[0x0][0x198], RZ ;  /* 0x0000660006037a10 */ /* 0x000fe40007ffe0ff */
[----:B------:R-:W-:Y:S01]  /*beed0*/  PRMT R6, R27, 0x7632, R6 ;  /* 0x000076321b067816 */ /* 0x000fe20000000006 */
[----:B------:R0:W-:Y:S01]  /*beee0*/  @P1 STG.E.U16 [R4.64], R27 ;  /* 0x0000001b04001986 */ /* 0x0001e2000c101506 */
[----:B--2---:R-:W-:-:S03]  /*beef0*/  ISETP.LT.AND P5, PT, R17, c[0x0][0x17c], !P0 ;  /* 0x00005f0011007a0c */ /* 0x004fc600047a1270 */
[----:B------:R-:W2:Y:S01]  /*bef00*/  LDL.LU R17, [R1+0x2858] ;  /* 0x0028580001117983 */ /* 0x000ea20000300800 */
[----:B----4-:R-:W-:-:S03]  /*bef10*/  ISETP.LT.AND P2, PT, R14, c[0x0][0x17c], !P0 ;  /* 0x00005f000e007a0c */ /* 0x010fc60004741270 */
[----:B------:R-:W4:Y:S04]  /*bef20*/  LDL.LU R21, [R1+0x1ec] ;  /* 0x0001ec0001157983 */ /* 0x000f280000300800 */
[----:B------:R-:W4:Y:S04]  /*bef30*/  LDL.LU R18, [R1+0x285c] ;  /* 0x00285c0001127983 */ /* 0x000f280000300800 */
[----:B0-----:R-:W4:Y:S04]  /*bef40*/  LDL.LU R27, [R1+0x2afc] ;  /* 0x002afc00011b7983 */ /* 0x001f280000300800 */
[----:B------:R-:W4:Y:S01]  /*bef50*/  LDL.LU R14, [R1+0x2860] ;  /* 0x00286000010e7983 */ /* 0x000f220000300800 */
[----:B---3--:R-:W-:-:S03]  /*bef60*/  ISETP.LT.AND P1, PT, R13, c[0x0][0x17c], !P0 ;  /* 0x00005f000d007a0c */ /* 0x008fc60004721270 */
[----:B------:R-:W3:Y:S01]  /*bef70*/  LDL.LU R13, [R1+0x2864] ;  /* 0x00286400010d7983 */ /* 0x000ee20000300800 */
[----:B------:R-:W-:-:S03]  /*bef80*/  LEA R8, P6, R3, R0, 0x1 ;  /* 0x0000000003087211 */ /* 0x000fc600078c08ff */
[----:B------:R-:W3:Y:S01]  /*bef90*/  LDL.LU R26, [R1+0x1bc] ;  /* 0x0001bc00011a7983 */ /* 0x000ee20000300800 */
[----:B------:R-:W-:-:S05]  /*befa0*/  LEA.HI.X.SX32 R9, R3, R2, 0x1, P6 ;  /* 0x0000000203097211 */ /* 0x000fca00030f0eff */
[----:B------:R0:W-:Y:S01]  /*befb0*/  @P4 STG.E.U16 [R8.64], R6 ;  /* 0x0000000608004986 */ /* 0x0001e2000c101506 */
[----:B------:R-:W-:-:S04]  /*befc0*/  IADD3 R5, R3, c[0x0][0x198], RZ ;  /* 0x0000660003057a10 */ /* 0x000fc80007ffe0ff */
[C---:B------:R-:W-:Y:S02]  /*befd0*/  LEA R4, P6, R5.reuse, R0, 0x1 ;  /* 0x0000000005047211 */ /* 0x040fe400078c08ff */
[C---:B------:R-:W-:Y:S02]  /*befe0*/  IADD3 R3, R5.reuse, c[0x0][0x198], RZ ;  /* 0x0000660005037a10 */ /* 0x040fe40007ffe0ff */
[----:B------:R-:W-:Y:S02]  /*beff0*/  LEA.HI.X.SX32 R5, R5, R2, 0x1, P6 ;  /* 0x0000000205057211 */ /* 0x000fe400030f0eff */
[C---:B0-----:R-:W-:Y:S02]  /*bf000*/  LEA R8, P6, R3.reuse, R0, 0x1 ;  /* 0x0000000003087211 */ /* 0x041fe400078c08ff */
[----:B-----5:R-:W-:Y:S02]  /*bf010*/  PRMT R6, R24, 0x7632, R6 ;  /* 0x0000763218067816 */ /* 0x020fe40000000006 */
[----:B------:R-:W-:-:S02]  /*bf020*/  LEA.HI.X.SX32 R9, R3, R2, 0x1, P6 ;  /* 0x0000000203097211 */ /* 0x000fc400030f0eff */
[----:B------:R-:W-:Y:S01]  /*bf030*/  IADD3 R10, R3, c[0x0][0x198], RZ ;  /* 0x00006600030a7a10 */ /* 0x000fe20007ffe0ff */
[----:B------:R0:W-:Y:S04]  /*bf040*/  @P3 STG.E.U16 [R4.64], R24 ;  /* 0x0000001804003986 */ /* 0x0001e8000c101506 */
[----:B------:R1:W-:Y:S01]  /*bf050*/  @P5 STG.E.U16 [R8.64], R6 ;  /* 0x0000000608005986 */ /* 0x0003e2000c101506 */
[----:B0-----:R-:W-:-:S04]  /*bf060*/  LEA R4, P6, R10, R0, 0x1 ;  /* 0x000000000a047211 */ /* 0x001fc800078c08ff */
[----:B------:R-:W-:Y:S02]  /*bf070*/  LEA.HI.X.SX32 R5, R10, R2, 0x1, P6 ;  /* 0x000000020a057211 */ /* 0x000fe400030f0eff */
[----:B--2---:R-:W-:Y:S02]  /*bf080*/  ISETP.LT.AND P4, PT, R17, c[0x0][0x17c], !P0 ;  /* 0x00005f0011007a0c */ /* 0x004fe40004781270 */
[----:B------:R-:W2:Y:S04]  /*bf090*/  LDL.LU R17, [R1+0x2868] ;  /* 0x0028680001117983 */ /* 0x000ea80000300800 */
[----:B----4-:R0:W-:Y:S01]  /*bf0a0*/  @P2 STG.E.U16 [R4.64], R21 ;  /* 0x0000001504002986 */ /* 0x0101e2000c101506 */
[----:B------:R-:W-:-:S03]  /*bf0b0*/  ISETP.LT.AND P5, PT, R14, c[0x0][0x17c], !P0 ;  /* 0x00005f000e007a0c */ /* 0x000fc600047a1270 */
[----:B------:R-:W4:Y:S01]  /*bf0c0*/  LDL.LU R14, [R1+0x286c] ;  /* 0x00286c00010e7983 */ /* 0x000f220000300800 */
[----:B---3--:R-:W-:-:S03]  /*bf0d0*/  ISETP.LT.AND P2, PT, R13, c[0x0][0x17c], !P0 ;  /* 0x00005f000d007a0c */ /* 0x008fc60004741270 */
[----:B------:R-:W3:Y:S01]  /*bf0e0*/  LDL.LU R13, [R1+0x2870] ;  /* 0x00287000010d7983 */ /* 0x000ee20000300800 */
[----:B------:R-:W-:-:S04]  /*bf0f0*/  IADD3 R3, R10, c[0x0][0x198], RZ ;  /* 0x000066000a037a10 */ /* 0x000fc80007ffe0ff */
[----:B-1----:R-:W-:Y:S02]  /*bf100*/  LEA R8, P6, R3, R0, 0x1 ;  /* 0x0000000003087211 */ /* 0x002fe400078c08ff */
[----:B------:R-:W-:Y:S02]  /*bf110*/  PRMT R6, R21, 0x7632, R6 ;  /* 0x0000763215067816 */ /* 0x000fe40000000006 */
[C---:B------:R-:W-:Y:S01]  /*bf120*/  LEA.HI.X.SX32 R9, R3.reuse, R2, 0x1, P6 ;  /* 0x0000000203097211 */ /* 0x040fe200030f0eff */
[----:B0-----:R-:W5:Y:S04]  /*bf130*/  LDL.LU R21, [R1+0x22c] ;  /* 0x00022c0001157983 */ /* 0x001f680000300800 */
[----:B------:R0:W-:Y:S04]  /*bf140*/  @P1 STG.E.U16 [R8.64], R6 ;  /* 0x0000000608001986 */ /* 0x0001e8000c101506 */
[----:B------:R-:W5:Y:S01]  /*bf150*/  LDL.LU R22, [R1+0x2874] ;  /* 0x0028740001167983 */ /* 0x000f620000300800 */
[----:B------:R-:W-:-:S04]  /*bf160*/  IADD3 R10, R3, c[0x0][0x198], RZ ;  /* 0x00006600030a7a10 */ /* 0x000fc80007ffe0ff */
[----:B------:R-:W-:Y:S02]  /*bf170*/  LEA R4, P6, R10, R0, 0x1 ;  /* 0x000000000a047211 */ /* 0x000fe400078c08ff */
[----:B------:R-:W-:Y:S02]  /*bf180*/  ISETP.LT.AND P3, PT, R18, c[0x0][0x17c], !P0 ;  /* 0x00005f0012007a0c */ /* 0x000fe40004761270 */
[C---:B------:R-:W-:Y:S02]  /*bf190*/  LEA.HI.X.SX32 R5, R10.reuse, R2, 0x1, P6 ;  /* 0x000000020a057211 */ /* 0x040fe400030f0eff */
[----:B------:R-:W-:-:S03]  /*bf1a0*/  IADD3 R3, R10, c[0x0][0x198], RZ ;  /* 0x000066000a037a10 */ /* 0x000fc60007ffe0ff */
[----:B------:R1:W-:Y:S01]  /*bf1b0*/  @P4 STG.E.U16 [R4.64], R26 ;  /* 0x0000001a04004986 */ /* 0x0003e2000c101506 */
[C---:B0-----:R-:W-:Y:S02]  /*bf1c0*/  LEA R8, P6, R3.reuse, R0, 0x1 ;  /* 0x0000000003087211 */ /* 0x041fe400078c08ff */
[----:B------:R-:W-:Y:S02]  /*bf1d0*/  PRMT R6, R26, 0x7632, R6 ;  /* 0x000076321a067816 */ /* 0x000fe40000000006 */
[----:B------:R-:W-:-:S05]  /*bf1e0*/  LEA.HI.X.SX32 R9, R3, R2, 0x1, P6 ;  /* 0x0000000203097211 */ /* 0x000fca00030f0eff */
[----:B------:R0:W-:Y:S01]  /*bf1f0*/  @P3 STG.E.U16 [R8.64], R6 ;  /* 0x0000000608003986 */ /* 0x0001e2000c101506 */
[----:B--2---:R-:W-:-:S03]  /*bf200*/  ISETP.LT.AND P1, PT, R17, c[0x0][0x17c], !P0 ;  /* 0x00005f0011007a0c */ /* 0x004fc60004721270 */
[----:B------:R-:W2:Y:S04]  /*bf210*/  LDL.LU R17, [R1+0x2878] ;  /* 0x0028780001117983 */ /* 0x000ea80000300800 */
[----:B------:R-:W2:Y:S01]  /*bf220*/  LDL.LU R18, [R1+0x287c] ;  /* 0x00287c0001127983 */ /* 0x000ea20000300800 */
[----:B----4-:R-:W-:-:S03]  /*bf230*/  ISETP.LT.AND P4, PT, R14, c[0x0][0x17c], !P0 ;  /* 0x00005f000e007a0c */ /* 0x010fc60004781270 */
[----:B------:R-:W4:Y:S04]  /*bf240*/  LDL.LU R14, [R1+0x2880] ;  /* 0x00288000010e7983 */ /* 0x000f280000300800 */
[----:B-1----:R-:W4:Y:S01]  /*bf250*/  LDL.LU R26, [R1+0x1dc] ;  /* 0x0001dc00011a7983 */ /* 0x002f220000300800 */
[----:B---3--:R-:W-:-:S03]  /*bf260*/  ISETP.LT.AND P3, PT, R13, c[0x0][0x17c], !P0 ;  /* 0x00005f000d007a0c */ /* 0x008fc60004761270 */
[----:B------:R-:W3:Y:S01]  /*bf270*/  LDL.LU R13, [R1+0x2884] ;  /* 0x00288400010d7983 */ /* 0x000ee20000300800 */
[----:B------:R-:W-:-:S04]  /*bf280*/  IADD3 R10, R3, c[0x0][0x198], RZ ;  /* 0x00006600030a7a10 */ /* 0x000fc80007ffe0ff */
[C---:B------:R-:W-:Y:S02]  /*bf290*/  LEA R4, P6, R10.reuse, R0, 0x1 ;  /* 0x000000000a047211 */ /* 0x040fe400078c08ff */
[C---:B------:R-:W-:Y:S02]  /*bf2a0*/  IADD3 R3, R10.reuse, c[0x0][0x198], RZ ;  /* 0x000066000a037a10 */ /* 0x040fe40007ffe0ff */
[----:B------:R-:W-:Y:S02]  /*bf2b0*/  LEA.HI.X.SX32 R5, R10, R2, 0x1, P6 ;  /* 0x000000020a057211 */ /* 0x000fe400030f0eff */
[----:B0-----:R-:W-:Y:S02]  /*bf2c0*/  LEA R8, P6, R3, R0, 0x1 ;  /* 0x0000000003087211 */ /* 0x001fe400078c08ff */
[----:B------:R-:W-:Y:S02]  /*bf2d0*/  PRMT R6, R11, 0x7632, R6 ;  /* 0x000076320b067816 */ /* 0x000fe40000000006 */
[C---:B------:R-:W-:Y:S01]  /*bf2e0*/  LEA.HI.X.SX32 R9, R3.reuse, R2, 0x1, P6 ;  /* 0x0000000203097211 */ /* 0x040fe200030f0eff */
[----:B------:R0:W-:Y:S04]  /*bf2f0*/  @P5 STG.E.U16 [R4.64], R11 ;  /* 0x0000000b04005986 */ /* 0x0001e8000c101506 */
[----:B------:R1:W-:Y:S01]  /*bf300*/  @P2 STG.E.U16 [R8.64], R6 ;  /* 0x0000000608002986 */ /* 0x0003e2000c101506 */
[----:B------:R-:W-:-:S04]  /*bf310*/  IADD3 R10, R3, c[0x0][0x198], RZ ;  /* 0x00006600030a7a10 */ /* 0x000fc80007ffe0ff */
[C---:B------:R-:W-:Y:S02]  /*bf320*/  IADD3 R3, R10.reuse, c[0x0][0x198], RZ ;  /* 0x000066000a037a10 */ /* 0x040fe40007ffe0ff */
[----:B0-----:R-:W-:-:S04]  /*bf330*/  LEA R4, P6, R10, R0, 0x1 ;  /* 0x000000000a047211 */ /* 0x001fc800078c08ff */
[----:B------:R-:W-:Y:S02]  /*bf340*/  LEA.HI.X.SX32 R5, R10, R2, 0x1, P6 ;  /* 0x000000020a057211 */ /* 0x000fe400030f0eff */
[----:B-1----:R-:W-:Y:S02]  /*bf350*/  LEA R8, P6, R3, R0, 0x1 ;  /* 0x0000000003087211 */ /* 0x002fe400078c08ff */
[----:B-----5:R-:W-:Y:S02]  /*bf360*/  PRMT R6, R21, 0x7632, R6 ;  /* 0x0000763215067816 */ /* 0x020fe40000000006 */
[C---:B------:R-:W-:Y:S02]  /*bf370*/  LEA.HI.X.SX32 R9, R3.reuse, R2, 0x1, P6 ;  /* 0x0000000203097211 */ /* 0x040fe400030f0eff */
[----:B------:R-:W-:Y:S01]  /*bf380*/  IADD3 R10, R3, c[0x0][0x198], RZ ;  /* 0x00006600030a7a10 */ /* 0x000fe20007ffe0ff */
[----:B------:R0:W-:Y:S04]  /*bf390*/  @P1 STG.E.U16 [R4.64], R21 ;  /* 0x0000001504001986 */ /* 0x0001e8000c101506 */
[----:B------:R1:W-:Y:S01]  /*bf3a0*/  @P4 STG.E.U16 [R8.64], R6 ;  /* 0x0000000608004986 */ /* 0x0003e2000c101506 */
[----:B0-----:R-:W-:-:S04]  /*bf3b0*/  LEA R4, P6, R10, R0, 0x1 ;  /* 0x000000000a047211 */ /* 0x001fc800078c08ff */
[----:B------:R-:W-:Y:S02]  /*bf3c0*/  LEA.HI.X.SX32 R5, R10, R2, 0x1, P6 ;  /* 0x000000020a057211 */ /* 0x000fe400030f0eff */
[----:B--2---:R-:W-:Y:S02]  /*bf3d0*/  ISETP.LT.AND P2, PT, R17, c[0x0][0x17c], !P0 ;  /* 0x00005f0011007a0c */ /* 0x004fe40004741270 */
[----:B------:R-:W2:Y:S04]  /*bf3e0*/  LDL.LU R17, [R1+0x2888] ;  /* 0x0028880001117983 */ /* 0x000ea80000300800 */
[----:B------:R-:W5:Y:S01]  /*bf3f0*/  LDL.LU R21, [R1+0x288c] ;  /* 0x00288c0001157983 */ /* 0x000f620000300800 */
[----:B----4-:R-:W-:-:S03]  /*bf400*/  ISETP.LT.AND P4, PT, R14, c[0x0][0x17c], !P0 ;  /* 0x00005f000e007a0c */ /* 0x010fc60004781270 */
[----:B------:R-:W4:Y:S04]  /*bf410*/  LDL.LU R14, [R1+0x2890] ;  /* 0x00289000010e7983 */ /* 0x000f280000300800 */
[----:B------:R0:W-:Y:S01]  /*bf420*/  @P3 STG.E.U16 [R4.64], R26 ;  /* 0x0000001a04003986 */ /* 0x0001e2000c101506 */
[----:B---3--:R-:W-:-:S03]  /*bf430*/  ISETP.LT.AND P3, PT, R13, c[0x0][0x17c], !P0 ;  /* 0x00005f000d007a0c */ /* 0x008fc60004761270 */
[----:B------:R-:W3:Y:S04]  /*bf440*/  LDL.LU R13, [R1+0x2894] ;  /* 0x00289400010d7983 */ /* 0x000ee80000300800 */
[----:B------:R-:W5:Y:S01]  /*bf450*/  LDL.LU R11, [R1+0x2898] ;  /* 0x00289800010b7983 */ /* 0x000f620000300800 */
[----:B------:R-:W-:Y:S02]  /*bf460*/  IADD3 R3, R10, c[0x0][0x198], RZ ;  /* 0x000066000a037a10 */ /* 0x000fe40007ffe0ff */
[----:B------:R-:W-:Y:S02]  /*bf470*/  ISETP.LT.AND P5, PT, R22, c[0x0][0x17c], !P0 ;  /* 0x00005f0016007a0c */ /* 0x000fe400047a1270 */
[C---:B-1----:R-:W-:Y:S02]  /*bf480*/  LEA R8, P6, R3.reuse, R0, 0x1 ;  /* 0x0000000003087211 */ /* 0x042fe400078c08ff */
[----:B------:R-:W-:-:S02]  /*bf490*/  IADD3 R10, R3, c[0x0][0x198], RZ ;  /* 0x00006600030a7a10 */ /* 0x000fc40007ffe0ff */
[----:B------:R-:W-:Y:S02]  /*bf4a0*/  LEA.HI.X.SX32 R9, R3, R2, 0x1, P6 ;  /* 0x0000000203097211 */ /* 0x000fe400030f0eff */
[----:B0-----:R-:W-:Y:S02]  /*bf4b0*/  LEA R4, P6, R10, R0, 0x1 ;  /* 0x000000000a047211 */ /* 0x001fe400078c08ff */
[----:B------:R-:W-:Y:S02]  /*bf4c0*/  PRMT R6, R26, 0x7632, R6 ;  /* 0x000076321a067816 */ /* 0x000fe40000000006 */
[----:B------:R-:W5:Y:S01]  /*bf4d0*/  LDL.LU R26, [R1+0x21c] ;  /* 0x00021c00011a7983 */ /* 0x000f620000300800 */
[----:B------:R-:W-:-:S03]  /*bf4e0*/  LEA.HI.X.SX32 R5, R10, R2, 0x1, P6 ;  /* 0x000000020a057211 */ /* 0x000fc600030f0eff */
[----:B------:R0:W-:Y:S01]  /*bf4f0*/  @P5 STG.E.U16 [R8.64], R6 ;  /* 0x0000000608005986 */ /* 0x0001e2000c101506 */
[----:B------:R-:W-:-:S03]  /*bf500*/  ISETP.LT.AND P1, PT, R18, c[0x0][0x17c], !P0 ;  /* 0x00005f0012007a0c */ /* 0x000fc60004721270 */
[----:B------:R1:W-:Y:S01]  /*bf510*/  @P2 STG.E.U16 [R4.64], R20 ;  /* 0x0000001404002986 */ /* 0x0003e2000c101506 */
[----:B0-----:R-:W-:-:S03]  /*bf520*/  PRMT R6, R20, 0x7632, R6 ;  /* 0x0000763214067816 */ /* 0x001fc60000000006 */
[----:B-1----:R-:W5:Y:S04]  /*bf530*/  LDL.LU R20, [R1+0x2af8] ;  /* 0x002af80001147983 */ /* 0x002f680000300800 */
[----:B------:R-:W5:Y:S01]  /*bf540*/  LDL.LU R18, [R1+0x289c] ;  /* 0x00289c0001127983 */ /* 0x000f620000300800 */
        /* <DEDUP_REMOVED lines=10> */
[----:B------:R-:W-:Y:S01]  /*bf5f0*/  LEA.HI.X.SX32 R9, R3, R2, 0x1, P6 ;  /* 0x0000000203097211 */ /* 0x000fe200030f0eff */
[----:B------:R0:W-:Y:S04]  /*bf600*/  @P4 STG.E.U16 [R4.64], R15 ;  /* 0x0000000f04004986 */ /* 0x0001e8000c101506 */
[----:B------:R1:W-:Y:S01]  /*bf610*/  @P3 STG.E.U16 [R8.64], R6 ;  /* 0x0000000608003986 */ /* 0x0003e2000c101506 */
[----:B--2---:R-:W-:-:S03]  /*bf620*/  ISETP.LT.AND P5, PT, R17, c[0x0][0x17c], !P0 ;  /* 0x00005f0011007a0c */ /* 0x004fc600047a1270 */
[----:B------:R-:W2:Y:S01]  /*bf630*/  LDL.LU R17, [R1+0x28a0] ;  /* 0x0028a00001117983 */ /* 0x000ea20000300800 */
[----:B----4-:R-:W-:-:S03]  /*bf640*/  ISETP.LT.AND P1, PT, R14, c[0x0][0x17c], !P0 ;  /* 0x00005f000e007a0c */ /* 0x010fc60004721270 */
[----:B------:R-:W4:Y:S01]  /*bf650*/  LDL.LU R14, [R1+0x28a4] ;  /* 0x0028a400010e7983 */ /* 0x000f220000300800 */
[----:B---3--:R-:W-:-:S03]  /*bf660*/  ISETP.LT.AND P4, PT, R13, c[0x0][0x17c], !P0 ;  /* 0x00005f000d007a0c */ /* 0x008fc60004781270 */
[----:B------:R-:W3:Y:S01]  /*bf670*/  LDL.LU R13, [R1+0x28a8] ;  /* 0x0028a800010d7983 */ /* 0x000ee20000300800 */
[----:B-----5:R-:W-:-:S03]  /*bf680*/  ISETP.LT.AND P3, PT, R11, c[0x0][0x17c], !P0 ;  /* 0x00005f000b007a0c */ /* 0x020fc60004761270 */
[----:B------:R-:W5:Y:S01]  /*bf690*/  LDL.LU R11, [R1+0x28b0] ;  /* 0x0028b000010b7983 */ /* 0x000f620000300800 */
[----:B------:R-:W-:-:S04]  /*bf6a0*/  IADD3 R10, R3, c[0x0][0x198], RZ ;  /* 0x00006600030a7a10 */ /* 0x000fc80007ffe0ff */
[C---:B0-----:R-:W-:Y:S02]  /*bf6b0*/  LEA R4, P6, R10.reuse, R0, 0x1 ;  /* 0x000000000a047211 */ /* 0x041fe400078c08ff */
[C---:B------:R-:W-:Y:S02]  /*bf6c0*/  IADD3 R3, R10.reuse, c[0x0][0x198], RZ ;  /* 0x000066000a037a10 */ /* 0x040fe40007ffe0ff */
[----:B------:R-:W-:Y:S02]  /*bf6d0*/  ISETP.LT.AND P2, PT, R21, c[0x0][0x17c], !P0 ;  /* 0x00005f0015007a0c */ /* 0x000fe40004741270 */
        /* <DEDUP_REMOVED lines=10> */
[----:B0-----:R-:W-:Y:S02]  /*bf780*/  PRMT R6, R20, 0x7632, R6 ;  /* 0x0000763214067816 */ /* 0x001fe40000000006 */
[----:B------:R-:W-:-:S04]  /*bf790*/  IADD3 R3, R10, c[0x0][0x198], RZ ;  /* 0x000066000a037a10 */ /* 0x000fc80007ffe0ff */
[C---:B------:R-:W-:Y:S02]  /*bf7a0*/  LEA R8, P6, R3.reuse, R0, 0x1 ;  /* 0x0000000003087211 */ /* 0x040fe400078c08ff */
[C---:B------:R-:W-:Y:S02]  /*bf7b0*/  IADD3 R10, R3.reuse, c[0x0][0x198], RZ ;  /* 0x00006600030a7a10 */ /* 0x040fe40007ffe0ff */
[----:B------:R-:W-:Y:S02]  /*bf7c0*/  LEA.HI.X.SX32 R9, R3, R2, 0x1, P6 ;  /* 0x0000000203097211 */ /* 0x000fe400030f0eff */
[----:B-1----:R-:W-:-:S04]  /*bf7d0*/  LEA R4, P6, R10, R0, 0x1 ;  /* 0x000000000a047211 */ /* 0x002fc800078c08ff */
[----:B------:R-:W-:Y:S01]  /*bf7e0*/  LEA.HI.X.SX32 R5, R10, R2, 0x1, P6 ;  /* 0x000000020a057211 */ /* 0x000fe200030f0eff */
[----:B------:R0:W-:Y:S04]  /*bf7f0*/  @P4 STG.E.U16 [R8.64], R6 ;  /* 0x0000000608004986 */ /* 0x0001e8000c101506 */
[----:B------:R1:W-:Y:S01]  /*bf800*/  @P3 STG.E.U16 [R4.64], R7 ;  /* 0x0000000704003986 */ /* 0x0003e2000c101506 */
[----:B--2---:R-:W-:-:S03]  /*bf810*/  ISETP.LT.AND P2, PT, R17, c[0x0][0x17c], !P0 ;  /* 0x00005f0011007a0c */ /* 0x004fc60004741270 */
[----:B------:R-:W2:Y:S04]  /*bf820*/  LDL.LU R17, [R1+0x28b4] ;  /* 0x0028b40001117983 */ /* 0x000ea80000300800 */
[----:B------:R-:W2:Y:S04]  /*bf830*/  LDL.LU R15, [R1+0x28bc] ;  /* 0x0028bc00010f7983 */ /* 0x000ea80000300800 */
[----:B------:R-:W2:Y:S01]  /*bf840*/  LDL.LU R20, [R1+0x2af4] ;  /* 0x002af40001147983 */ /* 0x000ea20000300800 */
[----:B----4-:R-:W-:-:S03]  /*bf850*/  ISETP.LT.AND P1, PT, R14, c[0x0][0x17c], !P0 ;  /* 0x00005f000e007a0c */ /* 0x010fc60004721270 */
[----:B------:R-:W4:Y:S04]  /*bf860*/  LDL.LU R14, [R1+0x28c0] ;  /* 0x0028c000010e7983 */ /* 0x000f280000300800 */
[----:B------:R-:W4:Y:S01]  /*bf870*/  LDL.LU R26, [R1+0x20c] ;  /* 0x00020c00011a7983 */ /* 0x000f220000300800 */
[----:B---3--:R-:W-:-:S03]  /*bf880*/  ISETP.LT.AND P4, PT, R13, c[0x0][0x17c], !P0 ;  /* 0x00005f000d007a0c */ /* 0x008fc60004781270 */
[----:B------:R-:W3:Y:S01]  /*bf890*/  LDL.LU R13, [R1+0x28b8] ;  /* 0x0028b800010d7983 */ /* 0x000ee20000300800 */
[----:B-----5:R-:W-:-:S03]  /*bf8a0*/  ISETP.LT.AND P3, PT, R11, c[0x0][0x17c], !P0 ;  /* 0x00005f000b007a0c */ /* 0x020fc60004761270 */
[----:B------:R-:W5:Y:S01]  /*bf8b0*/  LDL.LU R11, [R1+0x28ac] ;  /* 0x0028ac00010b7983 */ /* 0x000f620000300800 */
[----:B------:R-:W-:Y:S02]  /*bf8c0*/  IADD3 R3, R10, c[0x0][0x198], RZ ;  /* 0x000066000a037a10 */ /* 0x000fe40007ffe0ff */
[----:B------:R-:W-:Y:S01]  /*bf8d0*/  ISETP.LT.AND P5, PT, R18, c[0x0][0x17c], !P0 ;  /* 0x00005f0012007a0c */ /* 0x000fe200047a1270 */
[----:B------:R-:W3:Y:S01]  /*bf8e0*/  LDL.LU R24, [R1+0x23c] ;  /* 0x00023c0001187983 */ /* 0x000ee20000300800 */
[C---:B0-----:R-:W-:Y:S02]  /*bf8f0*/  LEA R8, P6, R3.reuse, R0, 0x1 ;  /* 0x0000000003087211 */ /* 0x041fe400078c08ff */
[C---:B------:R-:W-:Y:S02]  /*bf900*/  IADD3 R10, R3.reuse, c[0x0][0x198], RZ ;  /* 0x00006600030a7a10 */ /* 0x040fe40007ffe0ff */
[----:B------:R-:W-:Y:S02]  /*bf910*/  LEA.HI.X.SX32 R9, R3, R2, 0x1, P6 ;  /* 0x0000000203097211 */ /* 0x000fe400030f0eff */
[----:B-1----:R-:W-:-:S02]  /*bf920*/  LEA R4, P6, R10, R0, 0x1 ;  /* 0x000000000a047211 */ /* 0x002fc400078c08ff */
[----:B------:R-:W-:Y:S02]  /*bf930*/  PRMT R6, R7, 0x7632, R6 ;  /* 0x0000763207067816 */ /* 0x000fe40000000006 */
[----:B------:R-:W-:Y:S01]  /*bf940*/  LEA.HI.X.SX32 R5, R10, R2, 0x1, P6 ;  /* 0x000000020a057211 */ /* 0x000fe200030f0eff */
[----:B------:R-:W-:Y:S04]  /*bf950*/  STL [R1+0x2ae8], R19 ;  /* 0x002ae81301007387 */ /* 0x000fe80000100800 */
[----:B------:R0:W-:Y:S04]  /*bf960*/  @P5 STG.E.U16 [R8.64], R6 ;  /* 0x0000000608005986 */ /* 0x0001e8000c101506 */
[----:B------:R1:W-:Y:S04]  /*bf970*/  @P2 STG.E.U16 [R4.64], R19 ;  /* 0x0000001304002986 */ /* 0x0003e8000c101506 */
[----:B------:R-:W-:Y:S01]  /*bf980*/  STL [R1+0x2ae4], R16 ;  /* 0x002ae41001007387 */ /* 0x000fe20000100800 */
[----:B0-----:R-:W-:-:S03]  /*bf990*/  PRMT R8, R19, 0x7632, R8 ;  /* 0x0000763213087816 */ /* 0x001fc60000000008 */
[----:B------:R-:W3:Y:S01]  /*bf9a0*/  LDL.LU R21, [R1+0x24c] ;  /* 0x00024c0001157983 */ /* 0x000ee20000300800 */
[----:B------:R-:W-:-:S04]  /*bf9b0*/  IADD3 R3, R10, c[0x0][0x198], RZ ;  /* 0x000066000a037a10 */ /* 0x000fc80007ffe0ff */
[C---:B------:R-:W-:Y:S02]  /*bf9c0*/  LEA R6, P6, R3.reuse, R0, 0x1 ;  /* 0x0000000003067211 */ /* 0x040fe400078c08ff */
[C---:B------:R-:W-:Y:S02]  /*bf9d0*/  IADD3 R9, R3.reuse, c[0x0][0x198], RZ ;  /* 0x0000660003097a10 */ /* 0x040fe40007ffe0ff */
[----:B------:R-:W-:Y:S02]  /*bf9e0*/  LEA.HI.X.SX32 R7, R3, R2, 0x1, P6 ;  /* 0x0000000203077211 */ /* 0x000fe400030f0eff */
[C---:B-1----:R-:W-:Y:S02]  /*bf9f0*/  LEA R4, P6, R9.reuse, R0, 0x1 ;  /* 0x0000000009047211 */ /* 0x042fe400078c08ff */
[C---:B------:R-:W-:Y:S02]  /*bfa00*/  IADD3 R3, R9.reuse, c[0x0][0x198], RZ ;  /* 0x0000660009037a10 */ /* 0x040fe40007ffe0ff */
[----:B------:R-:W-:Y:S01]  /*bfa10*/  LEA.HI.X.SX32 R5, R9, R2, 0x1, P6 ;  /* 0x0000000209057211 */ /* 0x000fe200030f0eff */
[----:B------:R0:W-:Y:S02]  /*bfa20*/  @P1 STG.E.U16 [R6.64], R8 ;  /* 0x0000000806001986 */ /* 0x0001e4000c101506 */
[----:B0-----:R-:W-:-:S04]  /*bfa30*/  LEA R6, P6, R3, R0, 0x1 ;  /* 0x0000000003067211 */ /* 0x001fc800078c08ff */
[----:B------:R-:W-:Y:S02]  /*bfa40*/  LEA.HI.X.SX32 R7, R3, R2, 0x1, P6 ;  /* 0x0000000203077211 */ /* 0x000fe400030f0eff */
[----:B--2---:R-:W-:Y:S02]  /*bfa50*/  ISETP.LT.AND P5, PT, R17, c[0x0][0x17c], !P0 ;  /* 0x00005f0011007a0c */ /* 0x004fe400047a1270 */
[----:B------:R-:W0:Y:S01]  /*bfa60*/  LDS.128 R16, [R20] ;  /* 0x0000000014107984 */ /* 0x000e220000000c00 */
[----:B------:R-:W-:-:S03]  /*bfa70*/  ISETP.LT.AND P2, PT, R15, c[0x0][0x17c], !P0 ;  /* 0x00005f000f007a0c */ /* 0x000fc60004741270 */
[----:B------:R-:W2:Y:S01]  /*bfa80*/  LDL.LU R15, [R1+0x28c4] ;  /* 0x0028c400010f7983 */ /* 0x000ea20000300800 */
[----:B----4-:R-:W-:-:S03]  /*bfa90*/  ISETP.LT.AND P1, PT, R14, c[0x0][0x17c], !P0 ;  /* 0x00005f000e007a0c */ /* 0x010fc60004721270 */
[----:B------:R-:W4:Y:S01]  /*bfaa0*/  LDL.LU R14, [R1+0x28c8] ;  /* 0x0028c800010e7983 */ /* 0x000f220000300800 */
[----:B------:R-:W-:-:S03]  /*bfab0*/  PRMT R8, R26, 0x7632, R8 ;  /* 0x000076321a087816 */ /* 0x000fc60000000008 */
[----:B------:R1:W-:Y:S04]  /*bfac0*/  @P4 STG.E.U16 [R4.64], R26 ;  /* 0x0000001a04004986 */ /* 0x0003e8000c101506 */
[----:B------:R-:W-:Y:S04]  /*bfad0*/  @P3 STG.E.U16 [R6.64], R8 ;  /* 0x0000000806003986 */ /* 0x000fe8000c101506 */
[----:B-1----:R-:W2:Y:S01]  /*bfae0*/  LDL.LU R26, [R1+0x25c] ;  /* 0x00025c00011a7983 */ /* 0x002ea20000300800 */
[----:B-----5:R-:W-:-:S03]  /*bfaf0*/  ISETP.LT.AND P3, PT, R11, c[0x0][0x17c], !P0 ;  /* 0x00005f000b007a0c */ /* 0x020fc60004761270 */
[----:B0-----:R-:W-:Y:S04]  /*bfb00*/  STL [R1+0x54], R17 ;  /* 0x0000541101007387 */ /* 0x001fe80000100800 */
[----:B------:R0:W-:Y:S02]  /*bfb10*/  STL.64 [R1+0x58], R18 ;  /* 0x0000581201007387 */ /* 0x0001e40000100a00 */
[----:B0-----:R-:W-:-:S05]  /*bfb20*/  IMAD.MOV.U32 R18, RZ, RZ, R16 ;  /* 0x000000ffff127224 */ /* 0x001fca00078e0010 */
[----:B------:R-:W-:Y:S04]  /*bfb30*/  STL [R1+0x2af0], R18 ;  /* 0x002af01201007387 */ /* 0x000fe80000100800 */
[----:B------:R-:W5:Y:S04]  /*bfb40*/  LDL.LU R11, [R1+0x28d0] ;  /* 0x0028d000010b7983 */ /* 0x000f680000300800 */
[----:B------:R-:W0:Y:S01]  /*bfb50*/  LDS.128 R16, [R27] ;  /* 0x000000001b107984 */ /* 0x000e220000000c00 */
[----:B------:R-:W-:-:S04]  /*bfb60*/  IADD3 R9, R3, c[0x0][0x198], RZ ;  /* 0x0000660003097a10 */ /* 0x000fc80007ffe0ff */
[C---:B------:R-:W-:Y:S02]  /*bfb70*/  LEA R4, P6, R9.reuse, R0, 0x1 ;  /* 0x0000000009047211 */ /* 0x040fe400078c08ff */
[C---:B------:R-:W-:Y:S02]  /*bfb80*/  IADD3 R3, R9.reuse, c[0x0][0x198], RZ ;  /* 0x0000660009037a10 */ /* 0x040fe40007ffe0ff */
[----:B------:R-:W-:Y:S02]  /*bfb90*/  LEA.HI.X.SX32 R5, R9, R2, 0x1, P6 ;  /* 0x0000000209057211 */ /* 0x000fe400030f0eff */
[C---:B------:R-:W-:Y:S02]  /*bfba0*/  LEA R6, P6, R3.reuse, R0, 0x1 ;  /* 0x0000000003067211 */ /* 0x040fe400078c08ff */
[C---:B------:R-:W-:Y:S01]  /*bfbb0*/  IADD3 R8, R3.reuse, c[0x0][0x198], RZ ;  /* 0x0000660003087a10 */ /* 0x040fe20007ffe0ff */
[----:B---3--:R1:W-:Y:S01]  /*bfbc0*/  @P5 STG.E.U16 [R4.64], R24 ;  /* 0x0000001804005986 */ /* 0x0083e2000c101506 */
[----:B------:R-:W-:-:S02]  /*bfbd0*/  LEA.HI.X.SX32 R7, R3, R2, 0x1, P6 ;  /* 0x0000000203077211 */ /* 0x000fc400030f0eff */
[----:B------:R-:W-:Y:S01]  /*bfbe0*/  PRMT R9, R24, 0x7632, R9 ;  /* 0x0000763218097816 */ /* 0x000fe20000000009 */
[----:B------:R-:W-:Y:S01]  /*bfbf0*/  STL [R1+0x2aec], R20 ;  /* 0x002aec1401007387 */ /* 0x000fe20000100800 */
[----:B------:R-:W-:-:S03]  /*bfc00*/  ISETP.LT.AND P4, PT, R13, c[0x0][0x17c], !P0 ;  /* 0x00005f000d007a0c */ /* 0x000fc60004781270 */
[----:B------:R-:W3:Y:S01]  /*bfc10*/  LDL.LU R13, [R1+0x28cc] ;  /* 0x0028cc00010d7983 */ /* 0x000ee20000300800 */
[----:B-1----:R-:W-:-:S04]  /*bfc20*/  LEA R4, P6, R8, R0, 0x1 ;  /* 0x0000000008047211 */ /* 0x002fc800078c08ff */
[----:B------:R-:W-:Y:S01]  /*bfc30*/  LEA.HI.X.SX32 R5, R8, R2, 0x1, P6 ;  /* 0x0000000208057211 */ /* 0x000fe200030f0eff */
[----:B------:R-:W-:Y:S04]  /*bfc40*/  @P2 STG.E.U16 [R6.64], R9 ;  /* 0x0000000906002986 */ /* 0x000fe8000c101506 */
[----:B------:R-:W-:Y:S04]  /*bfc50*/  @P1 STG.E.U16 [R4.64], R21 ;  /* 0x0000001504001986 */ /* 0x000fe8000c101506 */
[----:B0-----:R-:W-:Y:S04]  /*bfc60*/  STL [R1+0x44], R17 ;  /* 0x0000441101007387 */ /* 0x001fe80000100800 */
[----:B------:R0:W-:Y:S04]  /*bfc70*/  STL.64 [R1+0x48], R18 ;  /* 0x0000481201007387 */ /* 0x0001e80000100a00 */
[----:B0-----:R-:W3:Y:S01]  /*bfc80*/  LDL.LU R18, [R1+0x2af0] ;  /* 0x002af00001127983 */ /* 0x001ee20000300800 */
[----:B----4-:R-:W-:-:S03]  /*bfc90*/  ISETP.LT.AND P2, PT, R14, c[0x0][0x17c], !P0 ;  /* 0x00005f000e007a0c */ /* 0x010fc60004741270 */
[----:B------:R-:W4:Y:S01]  /*bfca0*/  LDL.LU R14, [R1+0x28d4] ;  /* 0x0028d400010e7983 */ /* 0x000f220000300800 */
[----:B-----5:R-:W-:-:S03]  /*bfcb0*/  ISETP.LT.AND P1, PT, R11, c[0x0][0x17c], !P0 ;  /* 0x00005f000b007a0c */ /* 0x020fc60004721270 */
[----:B------:R-:W5:Y:S01]  /*bfcc0*/  LDL.LU R11, [R1+0x28d8] ;  /* 0x0028d800010b7983 */ /* 0x000f620000300800 */
[----:B------:R-:W-:-:S03]  /*bfcd0*/  PRMT R10, R21, 0x7632, R10 ;  /* 0x00007632150a7816 */ /* 0x000fc6000000000a */
[----:B------:R-:W0:Y:S01]  /*bfce0*/  LDS.128 R20, [R28] ;  /* 0x000000001c147984 */ /* 0x000e220000000c00 */
[----:B------:R-:W-:-:S04]  /*bfcf0*/  IADD3 R3, R8, c[0x0][0x198], RZ ;  /* 0x0000660008037a10 */ /* 0x000fc80007ffe0ff */
[C---:B------:R-:W-:Y:S02]  /*bfd00*/  LEA R6, P6, R3.reuse, R0, 0x1 ;  /* 0x0000000003067211 */ /* 0x040fe400078c08ff */
[C---:B------:R-:W-:Y:S02]  /*bfd10*/  IADD3 R9, R3.reuse, c[0x0][0x198], RZ ;  /* 0x0000660003097a10 */ /* 0x040fe40007ffe0ff */
[----:B------:R-:W-:Y:S02]  /*bfd20*/  LEA.HI.X.SX32 R7, R3, R2, 0x1, P6 ;  /* 0x0000000203077211 */ /* 0x000fe400030f0eff */
[----:B------:R-:W-:Y:S02]  /*bfd30*/  LEA R8, P6, R9, R0, 0x1 ;  /* 0x0000000009087211 */ /* 0x000fe400078c08ff */
[----:B--2---:R-:W-:Y:S02]  /*bfd40*/  ISETP.LT.AND P5, PT, R15, c[0x0][0x17c], !P0 ;  /* 0x00005f000f007a0c */ /* 0x004fe400047a1270 */
[----:B------:R-:W-:-:S02]  /*bfd50*/  IADD3 R3, R9, c[0x0][0x198], RZ ;  /* 0x0000660009037a10 */ /* 0x000fc40007ffe0ff */
[----:B------:R-:W-:Y:S02]  /*bfd60*/  LEA.HI.X.SX32 R9, R9, R2, 0x1, P6 ;  /* 0x0000000209097211 */ /* 0x000fe400030f0eff */
[C---:B------:R-:W-:Y:S01]  /*bfd70*/  LEA R4, P6, R3.reuse, R0, 0x1 ;  /* 0x0000000003047211 */ /* 0x040fe200078c08ff */
[----:B------:R-:W-:Y:S03]  /*bfd80*/  @P4 STG.E.U16 [R6.64], R10 ;  /* 0x0000000a06004986 */ /* 0x000fe6000c101506 */
[----:B------:R-:W-:Y:S01]  /*bfd90*/  LEA.HI.X.SX32 R5, R3, R2, 0x1, P6 ;  /* 0x0000000203057211 */ /* 0x000fe200030f0eff */
[----:B------:R1:W-:Y:S01]  /*bfda0*/  @P3 STG.E.U16 [R8.64], R26 ;  /* 0x0000001a08003986 */ /* 0x0003e2000c101506 */
[----:B---3--:R-:W-:Y:S01]  /*bfdb0*/  ISETP.LT.AND P4, PT, R13, c[0x0][0x17c], !P0 ;  /* 0x00005f000d007a0c */ /* 0x008fe20004781270 */
[----:B------:R-:W-:Y:S01]  /*bfdc0*/  IMAD.MOV.U32 R15, RZ, RZ, R16 ;  /* 0x000000ffff0f7224 */ /* 0x000fe200078e0010 */
[----:B-1----:R-:W-:Y:S01]  /*bfdd0*/  PRMT R8, R26, 0x7632, R8 ;  /* 0x000076321a087816 */ /* 0x002fe20000000008 */
[----:B0-----:R-:W-:Y:S01]  /*bfde0*/  STL [R1+0x74], R21 ;  /* 0x0000741501007387 */ /* 0x001fe20000100800 */
[----:B------:R-:W-:-:S03]  /*bfdf0*/  IMAD.MOV.U32 R13, RZ, RZ, R20 ;  /* 0x000000ffff0d7224 */ /* 0x000fc600078e0014 */
[----:B------:R-:W-:Y:S04]  /*bfe00*/  STL.64 [R1+0x78], R22 ;  /* 0x0000781601007387 */ /* 0x000fe80000100a00 */
[----:B------:R-:W2:Y:S04]  /*bfe10*/  LDL.LU R20, [R1+0x2aec] ;  /* 0x002aec0001147983 */ /* 0x000ea80000300800 */
[----:B------:R-:W-:Y:S04]  /*bfe20*/  @P5 STG.E.U16 [R4.64], R8 ;  /* 0x0000000804005986 */ /* 0x000fe8000c101506 */
[----:B------:R-:W3:Y:S04]  /*bfe30*/  LDL.LU R17, [R1+0x28dc] ;  /* 0x0028dc0001117983 */ /* 0x000ee80000300800 */
[----:B------:R-:W2:Y:S01]  /*bfe40*/  LDL.LU R16, [R1+0x28e0] ;  /* 0x0028e00001107983 */ /* 0x000ea20000300800 */
[----:B----4-:R-:W-:-:S02]  /*bfe50*/  ISETP.LT.AND P3, PT, R14, c[0x0][0x17c], !P0 ;  /* 0x00005f000e007a0c */ /* 0x010fc40004761270 */
[----:B-----5:R-:W-:Y:S02]  /*bfe60*/  ISETP.LT.AND P5, PT, R11, c[0x0][0x17c], !P0 ;  /* 0x00005f000b007a0c */ /* 0x020fe400047a1270 */
[----:B------:R-:W0:Y:S04]  /*bfe70*/  LDS.128 R8, [R29] ;  /* 0x000000001d087984 */ /* 0x000e280000000c00 */
[----:B0-----:R-:W-:Y:S04]  /*bfe80*/  STL [R1+0x14], R9 ;  /* 0x0000140901007387 */ /* 0x001fe80000100800 */
[----:B------:R0:W-:Y:S04]  /*bfe90*/  STL.64 [R1+0x18], R10 ;  /* 0x0000180a01007387 */ /* 0x0001e80000100a00 */
[----:B------:R-:W4:Y:S04]  /*bfea0*/  LDL.LU R14, [R1+0x28e4] ;  /* 0x0028e400010e7983 */ /* 0x000f280000300800 */
[----:B0-----:R-:W5:Y:S01]  /*bfeb0*/  LDL.LU R11, [R1+0x28e8] ;  /* 0x0028e800010b7983 */ /* 0x001f620000300800 */
[----:B------:R-:W-:-:S04]  /*bfec0*/  IADD3 R7, R3, c[0x0][0x198], RZ ;  /* 0x0000660003077a10 */ /* 0x000fc80007ffe0ff */
[C---:B------:R-:W-:Y:S02]  /*bfed0*/  LEA R6, P6, R7.reuse, R0, 0x1 ;  /* 0x0000000007067211 */ /* 0x040fe400078c08ff */
[C---:B------:R-:W-:Y:S02]  /*bfee0*/  IADD3 R3, R7.reuse, c[0x0][0x198], RZ ;  /* 0x0000660007037a10 */ /* 0x040fe40007ffe0ff */
[----:B------:R-:W-:Y:S02]  /*bfef0*/  LEA.HI.X.SX32 R7, R7, R2, 0x1, P6 ;  /* 0x0000000207077211 */ /* 0x000fe400030f0eff */
[----:B------:R-:W-:-:S03]  /*bff00*/  LEA R4, P6, R3, R0, 0x1 ;  /* 0x0000000003047211 */ /* 0x000fc600078c08ff */
[----:B------:R0:W-:Y:S01]  /*bff10*/  @P2 STG.E.U16 [R6.64], R18 ;  /* 0x0000001206002986 */ /* 0x0001e2000c101506 */
[----:B------:R-:W-:Y:S02]  /*bff20*/  LEA.HI.X.SX32 R5, R3, R2, 0x1, P6 ;  /* 0x0000000203057211 */ /* 0x000fe400030f0eff */
[----:B---3--:R-:W-:Y:S02]  /*bff30*/  ISETP.LT.AND P2, PT, R17, c[0x0][0x17c], !P0 ;  /* 0x00005f0011007a0c */ /* 0x008fe40004741270 */
[----:B0-----:R-:W-:-:S05]  /*bff40*/  PRMT R7, R18, 0x7632, R7 ;  /* 0x0000763212077816 */ /* 0x001fca0000000007 */
[----:B------:R0:W-:Y:S01]  /*bff50*/  @P1 STG.E.U16 [R4.64], R7 ;  /* 0x0000000704001986 */ /* 0x0001e2000c101506 */
[----:B--2---:R-:W-:-:S03]  /*bff60*/  ISETP.LT.AND P1, PT, R16, c[0x0][0x17c], !P0 ;  /* 0x00005f0010007a0c */ /* 0x004fc60004721270 */
[----:B------:R-:W1:Y:S01]  /*bff70*/  LDS.128 R16, [R20+0x800] ;  /* 0x0008000014107984 */ /* 0x000e620000000c00 */
[----:B------:R-:W-:Y:S01]  /*bff80*/  IADD3 R6, R3, c[0x0][0x198], RZ ;  /* 0x0000660003067a10 */ /* 0x000fe20007ffe0ff */
[----:B------:R-:W-:-:S03]  /*bff90*/  IMAD.MOV.U32 R10, RZ, RZ, R8 ;  /* 0x000000ffff0a7224 */ /* 0x000fc600078e0008 */
[C---:B------:R-:W-:Y:S02]  /*bffa0*/  LEA R8, P6, R6.reuse, R0, 0x1 ;  /* 0x0000000006087211 */ /* 0x040fe400078c08ff */
[C---:B------:R-:W-:Y:S02]  /*bffb0*/  IADD3 R3, R6.reuse, c[0x0][0x198], RZ ;  /* 0x0000660006037a10 */ /* 0x040fe40007ffe0ff */
[----:B------:R-:W-:Y:S02]  /*bffc0*/  LEA.HI.X.SX32 R9, R6, R2, 0x1, P6 ;  /* 0x0000000206097211 */ /* 0x000fe400030f0eff */
[----:B0-----:R-:W-:-:S03]  /*bffd0*/  LEA R4, P6, R3, R0, 0x1 ;  /* 0x0000000003047211 */ /* 0x001fc600078c08ff */
[----:B------:R0:W-:Y:S01]  /*bffe0*/  @P4 STG.E.U16 [R8.64], R15 ;  /* 0x0000000f08004986 */ /* 0x0001e2000c101506 */
[----:B------:R-:W-:Y:S02]  /*bfff0*/  LEA.HI.X.SX32 R5, R3, R2, 0x1, P6 ;  /* 0x0000000203057211 */ /* 0x000fe400030f0eff */
[----:B0-----:R-:W-:-:S05]  /*c0000*/  PRMT R8, R15, 0x7632, R8 ;  /* 0x000076320f087816 */ /* 0x001fca0000000008 */
[----:B------:R-:W-:Y:S04]  /*c0010*/  @P3 STG.E.U16 [R4.64], R8 ;  /* 0x0000000804003986 */ /* 0x000fe8000c101506 */
[----:B-1----:R-:W-:Y:S04]  /*c0020*/  STL [R1+0xa4], R17 ;  /* 0x0000a41101007387 */ /* 0x002fe80000100800 */
[----:B------:R-:W-:Y:S04]  /*c0030*/  STL.64 [R1+0xa8], R18 ;  /* 0x0000a81201007387 */ /* 0x000fe80000100a00 */
[----:B------:R-:W2:Y:S01]  /*c0040*/  LDL.LU R15, [R1+0x28ec] ;  /* 0x0028ec00010f7983 */ /* 0x000ea20000300800 */
[----:B------:R-:W-:-:S03]  /*c0050*/  IMAD.MOV.U32 R21, RZ, RZ, R16 ;  /* 0x000000ffff157224 */ /* 0x000fc600078e0010 */
[----:B------:R-:W0:Y:S01]  /*c0060*/  LDS.128 R16, [R27+0x800] ;  /* 0x000800001b107984 */ /* 0x000e220000000c00 */
[----:B------:R-:W-:-:S04]  /*c0070*/  IADD3 R7, R3, c[0x0][0x198], RZ ;  /* 0x0000660003077a10 */ /* 0x000fc80007ffe0ff */
[C---:B------:R-:W-:Y:S02]  /*c0080*/  LEA R6, P6, R7.reuse, R0, 0x1 ;  /* 0x0000000007067211 */ /* 0x040fe400078c08ff */
[C---:B------:R-:W-:Y:S02]  /*c0090*/  IADD3 R3, R7.reuse, c[0x0][0x198], RZ ;  /* 0x0000660007037a10 */ /* 0x040fe40007ffe0ff */
[----:B------:R-:W-:-:S05]  /*c00a0*/  LEA.HI.X.SX32 R7, R7, R2, 0x1, P6 ;  /* 0x0000000207077211 */ /* 0x000fca00030f0eff */
[----:B------:R1:W-:Y:S02]  /*c00b0*/  @P5 STG.E.U16 [R6.64], R13 ;  /* 0x0000000d06005986 */ /* 0x0003e4000c101506 */
[----:B-1----:R-:W-:Y:S02]  /*c00c0*/  PRMT R7, R13, 0x7632, R7 ;  /* 0x000076320d077816 */ /* 0x002fe40000000007 */
[----:B-----5:R-:W-:Y:S02]  /*c00d0*/  ISETP.LT.AND P3, PT, R11, c[0x0][0x17c], !P0 ;  /* 0x00005f000b007a0c */ /* 0x020fe40004761270 */
[----:B------:R-:W3:Y:S04]  /*c00e0*/  LDL.LU R11, [R1+0x28f0] ;  /* 0x0028f000010b7983 */ /* 0x000ee80000300800 */
[----:B0-----:R-:W-:Y:S04]  /*c00f0*/  STL [R1+0x94], R17 ;  /* 0x0000941101007387 */ /* 0x001fe80000100800 */
[----:B------:R0:W-:Y:S01]  /*c0100*/  STL.64 [R1+0x98], R18 ;  /* 0x0000981201007387 */ /* 0x0001e20000100a00 */
[----:B----4-:R-:W-:Y:S01]  /*c0110*/  ISETP.LT.AND P4, PT, R14, c[0x0][0x17c], !P0 ;  /* 0x00005f000e007a0c */ /* 0x010fe20004781270 */
[----:B0-----:R-:W-:-:S02]  /*c0120*/  IMAD.MOV.U32 R18, RZ, RZ, R16 ;  /* 0x000000ffff127224 */ /* 0x001fc400078e0010 */
[----:B------:R-:W4:Y:S04]  /*c0130*/  LDL.LU R19, [R1+0x2ae8] ;  /* 0x002ae80001137983 */ /* 0x000f280000300800 */
[----:B------:R-:W5:Y:S04]  /*c0140*/  LDL.LU R16, [R1+0x2ae4] ;  /* 0x002ae40001107983 */ /* 0x000f680000300800 */
[----:B------:R-:W-:Y:S04]  /*c0150*/  STL [R1+0x2ae0], R27 ;  /* 0x002ae01b01007387 */ /* 0x000fe80000100800 */
[----:B------:R-:W-:Y:S04]  /*c0160*/  STL [R1+0x2adc], R25 ;  /* 0x002adc1901007387 */ /* 0x000fe80000100800 */
[----:B------:R-:W4:Y:S04]  /*c0170*/  LDL.LU R14, [R1+0x28f4] ;  /* 0x0028f400010e7983 */ /* 0x000f280000300800 */
[----:B------:R-:W4:Y:S04]  /*c0180*/  LDL.LU R13, [R1+0x28f8] ;  /* 0x0028f800010d7983 */ /* 0x000f280000300800 */
[----:B------:R-:W0:Y:S01]  /*c0190*/  LDS.128 R24, [R28+0x800] ;  /* 0x000800001c187984 */ /* 0x000e220000000c00 */
[----:B------:R-:W-:-:S04]  /*c01a0*/  LEA R4, P6, R3, R0, 0x1 ;  /* 0x0000000003047211 */ /* 0x000fc800078c08ff */
[----:B------:R-:W-:-:S05]  /*c01b0*/  LEA.HI.X.SX32 R5, R3, R2, 0x1, P6 ;  /* 0x0000000203057211 */ /* 0x000fca00030f0eff */
[----:B------:R-:W-:Y:S01]  /*c01c0*/  @P2 STG.E.U16 [R4.64], R7 ;  /* 0x0000000704002986 */ /* 0x000fe2000c101506 */
[----:B------:R-:W-:-:S03]  /*c01d0*/  IADD3 R6, R3, c[0x0][0x198], RZ ;  /* 0x0000660003067a10 */ /* 0x000fc60007ffe0ff */
[----:B0-----:R-:W-:Y:S04]  /*c01e0*/  STL [R1+0x84], R25 ;  /* 0x0000841901007387 */ /* 0x001fe80000100800 */
[----:B------:R-:W-:Y:S01]  /*c01f0*/  STL.64 [R1+0x88], R26 ;  /* 0x0000881a01007387 */ /* 0x000fe20000100a00 */
[----:B------:R-:W-:-:S04]  /*c0200*/  LEA R8, P6, R6, R0, 0x1 ;  /* 0x0000000006087211 */ /* 0x000fc800078c08ff */
[----:B------:R-:W-:Y:S02]  /*c0210*/  LEA.HI.X.SX32 R9, R6, R2, 0x1, P6 ;  /* 0x0000000206097211 */ /* 0x000fe400030f0eff */
[----:B--2---:R-:W-:Y:S02]  /*c0220*/  ISETP.LT.AND P5, PT, R15, c[0x0][0x17c], !P0 ;  /* 0x00005f000f007a0c */ /* 0x004fe400047a1270 */
[----:B------:R-:W2:Y:S04]  /*c0230*/  LDL.LU R15, [R1+0x28fc] ;  /* 0x0028fc00010f7983 */ /* 0x000ea80000300800 */
[----:B------:R0:W-:Y:S02]  /*c0240*/  @P1 STG.E.U16 [R8.64], R10 ;  /* 0x0000000a08001986 */ /* 0x0001e4000c101506 */
[----:B0-----:R-:W-:-:S02]  /*c0250*/  PRMT R8, R10, 0x7632, R8 ;  /* 0x000076320a087816 */ /* 0x001fc40000000008 */
[----:B------:R-:W2:Y:S01]  /*c0260*/  LDL.LU R10, [R1+0x2900] ;  /* 0x00290000010a7983 */ /* 0x000ea20000300800 */
[----:B------:R-:W-:-:S04]  /*c0270*/  IADD3 R3, R6, c[0x0][0x198], RZ ;  /* 0x0000660006037a10 */ /* 0x000fc80007ffe0ff */
[----:B------:R-:W-:-:S04]  /*c0280*/  LEA R4, P6, R3, R0, 0x1 ;  /* 0x0000000003047211 */ /* 0x000fc800078c08ff */
[----:B------:R-:W-:-:S05]  /*c0290*/  LEA.HI.X.SX32 R5, R3, R2, 0x1, P6 ;  /* 0x0000000203057211 */ /* 0x000fca00030f0eff */
[----:B------:R-:W-:Y:S01]  /*c02a0*/  @P4 STG.E.U16 [R4.64], R8 ;  /* 0x0000000804004986 */ /* 0x000fe2000c101506 */
[----:B---3--:R-:W-:Y:S01]  /*c02b0*/  ISETP.LT.AND P2, PT, R11, c[0x0][0x17c], !P0 ;  /* 0x00005f000b007a0c */ /* 0x008fe20004741270 */
[----:B------:R-:W-:Y:S02]  /*c02c0*/  IMAD.MOV.U32 R11, RZ, RZ, R24 ;  /* 0x000000ffff0b7224 */ /* 0x000fe400078e0018 */
[----:B------:R-:W0:Y:S04]  /*c02d0*/  LDS.128 R24, [R29+0x800] ;  /* 0x000800001d187984 */ /* 0x000e280000000c00 */
[----:B0-----:R-:W-:Y:S01]  /*c02e0*/  STL [R1+0x4], R25 ;  /* 0x0000041901007387 */ /* 0x001fe20000100800 */
[----:B------:R-:W-:-:S03]  /*c02f0*/  IMAD.MOV.U32 R17, RZ, RZ, R24 ;  /* 0x000000ffff117224 */ /* 0x000fc600078e0018 */
[----:B------:R-:W-:Y:S04]  /*c0300*/  STL.64 [R1+0x8], R26 ;  /* 0x0000081a01007387 */ /* 0x000fe80000100a00 */
[----:B------:R-:W0:Y:S01]  /*c0310*/  LDS.128 R24, [R20+0x1000] ;  /* 0x0010000014187984 */ /* 0x000e220000000c00 */
[----:B----4-:R-:W-:Y:S02]  /*c0320*/  ISETP.LT.AND P1, PT, R14, c[0x0][0x17c], !P0 ;  /* 0x00005f000e007a0c */ /* 0x010fe40004721270 */
[----:B------:R-:W-:Y:S01]  /*c0330*/  ISETP.LT.AND P4, PT, R13, c[0x0][0x17c], !P0 ;  /* 0x00005f000d007a0c */ /* 0x000fe20004781270 */
[----:B------:R-:W3:Y:S04]  /*c0340*/  LDL.LU R14, [R1+0x2904] ;  /* 0x00290400010e7983 */ /* 0x000ee80000300800 */
[----:B------:R-:W4:Y:S04]  /*c0350*/  LDL.LU R13, [R1+0x2908] ;  /* 0x00290800010d7983 */ /* 0x000f280000300800 */
[----:B------:R-:W-:Y:S04]  /*c0360*/  STL [R1+0x2ad8], R19 ;  /* 0x002ad81301007387 */ /* 0x000fe80000100800 */
[----:B-----5:R-:W-:Y:S04]  /*c0370*/  STL.64 [R1+0x2ad0], R16 ;  /* 0x002ad01001007387 */ /* 0x020fe80000100a00 */
[----:B0-----:R-:W-:Y:S04]  /*c0380*/  STL [R1+0x64], R25 ;  /* 0x0000641901007387 */ /* 0x001fe80000100800 */
[----:B------:R0:W-:Y:S04]  /*c0390*/  STL.64 [R1+0x68], R26 ;  /* 0x0000681a01007387 */ /* 0x0001e80000100a00 */
[----:B0-----:R-:W5:Y:S01]  /*c03a0*/  LDL.LU R27, [R1+0x2ae0] ;  /* 0x002ae000011b7983 */ /* 0x001f620000300800 */
[----:B------:R-:W-:-:S03]  /*c03b0*/  IADD3 R7, R3, c[0x0][0x198], RZ ;  /* 0x0000660003077a10 */ /* 0x000fc60007ffe0ff */
[----:B------:R-:W3:Y:S01]  /*c03c0*/  LDL.LU R25, [R1+0x2adc] ;  /* 0x002adc0001197983 */ /* 0x000ee20000300800 */
[C---:B------:R-:W-:Y:S02]  /*c03d0*/  LEA R6, P6, R7.reuse, R0, 0x1 ;  /* 0x0000000007067211 */ /* 0x040fe400078c08ff */
[C---:B------:R-:W-:Y:S02]  /*c03e0*/  IADD3 R3, R7.reuse, c[0x0][0x198], RZ ;  /* 0x0000660007037a10 */ /* 0x040fe40007ffe0ff */
[----:B------:R-:W-:Y:S02]  /*c03f0*/  LEA.HI.X.SX32 R7, R7, R2, 0x1, P6 ;  /* 0x0000000207077211 */ /* 0x000fe400030f0eff */
[----:B------:R-:W-:-:S03]  /*c0400*/  LEA R4, P6, R3, R0, 0x1 ;  /* 0x0000000003047211 */ /* 0x000fc600078c08ff */
[----:B------:R0:W-:Y:S01]  /*c0410*/  @P3 STG.E.U16 [R6.64], R21 ;  /* 0x0000001506003986 */ /* 0x0001e2000c101506 */
[----:B------:R-:W-:Y:S02]  /*c0420*/  LEA.HI.X.SX32 R5, R3, R2, 0x1, P6 ;  /* 0x0000000203057211 */ /* 0x000fe400030f0eff */
[----:B--2---:R-:W-:Y:S01]  /*c0430*/  ISETP.LT.AND P3, PT, R15, c[0x0][0x17c], !P0 ;  /* 0x00005f000f007a0c */ /* 0x004fe20004761270 */
[----:B------:R-:W-:Y:S01]  /*c0440*/  IMAD.MOV.U32 R15, RZ, RZ, R24 ;  /* 0x000000ffff0f7224 */ /* 0x000fe200078e0018 */
[----:B0-----:R-:W-:-:S05]  /*c0450*/  PRMT R7, R21, 0x7632, R7 ;  /* 0x0000763215077816 */ /* 0x001fca0000000007 */
[----:B------:R-:W-:Y:S01]  /*c0460*/  @P5 STG.E.U16 [R4.64], R7 ;  /* 0x0000000704005986 */ /* 0x000fe2000c101506 */
[----:B------:R-:W-:-:S03]  /*c0470*/  ISETP.LT.AND P5, PT, R10, c[0x0][0x17c], !P0 ;  /* 0x00005f000a007a0c */ /* 0x000fc600047a1270 */
[----:B------:R-:W2:Y:S04]  /*c0480*/  LDL.LU R10, [R1+0x290c] ;  /* 0x00290c00010a7983 */ /* 0x000ea80000300800 */
[----:B------:R-:W-:Y:S04]  /*c0490*/  STL [R1+0x2acc], R15 ;  /* 0x002acc0f01007387 */ /* 0x000fe80000100800 */
[----:B------:R0:W-:Y:S04]  /*c04a0*/  STL [R1+0x2ac8], R12 ;  /* 0x002ac80c01007387 */ /* 0x0001e80000100800 */
[----:B0-----:R-:W2:Y:S01]  /*c04b0*/  LDL.LU R12, [R1+0x2910] ;  /* 0x00291000010c7983 */ /* 0x001ea20000300800 */
[----:B------:R-:W-:-:S04]  /*c04c0*/  IADD3 R6, R3, c[0x0][0x198], RZ ;  /* 0x0000660003067a10 */ /* 0x000fc80007ffe0ff */
[----:B------:R-:W-:-:S04]  /*c04d0*/  LEA R8, P6, R6, R0, 0x1 ;  /* 0x0000000006087211 */ /* 0x000fc800078c08ff */
[----:B------:R-:W-:-:S05]  /*c04e0*/  LEA.HI.X.SX32 R9, R6, R2, 0x1, P6 ;  /* 0x0000000206097211 */ /* 0x000fca00030f0eff */
[----:B------:R0:W-:Y:S02]  /*c04f0*/  @P2 STG.E.U16 [R8.64], R18 ;  /* 0x0000001208002986 */ /* 0x0001e4000c101506 */
[----:B0-----:R-:W-:Y:S02]  /*c0500*/  PRMT R8, R18, 0x7632, R8 ;  /* 0x0000763212087816 */ /* 0x001fe40000000008 */
[----:B-----5:R-:W0:Y:S04]  /*c0510*/  LDS.128 R16, [R27+0x1000] ;  /* 0x001000001b107984 */ /* 0x020e280000000c00 */
[----:B0-----:R-:W-:Y:S01]  /*c0520*/  STL [R1+0x34], R17 ;  /* 0x0000341101007387 */ /* 0x001fe20000100800 */
[----:B------:R-:W-:-:S03]  /*c0530*/  IMAD.MOV.U32 R23, RZ, RZ, R16 ;  /* 0x000000ffff177224 */ /* 0x000fc600078e0010 */
[----:B------:R0:W-:Y:S04]  /*c0540*/  STL.64 [R1+0x38], R18 ;  /* 0x0000381201007387 */ /* 0x0001e80000100a00 */
[----:B0-----:R-:W5:Y:S04]  /*c0550*/  LDL.LU R19, [R1+0x2ad8] ;  /* 0x002ad80001137983 */ /* 0x001f680000300800 */
[----:B------:R-:W5:Y:S01]  /*c0560*/  LDL.LU.64 R16, [R1+0x2ad0] ;  /* 0x002ad00001107983 */ /* 0x000f620000300a00 */
[----:B------:R-:W-:-:S04]  /*c0570*/  IADD3 R3, R6, c[0x0][0x198], RZ ;  /* 0x0000660006037a10 */ /* 0x000fc80007ffe0ff */
[C---:B------:R-:W-:Y:S02]  /*c0580*/  LEA R4, P6, R3.reuse, R0, 0x1 ;  /* 0x0000000003047211 */ /* 0x040fe400078c08ff */
[C---:B------:R-:W-:Y:S02]  /*c0590*/  IADD3 R7, R3.reuse, c[0x0][0x198], RZ ;  /* 0x0000660003077a10 */ /* 0x040fe40007ffe0ff */
[----:B------:R-:W-:Y:S02]  /*c05a0*/  LEA.HI.X.SX32 R5, R3, R2, 0x1, P6 ;  /* 0x0000000203057211 */ /* 0x000fe400030f0eff */
[C---:B------:R-:W-:Y:S02]  /*c05b0*/  LEA R6, P6, R7.reuse, R0, 0x1 ;  /* 0x0000000007067211 */ /* 0x040fe400078c08ff */
[C---:B------:R-:W-:Y:S01]  /*c05c0*/  IADD3 R3, R7.reuse, c[0x0][0x198], RZ ;  /* 0x0000660007037a10 */ /* 0x040fe20007ffe0ff */
[----:B------:R0:W-:Y:S01]  /*c05d0*/  @P1 STG.E.U16 [R4.64], R8 ;  /* 0x0000000804001986 */ /* 0x0001e2000c101506 */
[----:B------:R-:W-:-:S05]  /*c05e0*/  LEA.HI.X.SX32 R7, R7, R2, 0x1, P6 ;  /* 0x0000000207077211 */ /* 0x000fca00030f0eff */
[----:B------:R1:W-:Y:S01]  /*c05f0*/  @P4 STG.E.U16 [R6.64], R11 ;  /* 0x0000000b06004986 */ /* 0x0003e2000c101506 */
[----:B0-----:R-:W-:-:S04]  /*c0600*/  LEA R4, P6, R3, R0, 0x1 ;  /* 0x0000000003047211 */ /* 0x001fc800078c08ff */
[----:B------:R-:W-:Y:S02]  /*c0610*/  LEA.HI.X.SX32 R5, R3, R2, 0x1, P6 ;  /* 0x0000000203057211 */ /* 0x000fe400030f0eff */
[----:B-1----:R-:W-:Y:S02]  /*c0620*/  PRMT R7, R11, 0x7632, R7 ;  /* 0x000076320b077816 */ /* 0x002fe40000000007 */
[----:B---3--:R-:W-:Y:S01]  /*c0630*/  ISETP.LT.AND P2, PT, R14, c[0x0][0x17c], !P0 ;  /* 0x00005f000e007a0c */ /* 0x008fe20004741270 */
[----:B------:R-:W3:Y:S01]  /*c0640*/  LDL.LU R11, [R1+0x2914] ;  /* 0x00291400010b7983 */ /* 0x000ee20000300800 */
[----:B----4-:R-:W-:-:S03]  /*c0650*/  ISETP.LT.AND P1, PT, R13, c[0x0][0x17c], !P0 ;  /* 0x00005f000d007a0c */ /* 0x010fc60004721270 */
[----:B------:R-:W-:Y:S01]  /*c0660*/  @P3 STG.E.U16 [R4.64], R7 ;  /* 0x0000000704003986 */ /* 0x000fe2000c101506 */
[----:B--2---:R-:W-:-:S03]  /*c0670*/  ISETP.LT.AND P3, PT, R12, c[0x0][0x17c], !P0 ;  /* 0x00005f000c007a0c */ /* 0x004fc60004761270 */
[----:B------:R-:W0:Y:S01]  /*c0680*/  LDS.128 R12, [R28+0x1000] ;  /* 0x001000001c0c7984 */ /* 0x000e220000000c00 */
[----:B------:R-:W-:-:S03]  /*c0690*/  ISETP.LT.AND P4, PT, R10, c[0x0][0x17c], !P0 ;  /* 0x00005f000a007a0c */ /* 0x000fc60004781270 */
[----:B------:R-:W2:Y:S01]  /*c06a0*/  LDL.LU R10, [R1+0x2918] ;  /* 0x00291800010a7983 */ /* 0x000ea20000300800 */
[----:B------:R-:W-:-:S04]  /*c06b0*/  IADD3 R6, R3, c[0x0][0x198], RZ ;  /* 0x0000660003067a10 */ /* 0x000fc80007ffe0ff */
[----:B------:R-:W-:-:S04]  /*c06c0*/  LEA R8, P6, R6, R0, 0x1 ;  /* 0x0000000006087211 */ /* 0x000fc800078c08ff */
[----:B------:R-:W-:Y:S01]  /*c06d0*/  LEA.HI.X.SX32 R9, R6, R2, 0x1, P6 ;  /* 0x0000000206097211 */ /* 0x000fe200030f0eff */
[----:B0-----:R-:W-:Y:S04]  /*c06e0*/  STL [R1+0x24], R13 ;  /* 0x0000240d01007387 */ /* 0x001fe80000100800 */
[----:B------:R0:W-:Y:S01]  /*c06f0*/  STL.64 [R1+0x28], R14 ;  /* 0x0000280e01007387 */ /* 0x0001e20000100a00 */
[----:B------:R-:W-:-:S03]  /*c0700*/  IMAD.MOV.U32 R22, RZ, RZ, R12 ;  /* 0x000000ffff167224 */ /* 0x000fc600078e000c */
[----:B0-----:R-:W4:Y:S04]  /*c0710*/  LDL.LU R15, [R1+0x2acc] ;  /* 0x002acc00010f7983 */ /* 0x001f280000300800 */
[----:B------:R-:W4:Y:S04]  /*c0720*/  LDL.LU R12, [R1+0x2ac8] ;  /* 0x002ac800010c7983 */ /* 0x000f280000300800 */
[----:B------:R-:W4:Y:S04]  /*c0730*/  LDL.LU R14, [R1+0x291c] ;  /* 0x00291c00010e7983 */ /* 0x000f280000300800 */
[----:B------:R-:W4:Y:S04]  /*c0740*/  LDL.LU R13, [R1+0x2920] ;  /* 0x00292000010d7983 */ /* 0x000f280000300800 */
[----:B------:R-:W4:Y:S04]  /*c0750*/  LDL.LU R18, [R1+0x2924] ;  /* 0x0029240001127983 */ /* 0x000f280000300800 */
[----:B-----5:R0:W-:Y:S02]  /*c0760*/  @P5 STG.E.U16 [R8.64], R17 ;  /* 0x0000001108005986 */ /* 0x0201e4000c101506 */
[----:B0-----:R-:W-:-:S02]  /*c0770*/  PRMT R8, R17, 0x7632, R8 ;  /* 0x0000763211087816 */ /* 0x001fc40000000008 */
[----:B------:R-:W5:Y:S01]  /*c0780*/  LDL.LU R17, [R1+0x2928] ;  /* 0x0029280001117983 */ /* 0x000f620000300800 */
[----:B------:R-:W-:Y:S02]  /*c0790*/  IADD3 R3, R6, c[0x0][0x198], RZ ;  /* 0x0000660006037a10 */ /* 0x000fe40007ffe0ff */
[----:B------:R-:W-:Y:S01]  /*c07a0*/  PRMT R16, R23, 0x7632, R16 ;  /* 0x0000763217107816 */ /* 0x000fe20000000010 */
[----:B------:R-:W5:Y:S01]  /*c07b0*/  LDL.LU R21, [R1+0x292c] ;  /* 0x00292c0001157983 */ /* 0x000f620000300800 */
[C---:B------:R-:W-:Y:S02]  /*c07c0*/  LEA R6, P6, R3.reuse, R0, 0x1 ;  /* 0x0000000003067211 */ /* 0x040fe400078c08ff */
[C---:B------:R-:W-:Y:S02]  /*c07d0*/  IADD3 R5, R3.reuse, c[0x0][0x198], RZ ;  /* 0x0000660003057a10 */ /* 0x040fe40007ffe0ff */
[----:B------:R-:W-:Y:S02]  /*c07e0*/  LEA.HI.X.SX32 R7, R3, R2, 0x1, P6 ;  /* 0x0000000203077211 */ /* 0x000fe400030f0eff */
[----:B------:R-:W-:-:S02]  /*c07f0*/  LEA R4, P6, R5, R0, 0x1 ;  /* 0x0000000005047211 */ /* 0x000fc400078c08ff */
[C---:B------:R-:W-:Y:S02]  /*c0800*/  IADD3 R3, R5.reuse, c[0x0][0x198], RZ ;  /* 0x0000660005037a10 */ /* 0x040fe40007ffe0ff */
[----:B------:R-:W-:Y:S01]  /*c0810*/  LEA.HI.X.SX32 R5, R5, R2, 0x1, P6 ;  /* 0x0000000205057211 */ /* 0x000fe200030f0eff */
[----:B------:R0:W-:Y:S01]  /*c0820*/  @P2 STG.E.U16 [R6.64], R8 ;  /* 0x0000000806002986 */ /* 0x0001e2000c101506 */
[----:B------:R-:W-:Y:S02]  /*c0830*/  IADD3 R9, R3, c[0x0][0x198], RZ ;  /* 0x0000660003097a10 */ /* 0x000fe40007ffe0ff */
[----:B---3--:R-:W-:Y:S02]  /*c0840*/  ISETP.LT.AND P5, PT, R11, c[0x0][0x17c], !P0 ;  /* 0x00005f000b007a0c */ /* 0x008fe400047a1270 */
[----:B--2---:R-:W-:Y:S02]  /*c0850*/  ISETP.LT.AND P2, PT, R10, c[0x0][0x17c], !P0 ;  /* 0x00005f000a007a0c */ /* 0x004fe40004741270 */
[----:B------:R-:W-:-:S04]  /*c0860*/  LEA R10, P6, R3, R0, 0x1 ;  /* 0x00000000030a7211 */ /* 0x000fc800078c08ff */
[----:B------:R-:W-:Y:S02]  /*c0870*/  LEA.HI.X.SX32 R11, R3, R2, 0x1, P6 ;  /* 0x00000002030b7211 */ /* 0x000fe400030f0eff */
[C---:B0-----:R-:W-:Y:S02]  /*c0880*/  LEA R8, P6, R9.reuse, R0, 0x1 ;  /* 0x0000000009087211 */ /* 0x041fe400078c08ff */
[C---:B------:R-:W-:Y:S02]  /*c0890*/  IADD3 R3, R9.reuse, c[0x0][0x198], RZ ;  /* 0x0000660009037a10 */ /* 0x040fe40007ffe0ff */
[----:B------:R-:W-:Y:S02]  /*c08a0*/  LEA.HI.X.SX32 R9, R9, R2, 0x1, P6 ;  /* 0x0000000209097211 */ /* 0x000fe400030f0eff */
[----:B------:R-:W-:Y:S01]  /*c08b0*/  PRMT R19, R22, 0x7632, R19 ;  /* 0x0000763216137816 */ /* 0x000fe20000000013 */
[----:B----4-:R0:W-:Y:S04]  /*c08c0*/  @P1 STG.E.U16 [R4.64], R15 ;  /* 0x0000000f04001986 */ /* 0x0101e8000c101506 */
[----:B------:R-:W1:Y:S01]  /*c08d0*/  LDS.128 R4, [R29+0x1000] ;  /* 0x001000001d047984 */ /* 0x000e620000000c00 */
[----:B------:R-:W-:-:S05]  /*c08e0*/  PRMT R12, R15, 0x7632, R12 ;  /* 0x000076320f0c7816 */ /* 0x000fca000000000c */
[----:B------:R2:W-:Y:S01]  /*c08f0*/  @P4 STG.E.U16 [R10.64], R12 ;  /* 0x0000000c0a004986 */ /* 0x0005e2000c101506 */
[----:B0-----:R-:W-:Y:S02]  /*c0900*/  IADD3 R15, R3, c[0x0][0x198], RZ ;  /* 0x00006600030f7a10 */ /* 0x001fe40007ffe0ff */
[----:B------:R-:W-:Y:S02]  /*c0910*/  ISETP.LT.AND P4, PT, R13, c[0x0][0x17c], !P0 ;  /* 0x00005f000d007a0c */ /* 0x000fe40004781270 */
[----:B------:R-:W-:Y:S02]  /*c0920*/  ISETP.LT.AND P1, PT, R14, c[0x0][0x17c], !P0 ;  /* 0x00005f000e007a0c */ /* 0x000fe40004721270 */
[----:B--2---:R-:W-:-:S04]  /*c0930*/  LEA R12, P6, R3, R0, 0x1 ;  /* 0x00000000030c7211 */ /* 0x004fc800078c08ff */
[----:B------:R-:W-:Y:S02]  /*c0940*/  LEA.HI.X.SX32 R13, R3, R2, 0x1, P6 ;  /* 0x00000002030d7211 */ /* 0x000fe400030f0eff */
[C---:B------:R-:W-:Y:S02]  /*c0950*/  LEA R14, P6, R15.reuse, R0, 0x1 ;  /* 0x000000000f0e7211 */ /* 0x040fe400078c08ff */
[C---:B------:R-:W-:Y:S01]  /*c0960*/  IADD3 R3, R15.reuse, c[0x0][0x198], RZ ;  /* 0x000066000f037a10 */ /* 0x040fe20007ffe0ff */
[----:B------:R-:W-:Y:S01]  /*c0970*/  @P3 STG.E.U16 [R8.64], R23 ;  /* 0x0000001708003986 */ /* 0x000fe2000c101506 */
[----:B------:R-:W-:Y:S02]  /*c0980*/  LEA.HI.X.SX32 R15, R15, R2, 0x1, P6 ;  /* 0x000000020f0f7211 */ /* 0x000fe400030f0eff */
[----:B------:R-:W-:Y:S01]  /*c0990*/  ISETP.LT.AND P3, PT, R18, c[0x0][0x17c], !P0 ;  /* 0x00005f0012007a0c */ /* 0x000fe20004761270 */
[----:B------:R0:W-:Y:S01]  /*c09a0*/  @P5 STG.E.U16 [R12.64], R16 ;  /* 0x000000100c005986 */ /* 0x0001e2000c101506 */
[----:B------:R-:W-:-:S03]  /*c09b0*/  IADD3 R18, R3, c[0x0][0x198], RZ ;  /* 0x0000660003127a10 */ /* 0x000fc60007ffe0ff */
[----:B------:R2:W3:Y:S04]  /*c09c0*/  LDS.128 R8, [R20+0x1800] ;  /* 0x0018000014087984 */ /* 0x0004e80000000c00 */
[----:B------:R4:W-:Y:S01]  /*c09d0*/  @P2 STG.E.U16 [R14.64], R22 ;  /* 0x000000160e002986 */ /* 0x0009e2000c101506 */
[----:B0-----:R-:W-:-:S03]  /*c09e0*/  LEA R16, P6, R3, R0, 0x1 ;  /* 0x0000000003107211 */ /* 0x001fc600078c08ff */
[----:B--2---:R-:W2:Y:S04]  /*c09f0*/  LDL.LU R20, [R1+0x2930] ;  /* 0x0029300001147983 */ /* 0x004ea80000300800 */
[----:B------:R-:W3:Y:S01]  /*c0a00*/  LDL.LU R26, [R1+0x2934] ;  /* 0x00293400011a7983 */ /* 0x000ee20000300800 */
[----:B-1----:R-:W-:-:S03]  /*c0a10*/  PRMT R25, R4, 0x7632, R25 ;  /* 0x0000763204197816 */ /* 0x002fc60000000019 */
[----:B------:R-:W0:Y:S01]  /*c0a20*/  LDS.128 R12, [R27+0x1800] ;  /* 0x001800001b0c7984 */ /* 0x000e220000000c00 */
[----:B-----5:R-:W-:Y:S02]  /*c0a30*/  ISETP.LT.AND P5, PT, R17, c[0x0][0x17c], !P0 ;  /* 0x00005f0011007a0c */ /* 0x020fe400047a1270 */
[----:B------:R-:W-:Y:S02]  /*c0a40*/  LEA.HI.X.SX32 R17, R3, R2, 0x1, P6 ;  /* 0x0000000203117211 */ /* 0x000fe400030f0eff */
[----:B----4-:R-:W-:-:S04]  /*c0a50*/  LEA R22, P6, R18, R0, 0x1 ;  /* 0x0000000012167211 */ /* 0x010fc800078c08ff */
[C---:B------:R-:W-:Y:S01]  /*c0a60*/  LEA.HI.X.SX32 R23, R18.reuse, R2, 0x1, P6 ;  /* 0x0000000212177211 */ /* 0x040fe200030f0eff */
[----:B------:R-:W-:Y:S04]  /*c0a70*/  @P1 STG.E.U16 [R16.64], R19 ;  /* 0x0000001310001986 */ /* 0x000fe8000c101506 */
[----:B------:R1:W-:Y:S04]  /*c0a80*/  @P4 STG.E.U16 [R22.64], R4 ;  /* 0x0000000416004986 */ /* 0x0003e8000c101506 */
[----:B-1----:R-:W4:Y:S01]  /*c0a90*/  LDL.LU R23, [R1+0x2938] ;  /* 0x0029380001177983 */ /* 0x002f220000300800 */
[----:B------:R-:W-:-:S02]  /*c0aa0*/  IADD3 R3, R18, c[0x0][0x198], RZ ;  /* 0x0000660012037a10 */ /* 0x000fc40007ffe0ff */
[----:B------:R-:W-:Y:S01]  /*c0ab0*/  ISETP.LT.AND P2, PT, R21, c[0x0][0x17c], !P0 ;  /* 0x00005f0015007a0c */ /* 0x000fe20004741270 */
[----:B------:R1:W5:Y:S01]  /*c0ac0*/  LDS.128 R16, [R28+0x1800] ;  /* 0x001800001c107984 */ /* 0x0003620000000c00 */
[----:B------:R-:W-:-:S03]  /*c0ad0*/  IADD3 R24, R3, c[0x0][0x198], RZ ;  /* 0x0000660003187a10 */ /* 0x000fc60007ffe0ff */
[----:B-1----:R-:W5:Y:S01]  /*c0ae0*/  LDL.LU R28, [R1+0x2940] ;  /* 0x00294000011c7983 */ /* 0x002f620000300800 */
[----:B--2---:R-:W-:Y:S02]  /*c0af0*/  ISETP.LT.AND P1, PT, R20, c[0x0][0x17c], !P0 ;  /* 0x00005f0014007a0c */ /* 0x004fe40004721270 */
[C---:B------:R-:W-:Y:S02]  /*c0b00*/  LEA R20, P6, R3.reuse, R0, 0x1 ;  /* 0x0000000003147211 */ /* 0x040fe400078c08ff */
[----:B---3--:R-:W-:Y:S02]  /*c0b10*/  ISETP.LT.AND P4, PT, R26, c[0x0][0x17c], !P0 ;  /* 0x00005f001a007a0c */ /* 0x008fe40004781270 */
[----:B------:R-:W-:Y:S02]  /*c0b20*/  LEA.HI.X.SX32 R21, R3, R2, 0x1, P6 ;  /* 0x0000000203157211 */ /* 0x000fe400030f0eff */
[C---:B------:R-:W-:Y:S02]  /*c0b30*/  LEA R26, P6, R24.reuse, R0, 0x1 ;  /* 0x00000000181a7211 */ /* 0x040fe400078c08ff */
[----:B------:R-:W-:-:S02]  /*c0b40*/  IADD3 R3, R24, c[0x0][0x198], RZ ;  /* 0x0000660018037a10 */ /* 0x000fc40007ffe0ff */
[----:B------:R-:W-:Y:S01]  /*c0b50*/  LEA.HI.X.SX32 R27, R24, R2, 0x1, P6 ;  /* 0x00000002181b7211 */ /* 0x000fe200030f0eff */
[----:B------:R1:W-:Y:S01]  /*c0b60*/  @P3 STG.E.U16 [R20.64], R25 ;  /* 0x0000001914003986 */ /* 0x0003e2000c101506 */
[C---:B------:R-:W-:Y:S02]  /*c0b70*/  LEA R24, P6, R3.reuse, R0, 0x1 ;  /* 0x0000000003187211 */ /* 0x040fe400078c08ff */
[C---:B------:R-:W-:Y:S02]  /*c0b80*/  IADD3 R4, R3.reuse, c[0x0][0x198], RZ ;  /* 0x0000660003047a10 */ /* 0x040fe40007ffe0ff */
[----:B-1----:R-:W-:Y:S02]  /*c0b90*/  LEA.HI.X.SX32 R25, R3, R2, 0x1, P6 ;  /* 0x0000000203197211 */ /* 0x002fe400030f0eff */
[----:B----4-:R-:W-:Y:S02]  /*c0ba0*/  ISETP.LT.AND P3, PT, R23, c[0x0][0x17c], !P0 ;  /* 0x00005f0017007a0c */ /* 0x010fe40004761270 */
[----:B------:R1:W2:Y:S04]  /*c0bb0*/  LDS.128 R20, [R29+0x1800] ;  /* 0x001800001d147984 */ /* 0x0002a80000000c00 */
[----:B-1----:R-:W3:Y:S04]  /*c0bc0*/  LDL.LU R29, [R1+0x2948] ;  /* 0x00294800011d7983 */ /* 0x002ee80000300800 */
[----:B------:R-:W4:Y:S04]  /*c0bd0*/  LDL.LU R3, [R1+0x293c] ;  /* 0x00293c0001037983 */ /* 0x000f280000300800 */
[----:B------:R1:W-:Y:S02]  /*c0be0*/  @P5 STG.E.U16 [R26.64], R8 ;  /* 0x000000081a005986 */ /* 0x0003e4000c101506 */
[----:B-1----:R-:W-:-:S04]  /*c0bf0*/  LEA R26, P6, R4, R0, 0x1 ;  /* 0x00000000041a7211 */ /* 0x002fc800078c08ff */
[----:B------:R-:W-:Y:S02]  /*c0c00*/  LEA.HI.X.SX32 R27, R4, R2, 0x1, P6 ;  /* 0x00000002041b7211 */ /* 0x000fe400030f0eff */
[----:B------:R-:W-:-:S05]  /*c0c10*/  PRMT R8, R8, 0x7632, R8 ;  /* 0x0000763208087816 */ /* 0x000fca0000000008 */
[----:B------:R1:W-:Y:S01]  /*c0c20*/  @P2 STG.E.U16 [R24.64], R8 ;  /* 0x0000000818002986 */ /* 0x0003e2000c101506 */
[----:B-----5:R-:W-:Y:S02]  /*c0c30*/  ISETP.LT.AND P2, PT, R28, c[0x0][0x17c], !P0 ;  /* 0x00005f001c007a0c */ /* 0x020fe40004741270 */
[----:B----4-:R-:W-:Y:S02]  /*c0c40*/  ISETP.LT.AND P5, PT, R3, c[0x0][0x17c], !P0 ;  /* 0x00005f0003007a0c */ /* 0x010fe400047a1270 */
[----:B------:R-:W-:Y:S02]  /*c0c50*/  IADD3 R3, R4, c[0x0][0x198], RZ ;  /* 0x0000660004037a10 */ /* 0x000fe40007ffe0ff */
[----:B------:R-:W4:Y:S04]  /*c0c60*/  LDL.LU R4, [R1+0x2944] ;  /* 0x0029440001047983 */ /* 0x000f280000300800 */
[----:B------:R-:W5:Y:S01]  /*c0c70*/  LDL.LU R28, [R1+0x294c] ;  /* 0x00294c00011c7983 */ /* 0x000f620000300800 */
[----:B-1----:R-:W-:-:S02]  /*c0c80*/  LEA R24, P6, R3, R0, 0x1 ;  /* 0x0000000003187211 */ /* 0x002fc400078c08ff */
[C---:B------:R-:W-:Y:S01]  /*c0c90*/  IADD3 R8, R3.reuse, c[0x0][0x198], RZ ;  /* 0x0000660003087a10 */ /* 0x040fe20007ffe0ff */
[----:B0-----:R0:W-:Y:S01]  /*c0ca0*/  @P1 STG.E.U16 [R26.64], R12 ;  /* 0x0000000c1a001986 */ /* 0x0011e2000c101506 */
[----:B------:R-:W-:Y:S02]  /*c0cb0*/  LEA.HI.X.SX32 R25, R3, R2, 0x1, P6 ;  /* 0x0000000203197211 */ /* 0x000fe400030f0eff */
[----:B0-----:R-:W-:Y:S02]  /*c0cc0*/  PRMT R12, R12, 0x7632, R12 ;  /* 0x000076320c0c7816 */ /* 0x001fe4000000000c */
[----:B------:R-:W-:-:S03]  /*c0cd0*/  LEA R26, P6, R8, R0, 0x1 ;  /* 0x00000000081a7211 */ /* 0x000fc600078c08ff */
[----:B------:R-:W-:Y:S01]  /*c0ce0*/  @P4 STG.E.U16 [R24.64], R12 ;  /* 0x0000000c18004986 */ /* 0x000fe2000c101506 */
[----:B------:R-:W-:-:S05]  /*c0cf0*/  LEA.HI.X.SX32 R27, R8, R2, 0x1, P6 ;  /* 0x00000002081b7211 */ /* 0x000fca00030f0eff */
[----:B------:R0:W-:Y:S01]  /*c0d00*/  @P3 STG.E.U16 [R26.64], R16 ;  /* 0x000000101a003986 */ /* 0x0001e2000c101506 */
[----:B---3--:R-:W-:Y:S02]  /*c0d10*/  ISETP.LT.AND P4, PT, R29, c[0x0][0x17c], !P0 ;  /* 0x00005f001d007a0c */ /* 0x008fe40004781270 */
[----:B0-----:R-:W-:Y:S02]  /*c0d20*/  PRMT R16, R16, 0x7632, R16 ;  /* 0x0000763210107816 */ /* 0x001fe40000000010 */
[----:B----4-:R-:W-:Y:S02]  /*c0d30*/  ISETP.LT.AND P1, PT, R4, c[0x0][0x17c], !P0 ;  /* 0x00005f0004007a0c */ /* 0x010fe40004721270 */
[----:B------:R-:W-:-:S04]  /*c0d40*/  IADD3 R4, R8, c[0x0][0x198], RZ ;  /* 0x0000660008047a10 */ /* 0x000fc80007ffe0ff */
[C---:B------:R-:W-:Y:S02]  /*c0d50*/  LEA R24, P6, R4.reuse, R0, 0x1 ;  /* 0x0000000004187211 */ /* 0x040fe400078c08ff */
[C---:B------:R-:W-:Y:S02]  /*c0d60*/  IADD3 R3, R4.reuse, c[0x0][0x198], RZ ;  /* 0x0000660004037a10 */ /* 0x040fe40007ffe0ff */
[----:B------:R-:W-:Y:S02]  /*c0d70*/  LEA.HI.X.SX32 R25, R4, R2, 0x1, P6 ;  /* 0x0000000204197211 */ /* 0x000fe400030f0eff */
[C---:B------:R-:W-:Y:S02]  /*c0d80*/  LEA R26, P6, R3.reuse, R0, 0x1 ;  /* 0x00000000031a7211 */ /* 0x040fe400078c08ff */
[----:B-----5:R-:W-:Y:S02]  /*c0d90*/  ISETP.LT.AND P3, PT, R28, c[0x0][0x17c], !P0 ;  /* 0x00005f001c007a0c */ /* 0x020fe40004761270 */
[----:B------:R-:W3:Y:S01]  /*c0da0*/  LDL.LU R28, [R1+0x2958] ;  /* 0x00295800011c7983 */ /* 0x000ee20000300800 */
[----:B------:R-:W-:-:S02]  /*c0db0*/  IADD3 R4, R3, c[0x0][0x198], RZ ;  /* 0x0000660003047a10 */ /* 0x000fc40007ffe0ff */
[----:B------:R-:W-:Y:S01]  /*c0dc0*/  LEA.HI.X.SX32 R27, R3, R2, 0x1, P6 ;  /* 0x00000002031b7211 */ /* 0x000fe200030f0eff */
[----:B------:R-:W4:Y:S04]  /*c0dd0*/  LDL.LU R29, [R1+0x44] ;  /* 0x00004400011d7983 */ /* 0x000f280000300800 */
[----:B------:R-:W5:Y:S04]  /*c0de0*/  LDL.LU R3, [R1+0x2950] ;  /* 0x0029500001037983 */ /* 0x000f680000300800 */
[----:B------:R0:W-:Y:S04]  /*c0df0*/  @P5 STG.E.U16 [R24.64], R16 ;  /* 0x0000001018005986 */ /* 0x0001e8000c101506 */
[----:B0-----:R-:W3:Y:S01]  /*c0e00*/  LDL.LU R16, [R1+0x2954] ;  /* 0x0029540001107983 */ /* 0x001ee20000300800 */
[----:B------:R-:W-:-:S03]  /*c0e10*/  LEA R24, P6, R4, R0, 0x1 ;  /* 0x0000000004187211 */ /* 0x000fc600078c08ff */
[----:B--2---:R0:W-:Y:S01]  /*c0e20*/  @P2 STG.E.U16 [R26.64], R20 ;  /* 0x000000141a002986 */ /* 0x0041e2000c101506 */
[----:B------:R-:W-:Y:S02]  /*c0e30*/  LEA.HI.X.SX32 R25, R4, R2, 0x1, P6 ;  /* 0x0000000204197211 */ /* 0x000fe400030f0eff */
[----:B0-----:R-:W-:-:S05]  /*c0e40*/  PRMT R20, R20, 0x7632, R20 ;  /* 0x0000763214147816 */ /* 0x001fca0000000014 */
[----:B------:R0:W-:Y:S01]  /*c0e50*/  @P1 STG.E.U16 [R24.64], R20 ;  /* 0x0000001418001986 */ /* 0x0001e2000c101506 */
[----:B-----5:R-:W-:Y:S02]  /*c0e60*/  ISETP.LT.AND P5, PT, R3, c[0x0][0x17c], !P0 ;  /* 0x00005f0003007a0c */ /* 0x020fe400047a1270 */
[----:B------:R-:W-:-:S04]  /*c0e70*/  IADD3 R3, R4, c[0x0][0x198], RZ ;  /* 0x0000660004037a10 */ /* 0x000fc80007ffe0ff */
[C---:B------:R-:W-:Y:S02]  /*c0e80*/  LEA R26, P6, R3.reuse, R0, 0x1 ;  /* 0x00000000031a7211 */ /* 0x040fe400078c08ff */
[C---:B------:R-:W-:Y:S02]  /*c0e90*/  IADD3 R4, R3.reuse, c[0x0][0x198], RZ ;  /* 0x0000660003047a10 */ /* 0x040fe40007ffe0ff */
[----:B------:R-:W-:Y:S02]  /*c0ea0*/  LEA.HI.X.SX32 R27, R3, R2, 0x1, P6 ;  /* 0x00000002031b7211 */ /* 0x000fe400030f0eff */
[----:B---3--:R-:W-:Y:S02]  /*c0eb0*/  ISETP.LT.AND P2, PT, R16, c[0x0][0x17c], !P0 ;  /* 0x00005f0010007a0c */ /* 0x008fe40004741270 */
[----:B------:R-:W2:Y:S04]  /*c0ec0*/  LDL.LU R16, [R1+0x2960] ;  /* 0x0029600001107983 */ /* 0x000ea80000300800 */
[----:B------:R-:W3:Y:S01]  /*c0ed0*/  LDL.LU R3, [R1+0x54] ;  /* 0x0000540001037983 */ /* 0x000ee20000300800 */
[----:B------:R-:W-:-:S03]  /*c0ee0*/  ISETP.LT.AND P1, PT, R28, c[0x0][0x17c], !P0 ;  /* 0x00005f001c007a0c */ /* 0x000fc60004721270 */
[----:B0-----:R-:W5:Y:S04]  /*c0ef0*/  LDL.LU R20, [R1+0x295c] ;  /* 0x00295c0001147983 */ /* 0x001f680000300800 */
[----:B------:R-:W2:Y:S01]  /*c0f00*/  LDL.LU R28, [R1+0x2964] ;  /* 0x00296400011c7983 */ /* 0x000ea20000300800 */
[C---:B------:R-:W-:Y:S01]  /*c0f10*/  LEA R24, P6, R4.reuse, R0, 0x1 ;  /* 0x0000000004187211 */ /* 0x040fe200078c08ff */
[----:B---3--:R-:W-:Y:S01]  /*c0f20*/  IMAD.MOV.U32 R25, RZ, RZ, R3 ;  /* 0x000000ffff197224 */ /* 0x008fe200078e0003 */
[----:B------:R-:W-:-:S04]  /*c0f30*/  IADD3 R3, R4, c[0x0][0x198], RZ ;  /* 0x0000660004037a10 */ /* 0x000fc80007ffe0ff */
[----:B------:R0:W-:Y:S02]  /*c0f40*/  @P4 STG.E.U16 [R26.64], R25 ;  /* 0x000000191a004986 */ /* 0x0001e4000c101506 */
[----:B0-----:R-:W-:Y:S01]  /*c0f50*/  IMAD.MOV.U32 R27, RZ, RZ, R25 ;  /* 0x000000ffff1b7224 */ /* 0x001fe200078e0019 */
[----:B------:R-:W-:Y:S02]  /*c0f60*/  LEA.HI.X.SX32 R25, R4, R2, 0x1, P6 ;  /* 0x0000000204197211 */ /* 0x000fe400030f0eff */
[----:B------:R-:W-:Y:S02]  /*c0f70*/  LEA R26, P6, R3, R0, 0x1 ;  /* 0x00000000031a7211 */ /* 0x000fe400078c08ff */
[----:B------:R-:W-:Y:S02]  /*c0f80*/  PRMT R8, R27, 0x7632, R8 ;  /* 0x000076321b087816 */ /* 0x000fe40000000008 */
[C---:B------:R-:W-:Y:S02]  /*c0f90*/  IADD3 R4, R3.reuse, c[0x0][0x198], RZ ;  /* 0x0000660003047a10 */ /* 0x040fe40007ffe0ff */
[----:B------:R-:W-:Y:S01]  /*c0fa0*/  LEA.HI.X.SX32 R27, R3, R2, 0x1, P6 ;  /* 0x00000002031b7211 */ /* 0x000fe200030f0eff */
[----:B------:R0:W-:Y:S01]  /*c0fb0*/  @P3 STG.E.U16 [R24.64], R8 ;  /* 0x0000000818003986 */ /* 0x0001e2000c101506 */
[----:B------:R-:W-:-:S02]  /*c0fc0*/  IADD3 R3, R4, c[0x0][0x198], RZ ;  /* 0x0000660004037a10 */ /* 0x000fc40007ffe0ff */
[----:B-----5:R-:W-:Y:S01]  /*c0fd0*/  ISETP.LT.AND P4, PT, R20, c[0x0][0x17c], !P0 ;  /* 0x00005f0014007a0c */ /* 0x020fe20004781270 */
[----:B----4-:R1:W-:Y:S01]  /*c0fe0*/  @P5 STG.E.U16 [R26.64], R29 ;  /* 0x0000001d1a005986 */ /* 0x0103e2000c101506 */
[----:B--2---:R-:W-:Y:S02]  /*c0ff0*/  ISETP.LT.AND P3, PT, R16, c[0x0][0x17c], !P0 ;  /* 0x00005f0010007a0c */ /* 0x004fe40004761270 */
[C---:B0-----:R-:W-:Y:S01]  /*c1000*/  LEA R24, P6, R4.reuse, R0, 0x1 ;  /* 0x0000000004187211 */ /* 0x041fe200078c08ff */
[----:B------:R-:W2:Y:S03]  /*c1010*/  LDL.LU R20, [R1+0x2968] ;  /* 0x0029680001147983 */ /* 0x000ea60000300800 */
[----:B------:R-:W-:Y:S01]  /*c1020*/  LEA.HI.X.SX32 R25, R4, R2, 0x1, P6 ;  /* 0x0000000204197211 */ /* 0x000fe200030f0eff */
[----:B------:R-:W3:Y:S01]  /*c1030*/  LDL.LU R16, [R1+0x296c] ;  /* 0x00296c0001107983 */ /* 0x000ee20000300800 */
[----:B-1----:R-:W-:-:S02]  /*c1040*/  LEA R26, P6, R3, R0, 0x1 ;  /* 0x00000000031a7211 */ /* 0x002fc400078c08ff */
[----:B------:R-:W-:Y:S02]  /*c1050*/  ISETP.LT.AND P5, PT, R28, c[0x0][0x17c], !P0 ;  /* 0x00005f001c007a0c */ /* 0x000fe400047a1270 */
[----:B------:R-:W-:Y:S01]  /*c1060*/  PRMT R8, R29, 0x7632, R8 ;  /* 0x000076321d087816 */ /* 0x000fe20000000008 */
[----:B------:R-:W4:Y:S01]  /*c1070*/  LDL.LU R28, [R1+0x2970] ;  /* 0x00297000011c7983 */ /* 0x000f220000300800 */
[C---:B------:R-:W-:Y:S02]  /*c1080*/  IADD3 R4, R3.reuse, c[0x0][0x198], RZ ;  /* 0x0000660003047a10 */ /* 0x040fe40007ffe0ff */
[----:B------:R-:W-:Y:S01]  /*c1090*/  LEA.HI.X.SX32 R27, R3, R2, 0x1, P6 ;  /* 0x00000002031b7211 */ /* 0x000fe200030f0eff */
[----:B------:R-:W5:Y:S04]  /*c10a0*/  LDL.LU R29, [R1+0xa4] ;  /* 0x0000a400011d7983 */ /* 0x000f680000300800 */
[----:B------:R-:W3:Y:S04]  /*c10b0*/  LDL.LU R3, [R1+0x74] ;  /* 0x0000740001037983 */ /* 0x000ee80000300800 */
[----:B------:R0:W-:Y:S02]  /*c10c0*/  @P2 STG.E.U16 [R24.64], R8 ;  /* 0x0000000818002986 */ /* 0x0001e4000c101506 */
[----:B0-----:R-:W-:-:S02]  /*c10d0*/  LEA R24, P6, R4, R0, 0x1 ;  /* 0x0000000004187211 */ /* 0x001fc400078c08ff */
[----:B--2---:R-:W-:Y:S02]  /*c10e0*/  ISETP.LT.AND P2, PT, R20, c[0x0][0x17c], !P0 ;  /* 0x00005f0014007a0c */ /* 0x004fe40004741270 */
[----:B------:R-:W2:Y:S01]  /*c10f0*/  LDL.LU R20, [R1+0x2974] ;  /* 0x0029740001147983 */ /* 0x000ea20000300800 */
[----:B---3--:R-:W-:Y:S01]  /*c1100*/  IMAD.MOV.U32 R25, RZ, RZ, R3 ;  /* 0x000000ffff197224 */ /* 0x008fe200078e0003 */
[----:B------:R-:W-:-:S04]  /*c1110*/  IADD3 R3, R4, c[0x0][0x198], RZ ;  /* 0x0000660004037a10 */ /* 0x000fc80007ffe0ff */
[----:B------:R0:W-:Y:S01]  /*c1120*/  @P1 STG.E.U16 [R26.64], R25 ;  /* 0x000000191a001986 */ /* 0x0001e2000c101506 */
[----:B------:R-:W-:-:S03]  /*c1130*/  ISETP.LT.AND P1, PT, R16, c[0x0][0x17c], !P0 ;  /* 0x00005f0010007a0c */ /* 0x000fc60004721270 */
[----:B------:R-:W3:Y:S01]  /*c1140*/  LDL.LU R16, [R1+0x2978] ;  /* 0x0029780001107983 */ /* 0x000ee20000300800 */
[----:B0-----:R-:W-:Y:S01]  /*c1150*/  IMAD.MOV.U32 R27, RZ, RZ, R25 ;  /* 0x000000ffff1b7224 */ /* 0x001fe200078e0019 */
[----:B------:R-:W-:Y:S02]  /*c1160*/  LEA.HI.X.SX32 R25, R4, R2, 0x1, P6 ;  /* 0x0000000204197211 */ /* 0x000fe400030f0eff */
[----:B------:R-:W-:Y:S02]  /*c1170*/  LEA R26, P6, R3, R0, 0x1 ;  /* 0x00000000031a7211 */ /* 0x000fe400078c08ff */
[----:B------:R-:W-:Y:S02]  /*c1180*/  PRMT R8, R27, 0x7632, R8 ;  /* 0x000076321b087816 */ /* 0x000fe40000000008 */
[C---:B------:R-:W-:Y:S02]  /*c1190*/  IADD3 R4, R3.reuse, c[0x0][0x198], RZ ;  /* 0x0000660003047a10 */ /* 0x040fe40007ffe0ff */
[----:B------:R-:W-:-:S02]  /*c11a0*/  LEA.HI.X.SX32 R27, R3, R2, 0x1, P6 ;  /* 0x00000002031b7211 */ /* 0x000fc400030f0eff */
[----:B------:R-:W2:Y:S04]  /*c11b0*/  LDL.LU R3, [R1+0x14] ;  /* 0x0000140001037983 */ /* 0x000ea80000300800 */
        /* <DEDUP_REMOVED lines=15> */
[----:B------:R-:W-:Y:S01]  /*c12b0*/  ISETP.LT.AND P3, PT, R20, c[0x0][0x17c], !P0 ;  /* 0x00005f0014007a0c */ /* 0x000fe20004761270 */
[----:B-----5:R1:W-:Y:S01]  /*c12c0*/  @P2 STG.E.U16 [R26.64], R29 ;  /* 0x0000001d1a002986 */ /* 0x0203e2000c101506 */
[----:B---3--:R-:W-:Y:S02]  /*c12d0*/  ISETP.LT.AND P5, PT, R16, c[0x0][0x17c], !P0 ;  /* 0x00005f0010007a0c */ /* 0x008fe400047a1270 */
[C---:B0-----:R-:W-:Y:S01]  /*c12e0*/  LEA R24, P6, R4.reuse, R0, 0x1 ;  /* 0x0000000004187211 */ /* 0x041fe200078c08ff */
[----:B------:R-:W2:Y:S03]  /*c12f0*/  LDL.LU R20, [R1+0x2980] ;  /* 0x0029800001147983 */ /* 0x000ea60000300800 */
[----:B------:R-:W-:Y:S01]  /*c1300*/  LEA.HI.X.SX32 R25, R4, R2, 0x1, P6 ;  /* 0x0000000204197211 */ /* 0x000fe200030f0eff */
[----:B------:R-:W3:Y:S01]  /*c1310*/  LDL.LU R16, [R1+0x2984] ;  /* 0x0029840001107983 */ /* 0x000ee20000300800 */
[----:B-1----:R-:W-:-:S02]  /*c1320*/  LEA R26, P6, R3, R0, 0x1 ;  /* 0x00000000031a7211 */ /* 0x002fc400078c08ff */
[----:B----4-:R-:W-:Y:S02]  /*c1330*/  ISETP.LT.AND P2, PT, R28, c[0x0][0x17c], !P0 ;  /* 0x00005f001c007a0c */ /* 0x010fe40004741270 */
        /* <DEDUP_REMOVED lines=71> */
[----:B0-----:R-:W-:Y:S01]  /*c17b0*/  LEA R24, P6, R4, R0, 0x1 ;  /* 0x0000000004187211 */ /* 0x001fe200078c08ff */
[----:B--2---:R-:W-:-:S05]  /*c17c0*/  IMAD.MOV.U32 R25, RZ, RZ, R3 ;  /* 0x000000ffff197224 */ /* 0x004fca00078e0003 */
[----:B------:R0:W-:Y:S01]  /*c17d0*/  @P2 STG.E.U16 [R26.64], R25 ;  /* 0x000000191a002986 */ /* 0x0001e2000c101506 */
[----:B------:R-:W-:-:S03]  /*c17e0*/  ISETP.LT.AND P2, PT, R20, c[0x0][0x17c], !P0 ;  /* 0x00005f0014007a0c */ /* 0x000fc60004741270 */
[----:B------:R-:W2:Y:S01]  /*c17f0*/  LDL.LU R20, [R1+0x29b0] ;  /* 0x0029b00001147983 */ /* 0x000ea20000300800 */
[----:B0-----:R-:W-:Y:S01]  /*c1800*/  IMAD.MOV.U32 R27, RZ, RZ, R25 ;  /* 0x000000ffff1b7224 */ /* 0x001fe200078e0019 */
[----:B------:R-:W-:-:S04]  /*c1810*/  LEA.HI.X.SX32 R25, R4, R2, 0x1, P6 ;  /* 0x0000000204197211 */ /* 0x000fc800030f0eff */
[----:B------:R-:W-:-:S05]  /*c1820*/  PRMT R8, R27, 0x7632, R8 ;  /* 0x000076321b087816 */ /* 0x000fca0000000008 */
[----:B------:R0:W-:Y:S01]  /*c1830*/  @P1 STG.E.U16 [R24.64], R8 ;  /* 0x0000000818001986 */ /* 0x0001e2000c101506 */
[----:B---3--:R-:W-:-:S03]  /*c1840*/  ISETP.LT.AND P1, PT, R16, c[0x0][0x17c], !P0 ;  /* 0x00005f0010007a0c */ /* 0x008fc60004721270 */
[----:B------:R-:W3:Y:S01]  /*c1850*/  LDL.LU R16, [R1+0x29b4] ;  /* 0x0029b40001107983 */ /* 0x000ee20000300800 */
[----:B------:R-:W-:-:S04]  /*c1860*/  IADD3 R3, R4, c[0x0][0x198], RZ ;  /* 0x0000660004037a10 */ /* 0x000fc80007ffe0ff */
[C---:B------:R-:W-:Y:S02]  /*c1870*/  LEA R26, P6, R3.reuse, R0, 0x1 ;  /* 0x00000000031a7211 */ /* 0x040fe400078c08ff */
[C---:B------:R-:W-:Y:S02]  /*c1880*/  IADD3 R4, R3.reuse, c[0x0][0x198], RZ ;  /* 0x0000660003047a10 */ /* 0x040fe40007ffe0ff */
[----:B------:R-:W-:Y:S02]  /*c1890*/  LEA.HI.X.SX32 R27, R3, R2, 0x1, P6 ;  /* 0x00000002031b7211 */ /* 0x000fe400030f0eff */
[C---:B0-----:R-:W-:Y:S02]  /*c18a0*/  LEA R24, P6, R4.reuse, R0, 0x1 ;  /* 0x0000000004187211 */ /* 0x041fe400078c08ff */
[C---:B------:R-:W-:Y:S01]  /*c18b0*/  IADD3 R3, R4.reuse, c[0x0][0x198], RZ ;  /* 0x0000660004037a10 */ /* 0x040fe20007ffe0ff */
[----:B-----5:R0:W-:Y:S01]  /*c18c0*/  @P4 STG.E.U16 [R26.64], R29 ;  /* 0x0000001d1a004986 */ /* 0x0201e2000c101506 */
[----:B------:R-:W-:-:S02]  /*c18d0*/  LEA.HI.X.SX32 R25, R4, R2, 0x1, P6 ;  /* 0x0000000204197211 */ /* 0x000fc400030f0eff */
[----:B------:R-:W-:Y:S02]  /*c18e0*/  PRMT R8, R29, 0x7632, R8 ;  /* 0x000076321d087816 */ /* 0x000fe40000000008 */
[----:B----4-:R-:W-:-:S03]  /*c18f0*/  ISETP.LT.AND P4, PT, R28, c[0x0][0x17c], !P0 ;  /* 0x00005f001c007a0c */ /* 0x010fc60004781270 */
[----:B------:R-:W-:Y:S01]  /*c1900*/  @P3 STG.E.U16 [R24.64], R8 ;  /* 0x0000000818003986 */ /* 0x000fe2000c101506 */
[----:B0-----:R-:W-:-:S03]  /*c1910*/  LEA R26, P6, R3, R0, 0x1 ;  /* 0x00000000031a7211 */ /* 0x001fc600078c08ff */
[----:B------:R-:W4:Y:S01]  /*c1920*/  LDL.LU R29, [R1+0x29b8] ;  /* 0x0029b800011d7983 */ /* 0x000f220000300800 */
[----:B------:R-:W-:-:S03]  /*c1930*/  LEA.HI.X.SX32 R27, R3, R2, 0x1, P6 ;  /* 0x00000002031b7211 */ /* 0x000fc600030f0eff */
[----:B------:R-:W5:Y:S04]  /*c1940*/  LDL.LU R28, [R1+0x29bc] ;  /* 0x0029bc00011c7983 */ /* 0x000f680000300800 */
[----:B------:R0:W-:Y:S01]  /*c1950*/  @P5 STG.E.U16 [R26.64], R5 ;  /* 0x000000051a005986 */ /* 0x0001e2000c101506 */
[----:B--2---:R-:W-:-:S03]  /*c1960*/  ISETP.LT.AND P3, PT, R20, c[0x0][0x17c], !P0 ;  /* 0x00005f0014007a0c */ /* 0x004fc60004761270 */
[----:B------:R-:W2:Y:S01]  /*c1970*/  LDL.LU R20, [R1+0x29c0] ;  /* 0x0029c00001147983 */ /* 0x000ea20000300800 */
[----:B---3--:R-:W-:-:S03]  /*c1980*/  ISETP.LT.AND P5, PT, R16, c[0x0][0x17c], !P0 ;  /* 0x00005f0010007a0c */ /* 0x008fc600047a1270 */
[----:B------:R-:W3:Y:S01]  /*c1990*/  LDL.LU R16, [R1+0x29c4] ;  /* 0x0029c40001107983 */ /* 0x000ee20000300800 */
[----:B------:R-:W-:Y:S02]  /*c19a0*/  IADD3 R4, R3, c[0x0][0x198], RZ ;  /* 0x0000660003047a10 */ /* 0x000fe40007ffe0ff */
[----:B------:R-:W-:Y:S01]  /*c19b0*/  PRMT R12, R5, 0x7632, R12 ;  /* 0x00007632050c7816 */ /* 0x000fe2000000000c */
[----:B0-----:R-:W5:Y:S01]  /*c19c0*/  LDL.LU R27, [R1+0x29c8] ;  /* 0x0029c800011b7983 */ /* 0x001f620000300800 */
[C---:B------:R-:W-:Y:S02]  /*c19d0*/  LEA R24, P6, R4.reuse, R0, 0x1 ;  /* 0x0000000004187211 */ /* 0x040fe400078c08ff */
[C---:B------:R-:W-:Y:S01]  /*c19e0*/  IADD3 R3, R4.reuse, c[0x0][0x198], RZ ;  /* 0x0000660004037a10 */ /* 0x040fe20007ffe0ff */
[----:B------:R-:W5:Y:S01]  /*c19f0*/  LDL.LU R26, [R1+0x29cc] ;  /* 0x0029cc00011a7983 */ /* 0x000f620000300800 */
[----:B------:R-:W-:Y:S02]  /*c1a00*/  LEA.HI.X.SX32 R25, R4, R2, 0x1, P6 ;  /* 0x0000000204197211 */ /* 0x000fe400030f0eff */
[----:B------:R-:W-:-:S02]  /*c1a10*/  LEA R4, P6, R3, R0, 0x1 ;  /* 0x0000000003047211 */ /* 0x000fc400078c08ff */
[C---:B------:R-:W-:Y:S01]  /*c1a20*/  IADD3 R8, R3.reuse, c[0x0][0x198], RZ ;  /* 0x0000660003087a10 */ /* 0x040fe20007ffe0ff */
[----:B------:R0:W-:Y:S01]  /*c1a30*/  @P2 STG.E.U16 [R24.64], R12 ;  /* 0x0000000c18002986 */ /* 0x0001e2000c101506 */
[----:B------:R-:W-:Y:S02]  /*c1a40*/  LEA.HI.X.SX32 R5, R3, R2, 0x1, P6 ;  /* 0x0000000203057211 */ /* 0x000fe400030f0eff */
[----:B------:R-:W-:-:S03]  /*c1a50*/  IADD3 R3, R8, c[0x0][0x198], RZ ;  /* 0x0000660008037a10 */ /* 0x000fc60007ffe0ff */
[----:B------:R1:W-:Y:S01]  /*c1a60*/  @P1 STG.E.U16 [R4.64], R9 ;  /* 0x0000000904001986 */ /* 0x0003e2000c101506 */
[----:B0-----:R-:W-:-:S04]  /*c1a70*/  LEA R24, P6, R8, R0, 0x1 ;  /* 0x0000000008187211 */ /* 0x001fc800078c08ff */
[----:B------:R-:W-:Y:S02]  /*c1a80*/  LEA.HI.X.SX32 R25, R8, R2, 0x1, P6 ;  /* 0x0000000208197211 */ /* 0x000fe400030f0eff */
[----:B------:R-:W-:Y:S02]  /*c1a90*/  PRMT R8, R9, 0x7632, R8 ;  /* 0x0000763209087816 */ /* 0x000fe40000000008 */
[----:B-1----:R-:W-:-:S03]  /*c1aa0*/  LEA R4, P6, R3, R0, 0x1 ;  /* 0x0000000003047211 */ /* 0x002fc600078c08ff */
[----:B------:R0:W-:Y:S01]  /*c1ab0*/  @P4 STG.E.U16 [R24.64], R8 ;  /* 0x0000000818004986 */ /* 0x0001e2000c101506 */
[----:B------:R-:W-:Y:S02]  /*c1ac0*/  LEA.HI.X.SX32 R5, R3, R2, 0x1, P6 ;  /* 0x0000000203057211 */ /* 0x000fe400030f0eff */
[----:B----4-:R-:W-:-:S03]  /*c1ad0*/  ISETP.LT.AND P2, PT, R29, c[0x0][0x17c], !P0 ;  /* 0x00005f001d007a0c */ /* 0x010fc60004741270 */
[----:B------:R1:W-:Y:S01]  /*c1ae0*/  @P3 STG.E.U16 [R4.64], R13 ;  /* 0x0000000d04003986 */ /* 0x0003e2000c101506 */
[----:B--2---:R-:W-:-:S03]  /*c1af0*/  ISETP.LT.AND P4, PT, R20, c[0x0][0x17c], !P0 ;  /* 0x00005f0014007a0c */ /* 0x004fc60004781270 */
[----:B------:R-:W2:Y:S01]  /*c1b00*/  LDL.LU R20, [R1+0x29d0] ;  /* 0x0029d00001147983 */ /* 0x000ea20000300800 */
[----:B---3--:R-:W-:-:S03]  /*c1b10*/  ISETP.LT.AND P3, PT, R16, c[0x0][0x17c], !P0 ;  /* 0x00005f0010007a0c */ /* 0x008fc60004761270 */
[----:B------:R-:W3:Y:S04]  /*c1b20*/  LDL.LU R16, [R1+0x29d4] ;  /* 0x0029d40001107983 */ /* 0x000ee80000300800 */
[----:B------:R-:W4:Y:S04]  /*c1b30*/  LDL.LU R29, [R1+0x58] ;  /* 0x00005800011d7983 */ /* 0x000f280000300800 */
[----:B0-----:R-:W4:Y:S01]  /*c1b40*/  LDL.LU R24, [R1+0x29d8] ;  /* 0x0029d80001187983 */ /* 0x001f220000300800 */
[----:B------:R-:W-:-:S04]  /*c1b50*/  IADD3 R9, R3, c[0x0][0x198], RZ ;  /* 0x0000660003097a10 */ /* 0x000fc80007ffe0ff */
[C---:B------:R-:W-:Y:S02]  /*c1b60*/  LEA R8, P6, R9.reuse, R0, 0x1 ;  /* 0x0000000009087211 */ /* 0x040fe400078c08ff */
[C---:B------:R-:W-:Y:S02]  /*c1b70*/  IADD3 R3, R9.reuse, c[0x0][0x198], RZ ;  /* 0x0000660009037a10 */ /* 0x040fe40007ffe0ff */
[----:B------:R-:W-:Y:S02]  /*c1b80*/  LEA.HI.X.SX32 R9, R9, R2, 0x1, P6 ;  /* 0x0000000209097211 */ /* 0x000fe400030f0eff */
[----:B-1----:R-:W-:Y:S02]  /*c1b90*/  PRMT R13, R13, 0x7632, R13 ;  /* 0x000076320d0d7816 */ /* 0x002fe4000000000d */
[C---:B------:R-:W-:Y:S02]  /*c1ba0*/  LEA R4, P6, R3.reuse, R0, 0x1 ;  /* 0x0000000003047211 */ /* 0x040fe400078c08ff */
[----:B------:R-:W-:-:S02]  /*c1bb0*/  IADD3 R12, R3, c[0x0][0x198], RZ ;  /* 0x00006600030c7a10 */ /* 0x000fc40007ffe0ff */
[----:B-----5:R-:W-:Y:S01]  /*c1bc0*/  ISETP.LT.AND P1, PT, R28, c[0x0][0x17c], !P0 ;  /* 0x00005f001c007a0c */ /* 0x020fe20004721270 */
[----:B------:R0:W-:Y:S01]  /*c1bd0*/  @P5 STG.E.U16 [R8.64], R13 ;  /* 0x0000000d08005986 */ /* 0x0001e2000c101506 */
[----:B------:R-:W-:Y:S02]  /*c1be0*/  LEA.HI.X.SX32 R5, R3, R2, 0x1, P6 ;  /* 0x0000000203057211 */ /* 0x000fe400030f0eff */
[C---:B------:R-:W-:Y:S01]  /*c1bf0*/  IADD3 R3, R12.reuse, c[0x0][0x198], RZ ;  /* 0x000066000c037a10 */ /* 0x040fe20007ffe0ff */
[----:B------:R-:W5:Y:S04]  /*c1c00*/  LDL.LU R28, [R1+0x48] ;  /* 0x00004800011c7983 */ /* 0x000f680000300800 */
[----:B------:R1:W-:Y:S01]  /*c1c10*/  @P2 STG.E.U16 [R4.64], R17 ;  /* 0x0000001104002986 */ /* 0x0003e2000c101506 */
[----:B0-----:R-:W-:-:S03]  /*c1c20*/  LEA R8, P6, R12, R0, 0x1 ;  /* 0x000000000c087211 */ /* 0x001fc600078c08ff */
[----:B------:R-:W5:Y:S01]  /*c1c30*/  LDL.LU R25, [R1+0x29dc] ;  /* 0x0029dc0001197983 */ /* 0x000f620000300800 */
[----:B------:R-:W-:Y:S02]  /*c1c40*/  LEA.HI.X.SX32 R9, R12, R2, 0x1, P6 ;  /* 0x000000020c097211 */ /* 0x000fe400030f0eff */
[----:B------:R-:W-:Y:S02]  /*c1c50*/  IADD3 R12, R3, c[0x0][0x198], RZ ;  /* 0x00006600030c7a10 */ /* 0x000fe40007ffe0ff */
[----:B-1----:R-:W-:Y:S02]  /*c1c60*/  PRMT R17, R17, 0x7632, R17 ;  /* 0x0000763211117816 */ /* 0x002fe40000000011 */
[----:B------:R-:W-:-:S03]  /*c1c70*/  LEA R4, P6, R3, R0, 0x1 ;  /* 0x0000000003047211 */ /* 0x000fc600078c08ff */
[----:B------:R0:W-:Y:S01]  /*c1c80*/  @P1 STG.E.U16 [R8.64], R17 ;  /* 0x0000001108001986 */ /* 0x0001e2000c101506 */
[----:B------:R-:W-:-:S05]  /*c1c90*/  LEA.HI.X.SX32 R5, R3, R2, 0x1, P6 ;  /* 0x0000000203057211 */ /* 0x000fca00030f0eff */
[----:B------:R1:W-:Y:S01]  /*c1ca0*/  @P4 STG.E.U16 [R4.64], R21 ;  /* 0x0000001504004986 */ /* 0x0003e2000c101506 */
[----:B0-----:R-:W-:-:S04]  /*c1cb0*/  LEA R8, P6, R12, R0, 0x1 ;  /* 0x000000000c087211 */ /* 0x001fc800078c08ff */
[----:B------:R-:W-:Y:S02]  /*c1cc0*/  LEA.HI.X.SX32 R9, R12, R2, 0x1, P6 ;  /* 0x000000020c097211 */ /* 0x000fe400030f0eff */
[----:B-1----:R-:W-:-:S05]  /*c1cd0*/  PRMT R21, R21, 0x7632, R21 ;  /* 0x0000763215157816 */ /* 0x002fca0000000015 */
[----:B------:R0:W-:Y:S01]  /*c1ce0*/  @P3 STG.E.U16 [R8.64], R21 ;  /* 0x0000001508003986 */ /* 0x0001e2000c101506 */
[----:B--2---:R-:W-:-:S03]  /*c1cf0*/  ISETP.LT.AND P1, PT, R20, c[0x0][0x17c], !P0 ;  /* 0x00005f0014007a0c */ /* 0x004fc60004721270 */
[----:B------:R-:W2:Y:S01]  /*c1d00*/  LDL.LU R20, [R1+0x29e0] ;  /* 0x0029e00001147983 */ /* 0x000ea20000300800 */
[----:B---3--:R-:W-:-:S03]  /*c1d10*/  ISETP.LT.AND P4, PT, R16, c[0x0][0x17c], !P0 ;  /* 0x00005f0010007a0c */ /* 0x008fc60004781270 */
[----:B------:R-:W3:Y:S01]  /*c1d20*/  LDL.LU R16, [R1+0x78] ;  /* 0x0000780001107983 */ /* 0x000ee20000300800 */
[----:B----4-:R-:W-:-:S03]  /*c1d30*/  ISETP.LT.AND P3, PT, R24, c[0x0][0x17c], !P0 ;  /* 0x00005f0018007a0c */ /* 0x010fc60004761270 */
[----:B------:R-:W4:Y:S04]  /*c1d40*/  LDL.LU R24, [R1+0x29e4] ;  /* 0x0029e40001187983 */ /* 0x000f280000300800 */
[----:B------:R-:W4:Y:S01]  /*c1d50*/  LDL.LU R17, [R1+0x29e8] ;  /* 0x0029e80001117983 */ /* 0x000f220000300800 */
[----:B------:R-:W-:Y:S02]  /*c1d60*/  ISETP.LT.AND P5, PT, R27, c[0x0][0x17c], !P0 ;  /* 0x00005f001b007a0c */ /* 0x000fe400047a1270 */
[----:B------:R-:W-:Y:S02]  /*c1d70*/  IADD3 R3, R12, c[0x0][0x198], RZ ;  /* 0x000066000c037a10 */ /* 0x000fe40007ffe0ff */
[----:B------:R-:W-:Y:S02]  /*c1d80*/  ISETP.LT.AND P2, PT, R26, c[0x0][0x17c], !P0 ;  /* 0x00005f001a007a0c */ /* 0x000fe40004741270 */
[----:B------:R-:W-:-:S02]  /*c1d90*/  LEA R4, P6, R3, R0, 0x1 ;  /* 0x0000000003047211 */ /* 0x000fc400078c08ff */
[C---:B------:R-:W-:Y:S02]  /*c1da0*/  IADD3 R12, R3.reuse, c[0x0][0x198], RZ ;  /* 0x00006600030c7a10 */ /* 0x040fe40007ffe0ff */
[----:B------:R-:W-:Y:S02]  /*c1db0*/  LEA.HI.X.SX32 R5, R3, R2, 0x1, P6 ;  /* 0x0000000203057211 */ /* 0x000fe400030f0eff */
[C---:B0-----:R-:W-:Y:S02]  /*c1dc0*/  LEA R8, P6, R12.reuse, R0, 0x1 ;  /* 0x000000000c087211 */ /* 0x041fe400078c08ff */
[C---:B------:R-:W-:Y:S01]  /*c1dd0*/  IADD3 R3, R12.reuse, c[0x0][0x198], RZ ;  /* 0x000066000c037a10 */ /* 0x040fe20007ffe0ff */
[----:B------:R0:W-:Y:S01]  /*c1de0*/  @P5 STG.E.U16 [R4.64], R29 ;  /* 0x0000001d04005986 */ /* 0x0001e2000c101506 */
[----:B------:R-:W-:Y:S02]  /*c1df0*/  LEA.HI.X.SX32 R9, R12, R2, 0x1, P6 ;  /* 0x000000020c097211 */ /* 0x000fe400030f0eff */
[----:B------:R-:W-:-:S02]  /*c1e00*/  PRMT R13, R29, 0x7632, R13 ;  /* 0x000076321d0d7816 */ /* 0x000fc4000000000d */
[----:B------:R-:W-:-:S03]  /*c1e10*/  IADD3 R12, R3, c[0x0][0x198], RZ ;  /* 0x00006600030c7a10 */ /* 0x000fc60007ffe0ff */
[----:B------:R1:W-:Y:S01]  /*c1e20*/  @P2 STG.E.U16 [R8.64], R13 ;  /* 0x0000000d08002986 */ /* 0x0003e2000c101506 */
[----:B0-----:R-:W-:-:S03]  /*c1e30*/  LEA R4, P6, R3, R0, 0x1 ;  /* 0x0000000003047211 */ /* 0x001fc600078c08ff */
[----:B------:R-:W4:Y:S01]  /*c1e40*/  LDL.LU R29, [R1+0x18] ;  /* 0x00001800011d7983 */ /* 0x000f220000300800 */
[----:B------:R-:W-:Y:S02]  /*c1e50*/  LEA.HI.X.SX32 R5, R3, R2, 0x1, P6 ;  /* 0x0000000203057211 */ /* 0x000fe400030f0eff */
[C---:B------:R-:W-:Y:S02]  /*c1e60*/  IADD3 R3, R12.reuse, c[0x0][0x198], RZ ;  /* 0x000066000c037a10 */ /* 0x040fe40007ffe0ff */
[C---:B-1----:R-:W-:Y:S01]  /*c1e70*/  LEA R8, P6, R12.reuse, R0, 0x1 ;  /* 0x000000000c087211 */ /* 0x042fe200078c08ff */
[----:B-----5:R0:W-:Y:S03]  /*c1e80*/  @P1 STG.E.U16 [R4.64], R28 ;  /* 0x0000001c04001986 */ /* 0x0201e6000c101506 */
[----:B------:R-:W-:Y:S02]  /*c1e90*/  LEA.HI.X.SX32 R9, R12, R2, 0x1, P6 ;  /* 0x000000020c097211 */ /* 0x000fe400030f0eff */
[----:B------:R-:W-:-:S02]  /*c1ea0*/  PRMT R13, R28, 0x7632, R13 ;  /* 0x000076321c0d7816 */ /* 0x000fc4000000000d */
[----:B0-----:R-:W-:-:S03]  /*c1eb0*/  LEA R4, P6, R3, R0, 0x1 ;  /* 0x0000000003047211 */ /* 0x001fc600078c08ff */
[----:B------:R0:W-:Y:S01]  /*c1ec0*/  @P4 STG.E.U16 [R8.64], R13 ;  /* 0x0000000d08004986 */ /* 0x0001e2000c101506 */
[----:B------:R-:W-:Y:S02]  /*c1ed0*/  LEA.HI.X.SX32 R5, R3, R2, 0x1, P6 ;  /* 0x0000000203057211 */ /* 0x000fe400030f0eff */
[----:B--2---:R-:W-:Y:S02]  /*c1ee0*/  ISETP.LT.AND P2, PT, R20, c[0x0][0x17c], !P0 ;  /* 0x00005f0014007a0c */ /* 0x004fe40004741270 */
[----:B------:R-:W2:Y:S04]  /*c1ef0*/  LDL.LU R20, [R1+0x29ec] ;  /* 0x0029ec0001147983 */ /* 0x000ea80000300800 */
[----:B------:R-:W5:Y:S04]  /*c1f00*/  LDL.LU R21, [R1+0x29f0] ;  /* 0x0029f00001157983 */ /* 0x000f680000300800 */
[----:B------:R-:W5:Y:S04]  /*c1f10*/  LDL.LU R28, [R1+0xa8] ;  /* 0x0000a800011c7983 */ /* 0x000f680000300800 */
[----:B---3--:R1:W-:Y:S01]  /*c1f20*/  @P3 STG.E.U16 [R4.64], R16 ;  /* 0x0000001004003986 */ /* 0x0083e2000c101506 */
[----:B0-----:R-:W-:-:S02]  /*c1f30*/  PRMT R13, R16, 0x7632, R13 ;  /* 0x00007632100d7816 */ /* 0x001fc4000000000d */
[----:B----4-:R-:W-:Y:S02]  /*c1f40*/  ISETP.LT.AND P4, PT, R17, c[0x0][0x17c], !P0 ;  /* 0x00005f0011007a0c */ /* 0x010fe40004781270 */
[----:B------:R-:W3:Y:S04]  /*c1f50*/  LDL.LU R17, [R1+0x29f4] ;  /* 0x0029f40001117983 */ /* 0x000ee80000300800 */
[----:B-1----:R-:W4:Y:S01]  /*c1f60*/  LDL.LU R16, [R1+0x29f8] ;  /* 0x0029f80001107983 */ /* 0x002f220000300800 */
[----:B------:R-:W-:Y:S02]  /*c1f70*/  ISETP.LT.AND P5, PT, R25, c[0x0][0x17c], !P0 ;  /* 0x00005f0019007a0c */ /* 0x000fe400047a1270 */
[----:B------:R-:W-:-:S04]  /*c1f80*/  IADD3 R12, R3, c[0x0][0x198], RZ ;  /* 0x00006600030c7a10 */ /* 0x000fc80007ffe0ff */
[C---:B------:R-:W-:Y:S02]  /*c1f90*/  LEA R8, P6, R12.reuse, R0, 0x1 ;  /* 0x000000000c087211 */ /* 0x040fe400078c08ff */
[C---:B------:R-:W-:Y:S02]  /*c1fa0*/  IADD3 R3, R12.reuse, c[0x0][0x198], RZ ;  /* 0x000066000c037a10 */ /* 0x040fe40007ffe0ff */
[----:B------:R-:W-:Y:S02]  /*c1fb0*/  LEA.HI.X.SX32 R9, R12, R2, 0x1, P6 ;  /* 0x000000020c097211 */ /* 0x000fe400030f0eff */
[C---:B------:R-:W-:Y:S02]  /*c1fc0*/  LEA R4, P6, R3.reuse, R0, 0x1 ;  /* 0x0000000003047211 */ /* 0x040fe400078c08ff */
[----:B------:R-:W-:Y:S02]  /*c1fd0*/  ISETP.LT.AND P1, PT, R24, c[0x0][0x17c], !P0 ;  /* 0x00005f0018007a0c */ /* 0x000fe40004721270 */
        /* <DEDUP_REMOVED lines=10> */
[----:B-----5:R-:W-:-:S03]  /*c2080*/  ISETP.LT.AND P5, PT, R21, c[0x0][0x17c], !P0 ;  /* 0x00005f0015007a0c */ /* 0x020fc600047a1270 */
[----:B------:R-:W5:Y:S04]  /*c2090*/  LDL.LU R21, [R1+0x29fc] ;  /* 0x0029fc0001157983 */ /* 0x000f680000300800 */
[----:B------:R-:W5:Y:S04]  /*c20a0*/  LDL.LU R24, [R1+0x2a00] ;  /* 0x002a000001187983 */ /* 0x000f680000300800 */
[----:B0-----:R-:W5:Y:S01]  /*c20b0*/  LDL.LU R29, [R1+0x88] ;  /* 0x00008800011d7983 */ /* 0x001f620000300800 */
[----:B---3--:R-:W-:Y:S02]  /*c20c0*/  ISETP.LT.AND P2, PT, R17, c[0x0][0x17c], !P0 ;  /* 0x00005f0011007a0c */ /* 0x008fe40004741270 */
[----:B----4-:R-:W-:-:S02]  /*c20d0*/  ISETP.LT.AND P1, PT, R16, c[0x0][0x17c], !P0 ;  /* 0x00005f0010007a0c */ /* 0x010fc40004721270 */
[----:B------:R-:W3:Y:S04]  /*c20e0*/  LDL.LU R16, [R1+0x2a04] ;  /* 0x002a040001107983 */ /* 0x000ee80000300800 */
        /* <DEDUP_REMOVED lines=10> */
[----:B------:R-:W-:-:S03]  /*c2190*/  IADD3 R12, R3, c[0x0][0x198], RZ ;  /* 0x00006600030c7a10 */ /* 0x000fc60007ffe0ff */
[----:B------:R1:W-:Y:S01]  /*c21a0*/  @P3 STG.E.U16 [R8.64], R13 ;  /* 0x0000000d08003986 */ /* 0x0003e2000c101506 */
[----:B0-----:R-:W-:-:S04]  /*c21b0*/  LEA R4, P6, R3, R0, 0x1 ;  /* 0x0000000003047211 */ /* 0x001fc800078c08ff */
[----:B------:R-:W-:Y:S02]  /*c21c0*/  LEA.HI.X.SX32 R5, R3, R2, 0x1, P6 ;  /* 0x0000000203057211 */ /* 0x000fe400030f0eff */
[----:B-1----:R-:W-:-:S04]  /*c21d0*/  LEA R8, P6, R12, R0, 0x1 ;  /* 0x000000000c087211 */ /* 0x002fc800078c08ff */
[----:B------:R-:W-:Y:S02]  /*c21e0*/  LEA.HI.X.SX32 R9, R12, R2, 0x1, P6 ;  /* 0x000000020c097211 */ /* 0x000fe400030f0eff */
[----:B--2---:R-:W-:Y:S02]  /*c21f0*/  PRMT R13, R20, 0x7632, R13 ;  /* 0x00007632140d7816 */ /* 0x004fe4000000000d */
[----:B-----5:R-:W-:Y:S02]  /*c2200*/  ISETP.LT.AND P4, PT, R21, c[0x0][0x17c], !P0 ;  /* 0x00005f0015007a0c */ /* 0x020fe40004781270 */
[----:B------:R-:W2:Y:S04]  /*c2210*/  LDL.LU R21, [R1+0x2a0c] ;  /* 0x002a0c0001157983 */ /* 0x000ea80000300800 */
[----:B------:R-:W5:Y:S04]  /*c2220*/  LDL.LU R28, [R1+0x8] ;  /* 0x00000800011c7983 */ /* 0x000f680000300800 */
[----:B------:R0:W-:Y:S04]  /*c2230*/  @P5 STG.E.U16 [R4.64], R20 ;  /* 0x0000001404005986 */ /* 0x0001e8000c101506 */
[----:B------:R1:W-:Y:S04]  /*c2240*/  @P2 STG.E.U16 [R8.64], R13 ;  /* 0x0000000d08002986 */ /* 0x0003e8000c101506 */
[----:B0-----:R-:W2:Y:S01]  /*c2250*/  LDL.LU R20, [R1+0x2a10] ;  /* 0x002a100001147983 */ /* 0x001ea20000300800 */
[----:B---3--:R-:W-:-:S03]  /*c2260*/  ISETP.LT.AND P5, PT, R16, c[0x0][0x17c], !P0 ;  /* 0x00005f0010007a0c */ /* 0x008fc600047a1270 */
[----:B------:R-:W3:Y:S01]  /*c2270*/  LDL.LU R16, [R1+0x68] ;  /* 0x0000680001107983 */ /* 0x000ee20000300800 */
[----:B----4-:R-:W-:-:S03]  /*c2280*/  ISETP.LT.AND P2, PT, R17, c[0x0][0x17c], !P0 ;  /* 0x00005f0011007a0c */ /* 0x010fc60004741270 */
[----:B------:R-:W4:Y:S01]  /*c2290*/  LDL.LU R17, [R1+0x2a14] ;  /* 0x002a140001117983 */ /* 0x000f220000300800 */
[----:B------:R-:W-:-:S04]  /*c22a0*/  IADD3 R3, R12, c[0x0][0x198], RZ ;  /* 0x000066000c037a10 */ /* 0x000fc80007ffe0ff */
[C---:B------:R-:W-:Y:S02]  /*c22b0*/  LEA R4, P6, R3.reuse, R0, 0x1 ;  /* 0x0000000003047211 */ /* 0x040fe400078c08ff */
[C---:B------:R-:W-:Y:S02]  /*c22c0*/  IADD3 R12, R3.reuse, c[0x0][0x198], RZ ;  /* 0x00006600030c7a10 */ /* 0x040fe40007ffe0ff */
[----:B------:R-:W-:Y:S02]  /*c22d0*/  LEA.HI.X.SX32 R5, R3, R2, 0x1, P6 ;  /* 0x0000000203057211 */ /* 0x000fe400030f0eff */
[----:B-1----:R-:W-:Y:S02]  /*c22e0*/  LEA R8, P6, R12, R0, 0x1 ;  /* 0x000000000c087211 */ /* 0x002fe400078c08ff */
[----:B------:R-:W-:Y:S02]  /*c22f0*/  ISETP.LT.AND P3, PT, R24, c[0x0][0x17c], !P0 ;  /* 0x00005f0018007a0c */ /* 0x000fe40004761270 */
[C---:B------:R-:W-:Y:S01]  /*c2300*/  IADD3 R3, R12.reuse, c[0x0][0x198], RZ ;  /* 0x000066000c037a10 */ /* 0x040fe20007ffe0ff */
[----:B------:R0:W-:Y:S01]  /*c2310*/  @P1 STG.E.U16 [R4.64], R29 ;  /* 0x0000001d04001986 */ /* 0x0001e2000c101506 */
[----:B------:R-:W-:-:S02]  /*c2320*/  LEA.HI.X.SX32 R9, R12, R2, 0x1, P6 ;  /* 0x000000020c097211 */ /* 0x000fc400030f0eff */
[----:B------:R-:W-:Y:S01]  /*c2330*/  PRMT R13, R29, 0x7632, R13 ;  /* 0x000076321d0d7816 */ /* 0x000fe2000000000d */
[----:B------:R-:W4:Y:S01]  /*c2340*/  LDL.LU R24, [R1+0x2a18] ;  /* 0x002a180001187983 */ /* 0x000f220000300800 */
[----:B------:R-:W-:-:S03]  /*c2350*/  IADD3 R12, R3, c[0x0][0x198], RZ ;  /* 0x00006600030c7a10 */ /* 0x000fc60007ffe0ff */
[----:B------:R1:W-:Y:S01]  /*c2360*/  @P4 STG.E.U16 [R8.64], R13 ;  /* 0x0000000d08004986 */ /* 0x0003e2000c101506 */
[----:B0-----:R-:W-:-:S03]  /*c2370*/  LEA R4, P6, R3, R0, 0x1 ;  /* 0x0000000003047211 */ /* 0x001fc600078c08ff */
[----:B------:R-:W4:Y:S01]  /*c2380*/  LDL.LU R29, [R1+0x38] ;  /* 0x00003800011d7983 */ /* 0x000f220000300800 */
[----:B------:R-:W-:Y:S02]  /*c2390*/  LEA.HI.X.SX32 R5, R3, R2, 0x1, P6 ;  /* 0x0000000203057211 */ /* 0x000fe400030f0eff */
[C---:B------:R-:W-:Y:S02]  /*c23a0*/  IADD3 R3, R12.reuse, c[0x0][0x198], RZ ;  /* 0x000066000c037a10 */ /* 0x040fe40007ffe0ff */
[----:B-1----:R-:W-:-:S04]  /*c23b0*/  LEA R8, P6, R12, R0, 0x1 ;  /* 0x000000000c087211 */ /* 0x002fc800078c08ff */
[----:B------:R-:W-:Y:S01]  /*c23c0*/  LEA.HI.X.SX32 R9, R12, R2, 0x1, P6 ;  /* 0x000000020c097211 */ /* 0x000fe200030f0eff */
[----:B-----5:R0:W-:Y:S01]  /*c23d0*/  @P3 STG.E.U16 [R4.64], R28 ;  /* 0x0000001c04003986 */ /* 0x0201e2000c101506 */
[----:B------:R-:W-:Y:S02]  /*c23e0*/  PRMT R13, R28, 0x7632, R13 ;  /* 0x000076321c0d7816 */ /* 0x000fe4000000000d */
[----:B--2---:R-:W-:Y:S02]  /*c23f0*/  ISETP.LT.AND P1, PT, R21, c[0x0][0x17c], !P0 ;  /* 0x00005f0015007a0c */ /* 0x004fe40004721270 */
[----:B------:R-:W2:Y:S01]  /*c2400*/  LDL.LU R21, [R1+0x2a1c] ;  /* 0x002a1c0001157983 */ /* 0x000ea20000300800 */
[----:B0-----:R-:W-:-:S04]  /*c2410*/  LEA R4, P6, R3, R0, 0x1 ;  /* 0x0000000003047211 */ /* 0x001fc800078c08ff */
[----:B------:R-:W-:Y:S02]  /*c2420*/  LEA.HI.X.SX32 R5, R3, R2, 0x1, P6 ;  /* 0x0000000203057211 */ /* 0x000fe400030f0eff */
[----:B------:R-:W-:Y:S01]  /*c2430*/  ISETP.LT.AND P4, PT, R20, c[0x0][0x17c], !P0 ;  /* 0x00005f0014007a0c */ /* 0x000fe20004781270 */
[----:B------:R0:W-:Y:S04]  /*c2440*/  @P5 STG.E.U16 [R8.64], R13 ;  /* 0x0000000d08005986 */ /* 0x0001e8000c101506 */
[----:B------:R-:W5:Y:S04]  /*c2450*/  LDL.LU R20, [R1+0x2a20] ;  /* 0x002a200001147983 */ /* 0x000f680000300800 */
[----:B---3--:R1:W-:Y:S01]  /*c2460*/  @P2 STG.E.U16 [R4.64], R16 ;  /* 0x0000001004002986 */ /* 0x0083e2000c101506 */
[----:B0-----:R-:W-:-:S02]  /*c2470*/  PRMT R13, R16, 0x7632, R13 ;  /* 0x00007632100d7816 */ /* 0x001fc4000000000d */
[----:B----4-:R-:W-:Y:S02]  /*c2480*/  ISETP.LT.AND P3, PT, R17, c[0x0][0x17c], !P0 ;  /* 0x00005f0011007a0c */ /* 0x010fe40004761270 */
[----:B------:R-:W3:Y:S04]  /*c2490*/  LDL.LU R17, [R1+0x2a24] ;  /* 0x002a240001117983 */ /* 0x000ee80000300800 */
[----:B------:R-:W4:Y:S04]  /*c24a0*/  LDL.LU R28, [R1+0x28] ;  /* 0x00002800011c7983 */ /* 0x000f280000300800 */
[----:B-1----:R-:W3:Y:S01]  /*c24b0*/  LDL.LU R16, [R1+0x2a28] ;  /* 0x002a280001107983 */ /* 0x002ee20000300800 */
        /* <DEDUP_REMOVED lines=8> */
[----:B------:R-:W-:Y:S02]  /*c2540*/  ISETP.LT.AND P5, PT, R24, c[0x0][0x17c], !P0 ;  /* 0x00005f0018007a0c */ /* 0x000fe400047a1270 */
        /* <DEDUP_REMOVED lines=10> */
[----:B------:R-:W5:Y:S01]  /*c25f0*/  LDL.LU R24, [R1+0x2a38] ;  /* 0x002a380001187983 */ /* 0x000f620000300800 */
[----:B---3--:R-:W-:-:S03]  /*c2600*/  ISETP.LT.AND P3, PT, R16, c[0x0][0x17c], !P0 ;  /* 0x00005f0010007a0c */ /* 0x008fc60004761270 */
[----:B------:R-:W3:Y:S01]  /*c2610*/  LDL.LU R16, [R1+0x2a3c] ;  /* 0x002a3c0001107983 */ /* 0x000ee20000300800 */
[----:B------:R-:W-:-:S03]  /*c2620*/  ISETP.LT.AND P4, PT, R17, c[0x0][0x17c], !P0 ;  /* 0x00005f0011007a0c */ /* 0x000fc60004781270 */
[----:B------:R-:W3:Y:S01]  /*c2630*/  LDL.LU R17, [R1+0x2a40] ;  /* 0x002a400001117983 */ /* 0x000ee20000300800 */
[----:B------:R-:W-:-:S04]  /*c2640*/  IADD3 R3, R12, c[0x0][0x198], RZ ;  /* 0x000066000c037a10 */ /* 0x000fc80007ffe0ff */
[C---:B0-----:R-:W-:Y:S02]  /*c2650*/  LEA R4, P6, R3.reuse, R0, 0x1 ;  /* 0x0000000003047211 */ /* 0x041fe400078c08ff */
[C---:B------:R-:W-:Y:S02]  /*c2660*/  IADD3 R12, R3.reuse, c[0x0][0x198], RZ ;  /* 0x00006600030c7a10 */ /* 0x040fe40007ffe0ff */
[----:B------:R-:W-:Y:S02]  /*c2670*/  LEA.HI.X.SX32 R5, R3, R2, 0x1, P6 ;  /* 0x0000000203057211 */ /* 0x000fe400030f0eff */
[C---:B-1----:R-:W-:Y:S02]  /*c2680*/  LEA R8, P6, R12.reuse, R0, 0x1 ;  /* 0x000000000c087211 */ /* 0x042fe400078c08ff */
[C---:B------:R-:W-:Y:S01]  /*c2690*/  IADD3 R3, R12.reuse, c[0x0][0x198], RZ ;  /* 0x000066000c037a10 */ /* 0x040fe20007ffe0ff */
[----:B----4-:R0:W-:Y:S01]  /*c26a0*/  @P5 STG.E.U16 [R4.64], R28 ;  /* 0x0000001c04005986 */ /* 0x0101e2000c101506 */
[----:B------:R-:W-:-:S02]  /*c26b0*/  LEA.HI.X.SX32 R9, R12, R2, 0x1, P6 ;  /* 0x000000020c097211 */ /* 0x000fc400030f0eff */
[----:B------:R-:W-:Y:S02]  /*c26c0*/  PRMT R13, R28, 0x7632, R13 ;  /* 0x000076321c0d7816 */ /* 0x000fe4000000000d */
[----:B------:R-:W-:-:S03]  /*c26d0*/  IADD3 R12, R3, c[0x0][0x198], RZ ;  /* 0x00006600030c7a10 */ /* 0x000fc60007ffe0ff */
[----:B------:R1:W-:Y:S01]  /*c26e0*/  @P2 STG.E.U16 [R8.64], R13 ;  /* 0x0000000d08002986 */ /* 0x0003e2000c101506 */
[----:B0-----:R-:W-:-:S04]  /*c26f0*/  LEA R4, P6, R3, R0, 0x1 ;  /* 0x0000000003047211 */ /* 0x001fc800078c08ff */
[----:B------:R-:W-:Y:S02]  /*c2700*/  LEA.HI.X.SX32 R5, R3, R2, 0x1, P6 ;  /* 0x0000000203057211 */ /* 0x000fe400030f0eff */
[C---:B------:R-:W-:Y:S02]  /*c2710*/  IADD3 R3, R12.reuse, c[0x0][0x198], RZ ;  /* 0x000066000c037a10 */ /* 0x040fe40007ffe0ff */
[C---:B-1----:R-:W-:Y:S01]  /*c2720*/  LEA R8, P6, R12.reuse, R0, 0x1 ;  /* 0x000000000c087211 */ /* 0x042fe200078c08ff */
[----:B------:R0:W-:Y:S03]  /*c2730*/  @P1 STG.E.U16 [R4.64], R6 ;  /* 0x0000000604001986 */ /* 0x0001e6000c101506 */
[----:B------:R-:W-:Y:S02]  /*c2740*/  LEA.HI.X.SX32 R9, R12, R2, 0x1, P6 ;  /* 0x000000020c097211 */ /* 0x000fe400030f0eff */
[----:B------:R-:W-:-:S02]  /*c2750*/  PRMT R12, R6, 0x7632, R12 ;  /* 0x00007632060c7816 */ /* 0x000fc4000000000c */
[----:B0-----:R-:W-:-:S04]  /*c2760*/  LEA R4, P6, R3, R0, 0x1 ;  /* 0x0000000003047211 */ /* 0x001fc800078c08ff */
[C---:B------:R-:W-:Y:S01]  /*c2770*/  LEA.HI.X.SX32 R5, R3.reuse, R2, 0x1, P6 ;  /* 0x0000000203057211 */ /* 0x040fe200030f0eff */
[----:B------:R0:W-:Y:S04]  /*c2780*/  @P4 STG.E.U16 [R8.64], R12 ;  /* 0x0000000c08004986 */ /* 0x0001e8000c101506 */
[----:B------:R1:W-:Y:S01]  /*c2790*/  @P3 STG.E.U16 [R4.64], R10 ;  /* 0x0000000a04003986 */ /* 0x0003e2000c101506 */
[----:B------:R-:W-:-:S04]  /*c27a0*/  IADD3 R6, R3, c[0x0][0x198], RZ ;  /* 0x0000660003067a10 */ /* 0x000fc80007ffe0ff */
[----:B0-----:R-:W-:-:S04]  /*c27b0*/  LEA R8, P6, R6, R0, 0x1 ;  /* 0x0000000006087211 */ /* 0x001fc800078c08ff */
[----:B------:R-:W-:Y:S02]  /*c27c0*/  LEA.HI.X.SX32 R9, R6, R2, 0x1, P6 ;  /* 0x0000000206097211 */ /* 0x000fe400030f0eff */
[----:B-1----:R-:W-:Y:S02]  /*c27d0*/  PRMT R10, R10, 0x7632, R10 ;  /* 0x000076320a0a7816 */ /* 0x002fe4000000000a */
[----:B--2---:R-:W-:Y:S02]  /*c27e0*/  ISETP.LT.AND P5, PT, R21, c[0x0][0x17c], !P0 ;  /* 0x00005f0015007a0c */ /* 0x004fe400047a1270 */
[----:B------:R-:W2:Y:S01]  /*c27f0*/  LDL.LU R21, [R1+0x2a48] ;  /* 0x002a480001157983 */ /* 0x000ea20000300800 */
[----:B-----5:R-:W-:-:S03]  /*c2800*/  ISETP.LT.AND P2, PT, R20, c[0x0][0x17c], !P0 ;  /* 0x00005f0014007a0c */ /* 0x020fc60004741270 */
[----:B------:R-:W4:Y:S04]  /*c2810*/  LDL.LU R20, [R1+0x2a44] ;  /* 0x002a440001147983 */ /* 0x000f280000300800 */
[----:B------:R-:W5:Y:S01]  /*c2820*/  LDL.LU R13, [R1+0x2a50] ;  /* 0x002a5000010d7983 */ /* 0x000f620000300800 */
[----:B---3--:R-:W-:-:S03]  /*c2830*/  ISETP.LT.AND P3, PT, R16, c[0x0][0x17c], !P0 ;  /* 0x00005f0010007a0c */ /* 0x008fc60004761270 */
[----:B------:R-:W3:Y:S04]  /*c2840*/  LDL.LU R16, [R1+0x2a4c] ;  /* 0x002a4c0001107983 */ /* 0x000ee80000300800 */
[----:B------:R0:W-:Y:S01]  /*c2850*/  @P5 STG.E.U16 [R8.64], R10 ;  /* 0x0000000a08005986 */ /* 0x0001e2000c101506 */
[----:B------:R-:W-:-:S03]  /*c2860*/  ISETP.LT.AND P5, PT, R17, c[0x0][0x17c], !P0 ;  /* 0x00005f0011007a0c */ /* 0x000fc600047a1270 */
[----:B------:R-:W2:Y:S01]  /*c2870*/  LDL.LU R17, [R1+0x2a54] ;  /* 0x002a540001117983 */ /* 0x000ea20000300800 */
[----:B------:R-:W-:Y:S02]  /*c2880*/  IADD3 R3, R6, c[0x0][0x198], RZ ;  /* 0x0000660006037a10 */ /* 0x000fe40007ffe0ff */
[----:B------:R-:W-:Y:S02]  /*c2890*/  ISETP.LT.AND P1, PT, R25, c[0x0][0x17c], !P0 ;  /* 0x00005f0019007a0c */ /* 0x000fe40004721270 */
[C---:B------:R-:W-:Y:S02]  /*c28a0*/  LEA R4, P6, R3.reuse, R0, 0x1 ;  /* 0x0000000003047211 */ /* 0x040fe400078c08ff */
[C---:B------:R-:W-:Y:S01]  /*c28b0*/  IADD3 R6, R3.reuse, c[0x0][0x198], RZ ;  /* 0x0000660003067a10 */ /* 0x040fe20007ffe0ff */
[----:B0-----:R-:W2:Y:S01]  /*c28c0*/  LDL.LU R10, [R1+0x2a58] ;  /* 0x002a5800010a7983 */ /* 0x001ea20000300800 */
[----:B------:R-:W-:Y:S02]  /*c28d0*/  LEA.HI.X.SX32 R5, R3, R2, 0x1, P6 ;  /* 0x0000000203057211 */ /* 0x000fe400030f0eff */
[----:B------:R-:W-:Y:S01]  /*c28e0*/  LEA R8, P6, R6, R0, 0x1 ;  /* 0x0000000006087211 */ /* 0x000fe200078c08ff */
[----:B------:R-:W2:Y:S01]  /*c28f0*/  LDL.LU R29, [R1+0x5c] ;  /* 0x00005c00011d7983 */ /* 0x000ea20000300800 */
[----:B------:R-:W-:-:S02]  /*c2900*/  ISETP.LT.AND P4, PT, R24, c[0x0][0x17c], !P0 ;  /* 0x00005f0018007a0c */ /* 0x000fc40004781270 */
[C---:B------:R-:W-:Y:S01]  /*c2910*/  IADD3 R3, R6.reuse, c[0x0][0x198], RZ ;  /* 0x0000660006037a10 */ /* 0x040fe20007ffe0ff */
[----:B------:R0:W-:Y:S01]  /*c2920*/  @P2 STG.E.U16 [R4.64], R14 ;  /* 0x0000000e04002986 */ /* 0x0001e2000c101506 */
[----:B------:R-:W-:Y:S02]  /*c2930*/  LEA.HI.X.SX32 R9, R6, R2, 0x1, P6 ;  /* 0x0000000206097211 */ /* 0x000fe400030f0eff */
[C---:B------:R-:W-:Y:S01]  /*c2940*/  IADD3 R6, R3.reuse, c[0x0][0x198], RZ ;  /* 0x0000660003067a10 */ /* 0x040fe20007ffe0ff */
[----:B------:R-:W2:Y:S01]  /*c2950*/  LDL.LU R12, [R1+0x2a5c] ;  /* 0x002a5c00010c7983 */ /* 0x000ea20000300800 */
[----:B0-----:R-:W-:Y:S02]  /*c2960*/  PRMT R14, R14, 0x7632, R14 ;  /* 0x000076320e0e7816 */ /* 0x001fe4000000000e */
        /* <DEDUP_REMOVED lines=8> */
[----:B------:R-:W-:-:S04]  /*c29f0*/  IADD3 R3, R6, c[0x0][0x198], RZ ;  /* 0x0000660006037a10 */ /* 0x000fc80007ffe0ff */
[----:B------:R-:W-:-:S04]  /*c2a00*/  LEA R4, P6, R3, R0, 0x1 ;  /* 0x0000000003047211 */ /* 0x000fc800078c08ff */
[----:B------:R-:W-:-:S05]  /*c2a10*/  LEA.HI.X.SX32 R5, R3, R2, 0x1, P6 ;  /* 0x0000000203057211 */ /* 0x000fca00030f0eff */
[----:B------:R1:W-:Y:S01]  /*c2a20*/  @P5 STG.E.U16 [R4.64], R22 ;  /* 0x0000001604005986 */ /* 0x0003e2000c101506 */
[----:B-----5:R-:W-:-:S03]  /*c2a30*/  ISETP.LT.AND P4, PT, R13, c[0x0][0x17c], !P0 ;  /* 0x00005f000d007a0c */ /* 0x020fc60004781270 */
[----:B------:R-:W5:Y:S04]  /*c2a40*/  LDL.LU R13, [R1+0x2a60] ;  /* 0x002a6000010d7983 */ /* 0x000f680000300800 */
[----:B------:R-:W5:Y:S01]  /*c2a50*/  LDL.LU R28, [R1+0x4c] ;  /* 0x00004c00011c7983 */ /* 0x000f620000300800 */
[----:B---3--:R-:W-:-:S03]  /*c2a60*/  ISETP.LT.AND P3, PT, R16, c[0x0][0x17c], !P0 ;  /* 0x00005f0010007a0c */ /* 0x008fc60004761270 */
[----:B------:R-:W3:Y:S01]  /*c2a70*/  LDL.LU R16, [R1+0x2a64] ;  /* 0x002a640001107983 */ /* 0x000ee20000300800 */
[----:B----4-:R-:W-:Y:S02]  /*c2a80*/  ISETP.LT.AND P1, PT, R20, c[0x0][0x17c], !P0 ;  /* 0x00005f0014007a0c */ /* 0x010fe40004721270 */
[----:B--2---:R-:W-:Y:S02]  /*c2a90*/  ISETP.LT.AND P5, PT, R17, c[0x0][0x17c], !P0 ;  /* 0x00005f0011007a0c */ /* 0x004fe400047a1270 */
[----:B------:R-:W2:Y:S04]  /*c2aa0*/  LDL.LU R17, [R1+0x2a68] ;  /* 0x002a680001117983 */ /* 0x000ea80000300800 */
[----:B------:R-:W4:Y:S04]  /*c2ab0*/  LDL.LU R20, [R1+0x7c] ;  /* 0x00007c0001147983 */ /* 0x000f280000300800 */
[----:B------:R-:W4:Y:S01]  /*c2ac0*/  LDL.LU R14, [R1+0x2a6c] ;  /* 0x002a6c00010e7983 */ /* 0x000f220000300800 */
[----:B------:R-:W-:-:S02]  /*c2ad0*/  ISETP.LT.AND P2, PT, R21, c[0x0][0x17c], !P0 ;  /* 0x00005f0015007a0c */ /* 0x000fc40004741270 */
[----:B------:R-:W-:-:S04]  /*c2ae0*/  IADD3 R6, R3, c[0x0][0x198], RZ ;  /* 0x0000660003067a10 */ /* 0x000fc80007ffe0ff */
[C---:B0-----:R-:W-:Y:S02]  /*c2af0*/  LEA R8, P6, R6.reuse, R0, 0x1 ;  /* 0x0000000006087211 */ /* 0x041fe400078c08ff */
[C---:B------:R-:W-:Y:S02]  /*c2b00*/  IADD3 R3, R6.reuse, c[0x0][0x198], RZ ;  /* 0x0000660006037a10 */ /* 0x040fe40007ffe0ff */
[----:B------:R-:W-:Y:S02]  /*c2b10*/  LEA.HI.X.SX32 R9, R6, R2, 0x1, P6 ;  /* 0x0000000206097211 */ /* 0x000fe400030f0eff */
[----:B-1----:R-:W-:Y:S02]  /*c2b20*/  PRMT R22, R22, 0x7632, R22 ;  /* 0x0000763216167816 */ /* 0x002fe40000000016 */
[C---:B------:R-:W-:Y:S02]  /*c2b30*/  LEA R4, P6, R3.reuse, R0, 0x1 ;  /* 0x0000000003047211 */ /* 0x040fe400078c08ff */
[C---:B------:R-:W-:Y:S01]  /*c2b40*/  IADD3 R6, R3.reuse, c[0x0][0x198], RZ ;  /* 0x0000660003067a10 */ /* 0x040fe20007ffe0ff */
[----:B------:R0:W-:Y:S01]  /*c2b50*/  @P2 STG.E.U16 [R8.64], R22 ;  /* 0x0000001608002986 */ /* 0x0001e2000c101506 */
[----:B------:R-:W-:-:S02]  /*c2b60*/  LEA.HI.X.SX32 R5, R3, R2, 0x1, P6 ;  /* 0x0000000203057211 */ /* 0x000fc400030f0eff */
[----:B------:R-:W-:Y:S02]  /*c2b70*/  ISETP.LT.AND P2, PT, R10, c[0x0][0x17c], !P0 ;  /* 0x00005f000a007a0c */ /* 0x000fe40004741270 */
[C---:B------:R-:W-:Y:S01]  /*c2b80*/  IADD3 R10, R6.reuse, c[0x0][0x198], RZ ;  /* 0x00006600060a7a10 */ /* 0x040fe20007ffe0ff */
[----:B------:R1:W-:Y:S01]  /*c2b90*/  @P1 STG.E.U16 [R4.64], R29 ;  /* 0x0000001d04001986 */ /* 0x0003e2000c101506 */
[----:B0-----:R-:W-:-:S04]  /*c2ba0*/  LEA R8, P6, R6, R0, 0x1 ;  /* 0x0000000006087211 */ /* 0x001fc800078c08ff */
[----:B------:R-:W-:Y:S02]  /*c2bb0*/  LEA.HI.X.SX32 R9, R6, R2, 0x1, P6 ;  /* 0x0000000206097211 */ /* 0x000fe400030f0eff */
[----:B-1----:R-:W-:Y:S02]  /*c2bc0*/  LEA R4, P6, R10, R0, 0x1 ;  /* 0x000000000a047211 */ /* 0x002fe400078c08ff */
[----:B------:R-:W-:Y:S02]  /*c2bd0*/  PRMT R3, R29, 0x7632, R3 ;  /* 0x000076321d037816 */ /* 0x000fe40000000003 */
[----:B------:R-:W-:Y:S02]  /*c2be0*/  ISETP.LT.AND P1, PT, R12, c[0x0][0x17c], !P0 ;  /* 0x00005f000c007a0c */ /* 0x000fe40004721270 */
[----:B------:R-:W4:Y:S01]  /*c2bf0*/  LDL.LU R12, [R1+0x2a70] ;  /* 0x002a7000010c7983 */ /* 0x000f220000300800 */
[----:B------:R-:W-:-:S03]  /*c2c00*/  LEA.HI.X.SX32 R5, R10, R2, 0x1, P6 ;  /* 0x000000020a057211 */ /* 0x000fc600030f0eff */
[----:B------:R-:W4:Y:S04]  /*c2c10*/  LDL.LU R29, [R1+0x1c] ;  /* 0x00001c00011d7983 */ /* 0x000f280000300800 */
[----:B------:R0:W-:Y:S01]  /*c2c20*/  @P4 STG.E.U16 [R8.64], R3 ;  /* 0x0000000308004986 */ /* 0x0001e2000c101506 */
[----:B------:R-:W-:-:S04]  /*c2c30*/  IADD3 R6, R10, c[0x0][0x198], RZ ;  /* 0x000066000a067a10 */ /* 0x000fc80007ffe0ff */
[C---:B------:R-:W-:Y:S02]  /*c2c40*/  IADD3 R10, R6.reuse, c[0x0][0x198], RZ ;  /* 0x00006600060a7a10 */ /* 0x040fe40007ffe0ff */
[----:B0-----:R-:W-:-:S04]  /*c2c50*/  LEA R8, P6, R6, R0, 0x1 ;  /* 0x0000000006087211 */ /* 0x001fc800078c08ff */
[----:B------:R-:W-:Y:S02]  /*c2c60*/  LEA.HI.X.SX32 R9, R6, R2, 0x1, P6 ;  /* 0x0000000206097211 */ /* 0x000fe400030f0eff */
[----:B-----5:R-:W-:Y:S02]  /*c2c70*/  ISETP.LT.AND P4, PT, R13, c[0x0][0x17c], !P0 ;  /* 0x00005f000d007a0c */ /* 0x020fe40004781270 */
[----:B------:R-:W5:Y:S04]  /*c2c80*/  LDL.LU R13, [R1+0x2a74] ;  /* 0x002a7400010d7983 */ /* 0x000f680000300800 */
[----:B------:R0:W-:Y:S01]  /*c2c90*/  @P3 STG.E.U16 [R4.64], R28 ;  /* 0x0000001c04003986 */ /* 0x0001e2000c101506 */
[----:B---3--:R-:W-:-:S03]  /*c2ca0*/  ISETP.LT.AND P3, PT, R16, c[0x0][0x17c], !P0 ;  /* 0x00005f0010007a0c */ /* 0x008fc60004761270 */
[----:B------:R-:W3:Y:S01]  /*c2cb0*/  LDL.LU R16, [R1+0x2a78] ;  /* 0x002a780001107983 */ /* 0x000ee20000300800 */
[----:B0-----:R-:W-:Y:S02]  /*c2cc0*/  LEA R4, P6, R10, R0, 0x1 ;  /* 0x000000000a047211 */ /* 0x001fe400078c08ff */
[----:B------:R-:W-:Y:S02]  /*c2cd0*/  PRMT R3, R28, 0x7632, R3 ;  /* 0x000076321c037816 */ /* 0x000fe40000000003 */
[----:B------:R-:W-:Y:S01]  /*c2ce0*/  LEA.HI.X.SX32 R5, R10, R2, 0x1, P6 ;  /* 0x000000020a057211 */ /* 0x000fe200030f0eff */
[----:B------:R-:W3:Y:S04]  /*c2cf0*/  LDL.LU R28, [R1+0xac] ;  /* 0x0000ac00011c7983 */ /* 0x000ee80000300800 */
[----:B------:R0:W-:Y:S01]  /*c2d00*/  @P5 STG.E.U16 [R8.64], R3 ;  /* 0x0000000308005986 */ /* 0x0001e2000c101506 */
[----:B--2---:R-:W-:-:S03]  /*c2d10*/  ISETP.LT.AND P5, PT, R17, c[0x0][0x17c], !P0 ;  /* 0x00005f0011007a0c */ /* 0x004fc600047a1270 */
[----:B------:R-:W2:Y:S04]  /*c2d20*/  LDL.LU R17, [R1+0x2a7c] ;  /* 0x002a7c0001117983 */ /* 0x000ea80000300800 */
[----:B----4-:R1:W-:Y:S01]  /*c2d30*/  @P2 STG.E.U16 [R4.64], R20 ;  /* 0x0000001404002986 */ /* 0x0103e2000c101506 */
[----:B------:R-:W-:-:S03]  /*c2d40*/  ISETP.LT.AND P2, PT, R14, c[0x0][0x17c], !P0 ;  /* 0x00005f000e007a0c */ /* 0x000fc60004741270 */
[----:B------:R-:W4:Y:S01]  /*c2d50*/  LDL.LU R14, [R1+0x2a80] ;  /* 0x002a8000010e7983 */ /* 0x000f220000300800 */
[----:B------:R-:W-:-:S04]  /*c2d60*/  IADD3 R6, R10, c[0x0][0x198], RZ ;  /* 0x000066000a067a10 */ /* 0x000fc80007ffe0ff */
[C---:B0-----:R-:W-:Y:S02]  /*c2d70*/  LEA R8, P6, R6.reuse, R0, 0x1 ;  /* 0x0000000006087211 */ /* 0x041fe400078c08ff */
[----:B------:R-:W-:Y:S02]  /*c2d80*/  IADD3 R10, R6, c[0x0][0x198], RZ ;  /* 0x00006600060a7a10 */ /* 0x000fe40007ffe0ff */
[----:B------:R-:W-:Y:S02]  /*c2d90*/  PRMT R3, R20, 0x7632, R3 ;  /* 0x0000763214037816 */ /* 0x000fe40000000003 */
[----:B------:R-:W-:Y:S01]  /*c2da0*/  LEA.HI.X.SX32 R9, R6, R2, 0x1, P6 ;  /* 0x0000000206097211 */ /* 0x000fe200030f0eff */
[----:B-1----:R-:W4:Y:S01]  /*c2db0*/  LDL.LU R20, [R1+0x9c] ;  /* 0x00009c0001147983 */ /* 0x002f220000300800 */
[C---:B------:R-:W-:Y:S02]  /*c2dc0*/  LEA R4, P6, R10.reuse, R0, 0x1 ;  /* 0x000000000a047211 */ /* 0x040fe400078c08ff */
[C---:B------:R-:W-:Y:S01]  /*c2dd0*/  IADD3 R6, R10.reuse, c[0x0][0x198], RZ ;  /* 0x000066000a067a10 */ /* 0x040fe20007ffe0ff */
[----:B------:R0:W-:Y:S01]  /*c2de0*/  @P1 STG.E.U16 [R8.64], R3 ;  /* 0x0000000308001986 */ /* 0x0001e2000c101506 */
[----:B------:R-:W-:-:S02]  /*c2df0*/  LEA.HI.X.SX32 R5, R10, R2, 0x1, P6 ;  /* 0x000000020a057211 */ /* 0x000fc400030f0eff */
[----:B0-----:R-:W-:-:S04]  /*c2e00*/  LEA R8, P6, R6, R0, 0x1 ;  /* 0x0000000006087211 */ /* 0x001fc800078c08ff */
[----:B------:R-:W-:Y:S02]  /*c2e10*/  LEA.HI.X.SX32 R9, R6, R2, 0x1, P6 ;  /* 0x0000000206097211 */ /* 0x000fe400030f0eff */
[----:B------:R-:W-:Y:S02]  /*c2e20*/  ISETP.LT.AND P1, PT, R12, c[0x0][0x17c], !P0 ;  /* 0x00005f000c007a0c */ /* 0x000fe40004721270 */
[----:B------:R-:W4:Y:S01]  /*c2e30*/  LDL.LU R12, [R1+0x2a84] ;  /* 0x002a8400010c7983 */ /* 0x000f220000300800 */
[----:B------:R-:W-:-:S03]  /*c2e40*/  PRMT R3, R29, 0x7632, R3 ;  /* 0x000076321d037816 */ /* 0x000fc60000000003 */
[----:B------:R0:W-:Y:S04]  /*c2e50*/  @P4 STG.E.U16 [R4.64], R29 ;  /* 0x0000001d04004986 */ /* 0x0001e8000c101506 */
[----:B------:R1:W-:Y:S01]  /*c2e60*/  @P3 STG.E.U16 [R8.64], R3 ;  /* 0x0000000308003986 */ /* 0x0003e2000c101506 */
[----:B------:R-:W-:-:S04]  /*c2e70*/  IADD3 R10, R6, c[0x0][0x198], RZ ;  /* 0x00006600060a7a10 */ /* 0x000fc80007ffe0ff */
[C---:B------:R-:W-:Y:S02]  /*c2e80*/  IADD3 R6, R10.reuse, c[0x0][0x198], RZ ;  /* 0x000066000a067a10 */ /* 0x040fe40007ffe0ff */
[----:B0-----:R-:W-:-:S04]  /*c2e90*/  LEA R4, P6, R10, R0, 0x1 ;  /* 0x000000000a047211 */ /* 0x001fc800078c08ff */
[----:B------:R-:W-:Y:S02]  /*c2ea0*/  LEA.HI.X.SX32 R5, R10, R2, 0x1, P6 ;  /* 0x000000020a057211 */ /* 0x000fe400030f0eff */
[----:B-1----:R-:W-:-:S04]  /*c2eb0*/  LEA R8, P6, R6, R0, 0x1 ;  /* 0x0000000006087211 */ /* 0x002fc800078c08ff */
[----:B------:R-:W-:Y:S02]  /*c2ec0*/  LEA.HI.X.SX32 R9, R6, R2, 0x1, P6 ;  /* 0x0000000206097211 */ /* 0x000fe400030f0eff */
[----:B-----5:R-:W-:Y:S02]  /*c2ed0*/  ISETP.LT.AND P4, PT, R13, c[0x0][0x17c], !P0 ;  /* 0x00005f000d007a0c */ /* 0x020fe40004781270 */
[----:B------:R-:W5:Y:S04]  /*c2ee0*/  LDL.LU R13, [R1+0x2a88] ;  /* 0x002a8800010d7983 */ /* 0x000f680000300800 */
[----:B------:R-:W5:Y:S01]  /*c2ef0*/  LDL.LU R29, [R1+0x8c] ;  /* 0x00008c00011d7983 */ /* 0x000f620000300800 */
[----:B---3--:R-:W-:-:S03]  /*c2f00*/  ISETP.LT.AND P3, PT, R16, c[0x0][0x17c], !P0 ;  /* 0x00005f0010007a0c */ /* 0x008fc60004761270 */
[----:B------:R-:W3:Y:S01]  /*c2f10*/  LDL.LU R16, [R1+0x2a90] ;  /* 0x002a900001107983 */ /* 0x000ee20000300800 */
[----:B------:R-:W-:-:S03]  /*c2f20*/  PRMT R3, R28, 0x7632, R3 ;  /* 0x000076321c037816 */ /* 0x000fc60000000003 */
[----:B------:R0:W-:Y:S04]  /*c2f30*/  @P5 STG.E.U16 [R4.64], R28 ;  /* 0x0000001c04005986 */ /* 0x0001e8000c101506 */
[----:B------:R1:W-:Y:S01]  /*c2f40*/  @P2 STG.E.U16 [R8.64], R3 ;  /* 0x0000000308002986 */ /* 0x0003e2000c101506 */
[----:B--2---:R-:W-:-:S03]  /*c2f50*/  ISETP.LT.AND P5, PT, R17, c[0x0][0x17c], !P0 ;  /* 0x00005f0011007a0c */ /* 0x004fc600047a1270 */
[----:B------:R-:W2:Y:S04]  /*c2f60*/  LDL.LU R17, [R1+0x2a94] ;  /* 0x002a940001117983 */ /* 0x000ea80000300800 */
[----:B0-----:R-:W2:Y:S01]  /*c2f70*/  LDL.LU R28, [R1+0xc] ;  /* 0x00000c00011c7983 */ /* 0x001ea20000300800 */
        /* <DEDUP_REMOVED lines=11> */
[----:B0-----:R-:W-:-:S04]  /*c3030*/  LEA R4, P6, R10, R0, 0x1 ;  /* 0x000000000a047211 */ /* 0x001fc800078c08ff */
[----:B------:R-:W-:Y:S02]  /*c3040*/  LEA.HI.X.SX32 R5, R10, R2, 0x1, P6 ;  /* 0x000000020a057211 */ /* 0x000fe400030f0eff */
[----:B------:R-:W-:Y:S02]  /*c3050*/  ISETP.LT.AND P1, PT, R12, c[0x0][0x17c], !P0 ;  /* 0x00005f000c007a0c */ /* 0x000fe40004721270 */
[----:B------:R-:W4:Y:S04]  /*c3060*/  LDL.LU R12, [R1+0x2aa0] ;  /* 0x002aa000010c7983 */ /* 0x000f280000300800 */
        /* <DEDUP_REMOVED lines=11> */
[----:B------:R-:W-:Y:S02]  /*c3120*/  PRMT R3, R29, 0x7632, R3 ;  /* 0x000076321d037816 */ /* 0x000fe40000000003 */
[C---:B0-----:R-:W-:Y:S01]  /*c3130*/  LEA R4, P6, R10.reuse, R0, 0x1 ;  /* 0x000000000a047211 */ /* 0x041fe200078c08ff */
[----:B------:R-:W3:Y:S03]  /*c3140*/  LDL.LU R29, [R1+0x3c] ;  /* 0x00003c00011d7983 */ /* 0x000ee60000300800 */
[----:B------:R-:W-:Y:S01]  /*c3150*/  LEA.HI.X.SX32 R5, R10, R2, 0x1, P6 ;  /* 0x000000020a057211 */ /* 0x000fe200030f0eff */
[----:B------:R0:W-:Y:S04]  /*c3160*/  @P5 STG.E.U16 [R8.64], R3 ;  /* 0x0000000308005986 */ /* 0x0001e8000c101506 */
[----:B------:R-:W3:Y:S04]  /*c3170*/  LDL.LU R20, [R1+0x2ab4] ;  /* 0x002ab40001147983 */ /* 0x000ee80000300800 */
[----:B--2---:R1:W-:Y:S01]  /*c3180*/  @P2 STG.E.U16 [R4.64], R28 ;  /* 0x0000001c04002986 */ /* 0x0043e2000c101506 */
[----:B0-----:R-:W-:-:S03]  /*c3190*/  PRMT R3, R28, 0x7632, R3 ;  /* 0x000076321c037816 */ /* 0x001fc60000000003 */
[----:B------:R-:W2:Y:S01]  /*c31a0*/  LDL.LU R18, [R1+0x2ab8] ;  /* 0x002ab80001127983 */ /* 0x000ea20000300800 */
[----:B----4-:R-:W-:-:S03]  /*c31b0*/  ISETP.LT.AND P2, PT, R14, c[0x0][0x17c], !P0 ;  /* 0x00005f000e007a0c */ /* 0x010fc60004741270 */
[----:B-1----:R-:W4:Y:S04]  /*c31c0*/  LDL.LU R28, [R1+0x2c] ;  /* 0x00002c00011c7983 */ /* 0x002f280000300800 */
[----:B------:R-:W4:Y:S01]  /*c31d0*/  LDL.LU R14, [R1+0x2ac0] ;  /* 0x002ac000010e7983 */ /* 0x000f220000300800 */
        /* <DEDUP_REMOVED lines=9> */
[C---:B0-----:R-:W-:Y:S01]  /*c3270*/  LEA R8, P6, R6.reuse, R0, 0x1 ;  /* 0x0000000006087211 */ /* 0x041fe200078c08ff */
[----:B------:R-:W4:Y:S01]  /*c3280*/  LDL.LU R12, [R1+0x2ac4] ;  /* 0x002ac400010c7983 */ /* 0x000f220000300800 */
[----:B------:R-:W-:Y:S02]  /*c3290*/  PRMT R3, R27, 0x7632, R3 ;  /* 0x000076321b037816 */ /* 0x000fe40000000003 */
[----:B------:R-:W-:Y:S01]  /*c32a0*/  LEA.HI.X.SX32 R9, R6, R2, 0x1, P6 ;  /* 0x0000000206097211 */ /* 0x000fe200030f0eff */
[----:B------:R0:W-:Y:S04]  /*c32b0*/  @P4 STG.E.U16 [R4.64], R27 ;  /* 0x0000001b04004986 */ /* 0x0001e8000c101506 */
[----:B------:R1:W-:Y:S01]  /*c32c0*/  @P3 STG.E.U16 [R8.64], R3 ;  /* 0x0000000308003986 */ /* 0x0003e2000c101506 */
[----:B------:R-:W-:-:S02]  /*c32d0*/  ISETP.LT.AND P5, PT, R17, c[0x0][0x17c], !P0 ;  /* 0x00005f0011007a0c */ /* 0x000fc400047a1270 */
[----:B------:R-:W-:-:S04]  /*c32e0*/  IADD3 R10, R6, c[0x0][0x198], RZ ;  /* 0x00006600060a7a10 */ /* 0x000fc80007ffe0ff */
[----:B0-----:R-:W-:-:S04]  /*c32f0*/  LEA R4, P6, R10, R0, 0x1 ;  /* 0x000000000a047211 */ /* 0x001fc800078c08ff */
[C---:B------:R-:W-:Y:S02]  /*c3300*/  LEA.HI.X.SX32 R5, R10.reuse, R2, 0x1, P6 ;  /* 0x000000020a057211 */ /* 0x040fe400030f0eff */
[----:B-----5:R-:W-:Y:S02]  /*c3310*/  ISETP.LT.AND P4, PT, R13, c[0x0][0x17c], !P0 ;  /* 0x00005f000d007a0c */ /* 0x020fe40004781270 */
[----:B------:R-:W-:Y:S02]  /*c3320*/  IADD3 R13, R10, c[0x0][0x198], RZ ;  /* 0x000066000a0d7a10 */ /* 0x000fe40007ffe0ff */
[----:B---3--:R-:W-:Y:S02]  /*c3330*/  ISETP.LT.AND P3, PT, R16, c[0x0][0x17c], !P0 ;  /* 0x00005f0010007a0c */ /* 0x008fe40004761270 */
[----:B------:R-:W3:Y:S01]  /*c3340*/  LDL.LU R16, [R1+0x2abc] ;  /* 0x002abc0001107983 */ /* 0x000ee20000300800 */
[C---:B------:R-:W-:Y:S02]  /*c3350*/  IADD3 R17, R13.reuse, c[0x0][0x198], RZ ;  /* 0x000066000d117a10 */ /* 0x040fe40007ffe0ff */
[----:B-1----:R-:W-:Y:S01]  /*c3360*/  LEA R8, P6, R13, R0, 0x1 ;  /* 0x000000000d087211 */ /* 0x002fe200078c08ff */
[----:B------:R0:W-:Y:S01]  /*c3370*/  @P5 STG.E.U16 [R4.64], R29 ;  /* 0x0000001d04005986 */ /* 0x0001e2000c101506 */
[----:B------:R-:W-:-:S02]  /*c3380*/  PRMT R6, R29, 0x7632, R6 ;  /* 0x000076321d067816 */ /* 0x000fc40000000006 */
[----:B------:R-:W-:Y:S01]  /*c3390*/  LEA.HI.X.SX32 R9, R13, R2, 0x1, P6 ;  /* 0x000000020d097211 */ /* 0x000fe200030f0eff */
[----:B------:R-:W5:Y:S01]  /*c33a0*/  LDL.LU R22, [R1+0x2ab0] ;  /* 0x002ab00001167983 */ /* 0x000f620000300800 */
[----:B0-----:R-:W-:-:S04]  /*c33b0*/  LEA R4, P5, R17, R0, 0x1 ;  /* 0x0000000011047211 */ /* 0x001fc800078a08ff */
[----:B------:R-:W-:Y:S01]  /*c33c0*/  LEA.HI.X.SX32 R5, R17, R2, 0x1, P5 ;  /* 0x0000000211057211 */ /* 0x000fe200028f0eff */
[----:B------:R0:W-:Y:S01]  /*c33d0*/  @P2 STG.E.U16 [R8.64], R6 ;  /* 0x0000000608002986 */ /* 0x0001e2000c101506 */
[----:B------:R-:W-:Y:S02]  /*c33e0*/  ISETP.LT.AND P6, PT, R20, c[0x0][0x17c], !P0 ;  /* 0x00005f0014007a0c */ /* 0x000fe400047c1270 */
[----:B--2---:R-:W-:Y:S01]  /*c33f0*/  ISETP.LT.AND P2, PT, R18, c[0x0][0x17c], !P0 ;  /* 0x00005f0012007a0c */ /* 0x004fe20004741270 */
[----:B------:R-:W2:Y:S04]  /*c3400*/  LDL.LU R20, [R1+0x2aa4] ;  /* 0x002aa40001147983 */ /* 0x000ea80000300800 */
[----:B----4-:R1:W-:Y:S01]  /*c3410*/  @P1 STG.E.U16 [R4.64], R28 ;  /* 0x0000001c04001986 */ /* 0x0103e2000c101506 */
[----:B------:R-:W-:-:S03]  /*c3420*/  ISETP.LT.AND P1, PT, R14, c[0x0][0x17c], !P0 ;  /* 0x00005f000e007a0c */ /* 0x000fc60004721270 */
[----:B------:R-:W4:Y:S04]  /*c3430*/  LDL.LU R18, [R1+0x2a98] ;  /* 0x002a980001127983 */ /* 0x000f280000300800 */
[----:B------:R-:W2:Y:S01]  /*c3440*/  LDL.LU R14, [R1+0x2a8c] ;  /* 0x002a8c00010e7983 */ /* 0x000ea20000300800 */
[----:B------:R-:W-:-:S04]  /*c3450*/  IADD3 R13, R17, c[0x0][0x198], RZ ;  /* 0x00006600110d7a10 */ /* 0x000fc80007ffe0ff */
[C---:B0-----:R-:W-:Y:S02]  /*c3460*/  LEA R8, P5, R13.reuse, R0, 0x1 ;  /* 0x000000000d087211 */ /* 0x041fe400078a08ff */
[C---:B------:R-:W-:Y:S02]  /*c3470*/  IADD3 R3, R13.reuse, c[0x0][0x198], RZ ;  /* 0x000066000d037a10 */ /* 0x040fe40007ffe0ff */
[----:B------:R-:W-:Y:S02]  /*c3480*/  LEA.HI.X.SX32 R9, R13, R2, 0x1, P5 ;  /* 0x000000020d097211 */ /* 0x000fe400028f0eff */
[----:B------:R-:W-:Y:S02]  /*c3490*/  PRMT R10, R28, 0x7632, R10 ;  /* 0x000076321c0a7816 */ /* 0x000fe4000000000a */
[C---:B-1----:R-:W-:Y:S02]  /*c34a0*/  LEA R4, P5, R3.reuse, R0, 0x1 ;  /* 0x0000000003047211 */ /* 0x042fe400078a08ff */
[C---:B------:R-:W-:Y:S01]  /*c34b0*/  IADD3 R13, R3.reuse, c[0x0][0x198], RZ ;  /* 0x00006600030d7a10 */ /* 0x040fe20007ffe0ff */
[----:B------:R0:W-:Y:S01]  /*c34c0*/  @P4 STG.E.U16 [R8.64], R10 ;  /* 0x0000000a08004986 */ /* 0x0001e2000c101506 */
[----:B------:R-:W-:-:S02]  /*c34d0*/  LEA.HI.X.SX32 R5, R3, R2, 0x1, P5 ;  /* 0x0000000203057211 */ /* 0x000fc400028f0eff */
[----:B------:R-:W-:Y:S02]  /*c34e0*/  ISETP.LT.AND P5, PT, R12, c[0x0][0x17c], !P0 ;  /* 0x00005f000c007a0c */ /* 0x000fe400047a1270 */
[C---:B------:R-:W-:Y:S02]  /*c34f0*/  LEA R12, P4, R13.reuse, R0, 0x1 ;  /* 0x000000000d0c7211 */ /* 0x040fe400078808ff */
[----:B------:R-:W-:Y:S02]  /*c3500*/  IADD3 R3, R13, c[0x0][0x198], RZ ;  /* 0x000066000d037a10 */ /* 0x000fe40007ffe0ff */
[----:B------:R-:W-:Y:S02]  /*c3510*/  PRMT R6, R7, 0x7632, R6 ;  /* 0x0000763207067816 */ /* 0x000fe40000000006 */
[----:B------:R-:W-:Y:S02]  /*c3520*/  LEA.HI.X.SX32 R13, R13, R2, 0x1, P4 ;  /* 0x000000020d0d7211 */ /* 0x000fe400020f0eff */
[----:B------:R-:W-:Y:S01]  /*c3530*/  IADD3 R21, R3, c[0x0][0x198], RZ ;  /* 0x0000660003157a10 */ /* 0x000fe20007ffe0ff */
[----:B------:R1:W-:Y:S03]  /*c3540*/  @P3 STG.E.U16 [R4.64], R7 ;  /* 0x0000000704003986 */ /* 0x0003e6000c101506 */
[C---:B------:R-:W-:Y:S01]  /*c3550*/  IADD3 R25, R21.reuse, c[0x0][0x198], RZ ;  /* 0x0000660015197a10 */ /* 0x040fe20007ffe0ff */
[----:B------:R3:W-:Y:S01]  /*c3560*/  @P6 STG.E.U16 [R12.64], R6 ;  /* 0x000000060c006986 */ /* 0x0007e2000c101506 */
[----:B0-----:R-:W-:-:S04]  /*c3570*/  LEA R8, P6, R21, R0, 0x1 ;  /* 0x0000000015087211 */ /* 0x001fc800078c08ff */
[----:B------:R-:W-:Y:S02]  /*c3580*/  LEA.HI.X.SX32 R9, R21, R2, 0x1, P6 ;  /* 0x0000000215097211 */ /* 0x000fe400030f0eff */
[----:B-1----:R-:W-:Y:S02]  /*c3590*/  PRMT R5, R11, 0x7632, R5 ;  /* 0x000076320b057816 */ /* 0x002fe40000000005 */
[----:B---3--:R-:W-:Y:S02]  /*c35a0*/  ISETP.LT.AND P4, PT, R16, c[0x0][0x17c], !P0 ;  /* 0x00005f0010007a0c */ /* 0x008fe40004781270 */
[----:B------:R-:W-:-:S04]  /*c35b0*/  LEA R16, P3, R3, R0, 0x1 ;  /* 0x0000000003107211 */ /* 0x000fc800078608ff */
[----:B------:R-:W-:Y:S02]  /*c35c0*/  LEA.HI.X.SX32 R17, R3, R2, 0x1, P3 ;  /* 0x0000000203117211 */ /* 0x000fe400018f0eff */
[----:B------:R-:W-:-:S03]  /*c35d0*/  IADD3 R3, R25, c[0x0][0x198], RZ ;  /* 0x0000660019037a10 */ /* 0x000fc60007ffe0ff */
[----:B------:R-:W-:Y:S01]  /*c35e0*/  @P2 STG.E.U16 [R16.64], R11 ;  /* 0x0000000b10002986 */ /* 0x000fe2000c101506 */
[----:B------:R-:W-:-:S03]  /*c35f0*/  IADD3 R21, R3, c[0x0][0x198], RZ ;  /* 0x0000660003157a10 */ /* 0x000fc60007ffe0ff */
[----:B------:R0:W-:Y:S01]  /*c3600*/  @P1 STG.E.U16 [R8.64], R5 ;  /* 0x0000000508001986 */ /* 0x0001e2000c101506 */
[-C--:B------:R-:W-:Y:S02]  /*c3610*/  LEA R4, P1, R25, R0.reuse, 0x1 ;  /* 0x0000000019047211 */ /* 0x080fe400078208ff */
[C---:B------:R-:W-:Y:S02]  /*c3620*/  IADD3 R27, R21.reuse, c[0x0][0x198], RZ ;  /* 0x00006600151b7a10 */ /* 0x040fe40007ffe0ff */
[-C--:B------:R-:W-:Y:S02]  /*c3630*/  LEA R12, P6, R21, R0.reuse, 0x1 ;  /* 0x00000000150c7211 */ /* 0x080fe400078c08ff */
[----:B------:R-:W-:Y:S02]  /*c3640*/  LEA R6, P2, R3, R0, 0x1 ;  /* 0x0000000003067211 */ /* 0x000fe400078408ff */
[----:B0-----:R-:W-:Y:S02]  /*c3650*/  LEA.HI.X.SX32 R5, R25, R2, 0x1, P1 ;  /* 0x0000000219057211 */ /* 0x001fe400008f0eff */
[----:B------:R-:W-:-:S02]  /*c3660*/  IADD3 R25, R27, c[0x0][0x198], RZ ;  /* 0x000066001b197a10 */ /* 0x000fc40007ffe0ff */
[-C--:B------:R-:W-:Y:S02]  /*c3670*/  LEA.HI.X.SX32 R13, R21, R2.reuse, 0x1, P6 ;  /* 0x00000002150d7211 */ /* 0x080fe400030f0eff */
[----:B------:R-:W-:Y:S02]  /*c3680*/  LEA.HI.X.SX32 R7, R3, R2, 0x1, P2 ;  /* 0x0000000203077211 */ /* 0x000fe400010f0eff */
[-C--:B------:R-:W-:Y:S02]  /*c3690*/  LEA R10, P6, R27, R0.reuse, 0x1 ;  /* 0x000000001b0a7211 */ /* 0x080fe400078c08ff */
[C---:B------:R-:W-:Y:S02]  /*c36a0*/  LEA R8, P1, R25.reuse, R0, 0x1 ;  /* 0x0000000019087211 */ /* 0x040fe400078208ff */
[----:B------:R-:W-:Y:S02]  /*c36b0*/  IADD3 R3, R25, c[0x0][0x198], RZ ;  /* 0x0000660019037a10 */ /* 0x000fe40007ffe0ff */
[----:B-----5:R-:W-:-:S02]  /*c36c0*/  ISETP.LT.AND P3, PT, R22, c[0x0][0x17c], !P0 ;  /* 0x00005f0016007a0c */ /* 0x020fc40004761270 */
[----:B--2---:R-:W-:Y:S02]  /*c36d0*/  ISETP.LT.AND P2, PT, R20, c[0x0][0x17c], !P0 ;  /* 0x00005f0014007a0c */ /* 0x004fe40004741270 */
[-C--:B------:R-:W-:Y:S02]  /*c36e0*/  LEA.HI.X.SX32 R11, R27, R2.reuse, 0x1, P6 ;  /* 0x000000021b0b7211 */ /* 0x080fe400030f0eff */
[----:B------:R-:W-:Y:S02]  /*c36f0*/  LEA.HI.X.SX32 R9, R25, R2, 0x1, P1 ;  /* 0x0000000219097211 */ /* 0x000fe400008f0eff */
[----:B------:R-:W-:Y:S02]  /*c3700*/  LEA R16, P6, R3, R0, 0x1 ;  /* 0x0000000003107211 */ /* 0x000fe400078c08ff */
[----:B----4-:R-:W-:Y:S02]  /*c3710*/  ISETP.LT.AND P1, PT, R18, c[0x0][0x17c], !P0 ;  /* 0x00005f0012007a0c */ /* 0x010fe40004721270 */
[----:B------:R-:W-:-:S02]  /*c3720*/  ISETP.LT.AND P0, PT, R14, c[0x0][0x17c], !P0 ;  /* 0x00005f000e007a0c */ /* 0x000fc40004701270 */
[----:B------:R-:W-:Y:S01]  /*c3730*/  LEA.HI.X.SX32 R17, R3, R2, 0x1, P6 ;  /* 0x0000000203117211 */ /* 0x000fe200030f0eff */
[----:B------:R0:W-:Y:S01]  /*c3740*/  @P5 STG.E.U16 [R4.64], R15 ;  /* 0x0000000f04005986 */ /* 0x0001e2000c101506 */
[----:B------:R-:W-:-:S05]  /*c3750*/  PRMT R3, R15, 0x7632, R3 ;  /* 0x000076320f037816 */ /* 0x000fca0000000003 */
[----:B------:R1:W-:Y:S01]  /*c3760*/  @P4 STG.E.U16 [R6.64], R3 ;  /* 0x0000000306004986 */ /* 0x0003e2000c101506 */
[----:B0-----:R-:W-:-:S03]  /*c3770*/  PRMT R5, R19, 0x7632, R5 ;  /* 0x0000763213057816 */ /* 0x001fc60000000005 */
[----:B------:R1:W-:Y:S04]  /*c3780*/  @P3 STG.E.U16 [R12.64], R19 ;  /* 0x000000130c003986 */ /* 0x0003e8000c101506 */
[----:B------:R1:W-:Y:S04]  /*c3790*/  @P2 STG.E.U16 [R10.64], R5 ;  /* 0x000000050a002986 */ /* 0x0003e8000c101506 */
[----:B------:R1:W-:Y:S01]  /*c37a0*/  @P1 STG.E.U16 [R8.64], R23 ;  /* 0x0000001708001986 */ /* 0x0003e2000c101506 */
[----:B------:R-:W-:Y:S05]  /*c37b0*/  @!P0 EXIT ;  /* 0x000000000000894d */ /* 0x000fea0003800000 */
[----:B-1----:R-:W-:-:S05]  /*c37c0*/  PRMT R8, R23, 0x7632, R8 ;  /* 0x0000763217087816 */ /* 0x002fca0000000008 */
[----:B------:R-:W-:Y:S01]  /*c37d0*/  STG.E.U16 [R16.64], R8 ;  /* 0x0000000810007986 */ /* 0x000fe2000c101506 */
[----:B------:R-:W-:Y:S05]  /*c37e0*/  EXIT ;  /* 0x000000000000794d */ /* 0x000fea0003800000 */
.L_x_4:
[----:B------:R-:W-:-:S00]  /*c37f0*/  BRA `(.L_x_4) ;  /* 0xfffffff000007947 */ /* 0x000fc0000383ffff */
[----:B------:R-:W-:-:S00]  /*c3800*/  NOP ;  /* 0x0000000000007918 */ /* 0x000fc00000000000 */
[----:B------:R-:W-:-:S00]  /*c3810*/  NOP ;  /* 0x0000000000007918 */ /* 0x000fc00000000000 */
[----:B------:R-:W-:-:S00]  /*c3820*/  NOP ;  /* 0x0000000000007918 */ /* 0x000fc00000000000 */
[----:B------:R-:W-:-:S00]  /*c3830*/  NOP ;  /* 0x0000000000007918 */ /* 0x000fc00000000000 */
[----:B------:R-:W-:-:S00]  /*c3840*/  NOP ;  /* 0x0000000000007918 */ /* 0x000fc00000000000 */
[----:B------:R-:W-:-:S00]  /*c3850*/  NOP ;  /* 0x0000000000007918 */ /* 0x000fc00000000000 */
[----:B------:R-:W-:-:S00]  /*c3860*/  NOP ;  /* 0x0000000000007918 */ /* 0x000fc00000000000 */
[----:B------:R-:W-:-:S00]  /*c3870*/  NOP ;  /* 0x0000000000007918 */ /* 0x000fc00000000000 */
.L_x_5:


//--------------------- .nv.shared.matmul_kernel  --------------------------
	.section	.nv.shared.matmul_kernel,"aw",@nobits
	.sectionflags	@""
	.align	16
